//
// Generated by NVIDIA NVVM Compiler
//
// Compiler Build ID: CL-36424714
// Cuda compilation tools, release 13.0, V13.0.88
// Based on NVVM 20.0.0
//

.version 9.0
.target sm_100
.address_size 64

	// .globl	_Z14cuda_integratePfS_iff
// _ZZN3cub18CUB_300001_SM_10006detail6reduce28DeviceReduceSingleTileKernelINS2_10policy_hubIfjN4cuda3std3__44plusIfEEE10Policy1000EN6thrust24THRUST_300001_SM_1000_NS6detail15normal_iteratorINSD_10device_ptrIfEEEEPdjS9_dfNS7_10__identityEEEvT0_T1_T2_T3_T4_T6_E12temp_storage has been demoted
// _ZZN3cub18CUB_300001_SM_10006detail6reduce18DeviceReduceKernelINS2_10policy_hubIfjN4cuda3std3__44plusIfEEE10Policy1000EN6thrust24THRUST_300001_SM_1000_NS6detail15normal_iteratorINSD_10device_ptrIfEEEEjS9_fNS7_10__identityEEEvT0_PT3_T1_NS0_13GridEvenShareISN_EET2_T4_E12temp_storage has been demoted
// _ZZN3cub18CUB_300001_SM_10006detail6reduce28DeviceReduceSingleTileKernelINS2_10policy_hubIfjN4cuda3std3__44plusIfEEE10Policy1000EPfPdiS9_dfNS7_10__identityEEEvT0_T1_T2_T3_T4_T6_E12temp_storage has been demoted
// _ZZN3cub18CUB_300001_SM_10006detail6reduce28DeviceReduceSingleTileKernelINS2_10policy_hubIfyN4cuda3std3__44plusIfEEE10Policy1000EN6thrust24THRUST_300001_SM_1000_NS6detail15normal_iteratorINSD_10device_ptrIfEEEEPdyS9_dfNS7_10__identityEEEvT0_T1_T2_T3_T4_T6_E12temp_storage has been demoted
// _ZZN3cub18CUB_300001_SM_10006detail6reduce18DeviceReduceKernelINS2_10policy_hubIfyN4cuda3std3__44plusIfEEE10Policy1000EN6thrust24THRUST_300001_SM_1000_NS6detail15normal_iteratorINSD_10device_ptrIfEEEEyS9_fNS7_10__identityEEEvT0_PT3_T1_NS0_13GridEvenShareISN_EET2_T4_E12temp_storage has been demoted
// _ZZN3cub18CUB_300001_SM_10006detail6reduce28DeviceReduceSingleTileKernelINS2_10policy_hubIfyN4cuda3std3__44plusIfEEE10Policy1000EPfPdiS9_dfNS7_10__identityEEEvT0_T1_T2_T3_T4_T6_E12temp_storage has been demoted
.global .align 1 .b8 _ZN34_INTERNAL_684e96fe_4_k_cu_3ecd25bf4cuda3std3__45__cpo5beginE[1];
.global .align 1 .b8 _ZN34_INTERNAL_684e96fe_4_k_cu_3ecd25bf4cuda3std3__45__cpo3endE[1];
.global .align 1 .b8 _ZN34_INTERNAL_684e96fe_4_k_cu_3ecd25bf4cuda3std3__45__cpo6cbeginE[1];
.global .align 1 .b8 _ZN34_INTERNAL_684e96fe_4_k_cu_3ecd25bf4cuda3std3__45__cpo4cendE[1];
.global .align 1 .b8 _ZN34_INTERNAL_684e96fe_4_k_cu_3ecd25bf4cuda3std3__45__cpo6rbeginE[1];
.global .align 1 .b8 _ZN34_INTERNAL_684e96fe_4_k_cu_3ecd25bf4cuda3std3__45__cpo4rendE[1];
.global .align 1 .b8 _ZN34_INTERNAL_684e96fe_4_k_cu_3ecd25bf4cuda3std3__45__cpo7crbeginE[1];
.global .align 1 .b8 _ZN34_INTERNAL_684e96fe_4_k_cu_3ecd25bf4cuda3std3__45__cpo5crendE[1];
.global .align 1 .b8 _ZN34_INTERNAL_684e96fe_4_k_cu_3ecd25bf4cuda3std3__436_GLOBAL__N__684e96fe_4_k_cu_3ecd25bf6ignoreE[1];
.global .align 1 .b8 _ZN34_INTERNAL_684e96fe_4_k_cu_3ecd25bf4cuda3std3__419piecewise_constructE[1];
.global .align 1 .b8 _ZN34_INTERNAL_684e96fe_4_k_cu_3ecd25bf4cuda3std3__48in_placeE[1];
.global .align 1 .b8 _ZN34_INTERNAL_684e96fe_4_k_cu_3ecd25bf4cuda3std3__420unreachable_sentinelE[1];
.global .align 1 .b8 _ZN34_INTERNAL_684e96fe_4_k_cu_3ecd25bf4cuda3std3__47nulloptE[1];
.global .align 1 .b8 _ZN34_INTERNAL_684e96fe_4_k_cu_3ecd25bf4cuda3std3__48unexpectE[1];
.global .align 1 .b8 _ZN34_INTERNAL_684e96fe_4_k_cu_3ecd25bf4cuda3std6ranges3__45__cpo4swapE[1];
.global .align 1 .b8 _ZN34_INTERNAL_684e96fe_4_k_cu_3ecd25bf4cuda3std6ranges3__45__cpo9iter_moveE[1];
.global .align 1 .b8 _ZN34_INTERNAL_684e96fe_4_k_cu_3ecd25bf4cuda3std6ranges3__45__cpo5beginE[1];
.global .align 1 .b8 _ZN34_INTERNAL_684e96fe_4_k_cu_3ecd25bf4cuda3std6ranges3__45__cpo3endE[1];
.global .align 1 .b8 _ZN34_INTERNAL_684e96fe_4_k_cu_3ecd25bf4cuda3std6ranges3__45__cpo6cbeginE[1];
.global .align 1 .b8 _ZN34_INTERNAL_684e96fe_4_k_cu_3ecd25bf4cuda3std6ranges3__45__cpo4cendE[1];
.global .align 1 .b8 _ZN34_INTERNAL_684e96fe_4_k_cu_3ecd25bf4cuda3std6ranges3__45__cpo7advanceE[1];
.global .align 1 .b8 _ZN34_INTERNAL_684e96fe_4_k_cu_3ecd25bf4cuda3std6ranges3__45__cpo9iter_swapE[1];
.global .align 1 .b8 _ZN34_INTERNAL_684e96fe_4_k_cu_3ecd25bf4cuda3std6ranges3__45__cpo4nextE[1];
.global .align 1 .b8 _ZN34_INTERNAL_684e96fe_4_k_cu_3ecd25bf4cuda3std6ranges3__45__cpo4prevE[1];
.global .align 1 .b8 _ZN34_INTERNAL_684e96fe_4_k_cu_3ecd25bf4cuda3std6ranges3__45__cpo4dataE[1];
.global .align 1 .b8 _ZN34_INTERNAL_684e96fe_4_k_cu_3ecd25bf4cuda3std6ranges3__45__cpo5cdataE[1];
.global .align 1 .b8 _ZN34_INTERNAL_684e96fe_4_k_cu_3ecd25bf4cuda3std6ranges3__45__cpo4sizeE[1];
.global .align 1 .b8 _ZN34_INTERNAL_684e96fe_4_k_cu_3ecd25bf4cuda3std6ranges3__45__cpo5ssizeE[1];
.global .align 1 .b8 _ZN34_INTERNAL_684e96fe_4_k_cu_3ecd25bf4cuda3std6ranges3__45__cpo8distanceE[1];
.global .align 1 .b8 _ZN34_INTERNAL_684e96fe_4_k_cu_3ecd25bf6thrust24THRUST_300001_SM_1000_NS8cuda_cub3parE[1];
.global .align 1 .b8 _ZN34_INTERNAL_684e96fe_4_k_cu_3ecd25bf6thrust24THRUST_300001_SM_1000_NS8cuda_cub10par_nosyncE[1];
.global .align 1 .b8 _ZN34_INTERNAL_684e96fe_4_k_cu_3ecd25bf6thrust24THRUST_300001_SM_1000_NS6system6detail10sequential3seqE[1];
.global .align 1 .b8 _ZN34_INTERNAL_684e96fe_4_k_cu_3ecd25bf6thrust24THRUST_300001_SM_1000_NS12placeholders2_1E[1];
.global .align 1 .b8 _ZN34_INTERNAL_684e96fe_4_k_cu_3ecd25bf6thrust24THRUST_300001_SM_1000_NS12placeholders2_2E[1];
.global .align 1 .b8 _ZN34_INTERNAL_684e96fe_4_k_cu_3ecd25bf6thrust24THRUST_300001_SM_1000_NS12placeholders2_3E[1];
.global .align 1 .b8 _ZN34_INTERNAL_684e96fe_4_k_cu_3ecd25bf6thrust24THRUST_300001_SM_1000_NS12placeholders2_4E[1];
.global .align 1 .b8 _ZN34_INTERNAL_684e96fe_4_k_cu_3ecd25bf6thrust24THRUST_300001_SM_1000_NS12placeholders2_5E[1];
.global .align 1 .b8 _ZN34_INTERNAL_684e96fe_4_k_cu_3ecd25bf6thrust24THRUST_300001_SM_1000_NS12placeholders2_6E[1];
.global .align 1 .b8 _ZN34_INTERNAL_684e96fe_4_k_cu_3ecd25bf6thrust24THRUST_300001_SM_1000_NS12placeholders2_7E[1];
.global .align 1 .b8 _ZN34_INTERNAL_684e96fe_4_k_cu_3ecd25bf6thrust24THRUST_300001_SM_1000_NS12placeholders2_8E[1];
.global .align 1 .b8 _ZN34_INTERNAL_684e96fe_4_k_cu_3ecd25bf6thrust24THRUST_300001_SM_1000_NS12placeholders2_9E[1];
.global .align 1 .b8 _ZN34_INTERNAL_684e96fe_4_k_cu_3ecd25bf6thrust24THRUST_300001_SM_1000_NS12placeholders3_10E[1];
.global .align 1 .b8 _ZN34_INTERNAL_684e96fe_4_k_cu_3ecd25bf6thrust24THRUST_300001_SM_1000_NS3seqE[1];

.visible .entry _Z14cuda_integratePfS_iff(
	.param .u64 .ptr .align 1 _Z14cuda_integratePfS_iff_param_0,
	.param .u64 .ptr .align 1 _Z14cuda_integratePfS_iff_param_1,
	.param .u32 _Z14cuda_integratePfS_iff_param_2,
	.param .f32 _Z14cuda_integratePfS_iff_param_3,
	.param .f32 _Z14cuda_integratePfS_iff_param_4
)
{
	.reg .pred 	%p<18>;
	.reg .b32 	%r<71>;
	.reg .b32 	%f<28>;
	.reg .b64 	%rd<12>;
	.reg .b64 	%fd<91>;

	ld.param.u64 	%rd5, [_Z14cuda_integratePfS_iff_param_0];
	ld.param.u64 	%rd4, [_Z14cuda_integratePfS_iff_param_1];
	ld.param.u32 	%r19, [_Z14cuda_integratePfS_iff_param_2];
	ld.param.f32 	%f11, [_Z14cuda_integratePfS_iff_param_3];
	ld.param.f32 	%f12, [_Z14cuda_integratePfS_iff_param_4];
	cvta.to.global.u64 	%rd1, %rd5;
	mov.u32 	%r20, %ctaid.x;
	mov.u32 	%r21, %ntid.x;
	mov.u32 	%r22, %tid.x;
	mad.lo.s32 	%r1, %r20, %r21, %r22;
	mov.u32 	%r23, %ctaid.y;
	mov.u32 	%r24, %ntid.y;
	mul.lo.s32 	%r25, %r23, %r24;
	mov.u32 	%r26, %tid.y;
	or.b32  	%r27, %r25, %r26;
	setp.ne.s32 	%p1, %r27, 0;
	setp.ge.s32 	%p2, %r1, %r19;
	or.pred  	%p3, %p1, %p2;
	@%p3 bra 	$L__BB0_18;
	setp.lt.s32 	%p4, %r19, 1;
	mov.f32 	%f27, 0f00000000;
	@%p4 bra 	$L__BB0_17;
	sub.f32 	%f1, %f12, %f11;
	mul.lo.s32 	%r2, %r19, %r1;
	setp.eq.s32 	%p5, %r19, 1;
	mov.f64 	%fd89, 0d0000000000000000;
	mov.b32 	%r70, 0;
	@%p5 bra 	$L__BB0_12;
	and.b32  	%r70, %r19, 2147483646;
	neg.s32 	%r69, %r70;
	add.s64 	%rd2, %rd1, 4;
	mov.f32 	%f27, 0f00000000;
	mov.u32 	%r68, %r2;
$L__BB0_4:
	mul.wide.s32 	%rd6, %r68, 4;
	add.s64 	%rd3, %rd2, %rd6;
	ld.global.f32 	%f16, [%rd3+-4];
	mul.f32 	%f17, %f1, %f16;
	cvt.f64.f32 	%fd19, %f17;
	neg.f64 	%fd20, %fd19;
	mul.f64 	%fd1, %fd20, %fd19;
	fma.rn.f64 	%fd21, %fd1, 0d3FF71547652B82FE, 0d4338000000000000;
	{
	.reg .b32 %temp; 
	mov.b64 	{%r6, %temp}, %fd21;
	}
	mov.f64 	%fd22, 0dC338000000000000;
	add.rn.f64 	%fd23, %fd21, %fd22;
	fma.rn.f64 	%fd24, %fd23, 0dBFE62E42FEFA39EF, %fd1;
	fma.rn.f64 	%fd25, %fd23, 0dBC7ABC9E3B39803F, %fd24;
	fma.rn.f64 	%fd26, %fd25, 0d3E5ADE1569CE2BDF, 0d3E928AF3FCA213EA;
	fma.rn.f64 	%fd27, %fd26, %fd25, 0d3EC71DEE62401315;
	fma.rn.f64 	%fd28, %fd27, %fd25, 0d3EFA01997C89EB71;
	fma.rn.f64 	%fd29, %fd28, %fd25, 0d3F2A01A014761F65;
	fma.rn.f64 	%fd30, %fd29, %fd25, 0d3F56C16C1852B7AF;
	fma.rn.f64 	%fd31, %fd30, %fd25, 0d3F81111111122322;
	fma.rn.f64 	%fd32, %fd31, %fd25, 0d3FA55555555502A1;
	fma.rn.f64 	%fd33, %fd32, %fd25, 0d3FC5555555555511;
	fma.rn.f64 	%fd34, %fd33, %fd25, 0d3FE000000000000B;
	fma.rn.f64 	%fd35, %fd34, %fd25, 0d3FF0000000000000;
	fma.rn.f64 	%fd36, %fd35, %fd25, 0d3FF0000000000000;
	{
	.reg .b32 %temp; 
	mov.b64 	{%r7, %temp}, %fd36;
	}
	{
	.reg .b32 %temp; 
	mov.b64 	{%temp, %r8}, %fd36;
	}
	shl.b32 	%r30, %r6, 20;
	add.s32 	%r31, %r30, %r8;
	mov.b64 	%fd87, {%r7, %r31};
	{
	.reg .b32 %temp; 
	mov.b64 	{%temp, %r32}, %fd1;
	}
	mov.b32 	%f18, %r32;
	abs.f32 	%f3, %f18;
	setp.lt.f32 	%p6, %f3, 0f4086232B;
	@%p6 bra 	$L__BB0_7;
	setp.lt.f64 	%p7, %fd1, 0d0000000000000000;
	add.f64 	%fd37, %fd1, 0d7FF0000000000000;
	selp.f64 	%fd87, 0d0000000000000000, %fd37, %p7;
	setp.geu.f32 	%p8, %f3, 0f40874800;
	@%p8 bra 	$L__BB0_7;
	shr.u32 	%r33, %r6, 31;
	add.s32 	%r34, %r6, %r33;
	shr.s32 	%r35, %r34, 1;
	shl.b32 	%r36, %r35, 20;
	add.s32 	%r37, %r8, %r36;
	mov.b64 	%fd38, {%r7, %r37};
	sub.s32 	%r38, %r6, %r35;
	shl.b32 	%r39, %r38, 20;
	add.s32 	%r40, %r39, 1072693248;
	mov.b32 	%r41, 0;
	mov.b64 	%fd39, {%r41, %r40};
	mul.f64 	%fd87, %fd39, %fd38;
$L__BB0_7:
	cvt.f64.f32 	%fd40, %f27;
	add.f64 	%fd41, %fd87, %fd40;
	cvt.rn.f32.f64 	%f4, %fd41;
	ld.global.f32 	%f19, [%rd3];
	mul.f32 	%f20, %f1, %f19;
	cvt.f64.f32 	%fd42, %f20;
	neg.f64 	%fd43, %fd42;
	mul.f64 	%fd6, %fd43, %fd42;
	fma.rn.f64 	%fd44, %fd6, 0d3FF71547652B82FE, 0d4338000000000000;
	{
	.reg .b32 %temp; 
	mov.b64 	{%r9, %temp}, %fd44;
	}
	mov.f64 	%fd45, 0dC338000000000000;
	add.rn.f64 	%fd46, %fd44, %fd45;
	fma.rn.f64 	%fd47, %fd46, 0dBFE62E42FEFA39EF, %fd6;
	fma.rn.f64 	%fd48, %fd46, 0dBC7ABC9E3B39803F, %fd47;
	fma.rn.f64 	%fd49, %fd48, 0d3E5ADE1569CE2BDF, 0d3E928AF3FCA213EA;
	fma.rn.f64 	%fd50, %fd49, %fd48, 0d3EC71DEE62401315;
	fma.rn.f64 	%fd51, %fd50, %fd48, 0d3EFA01997C89EB71;
	fma.rn.f64 	%fd52, %fd51, %fd48, 0d3F2A01A014761F65;
	fma.rn.f64 	%fd53, %fd52, %fd48, 0d3F56C16C1852B7AF;
	fma.rn.f64 	%fd54, %fd53, %fd48, 0d3F81111111122322;
	fma.rn.f64 	%fd55, %fd54, %fd48, 0d3FA55555555502A1;
	fma.rn.f64 	%fd56, %fd55, %fd48, 0d3FC5555555555511;
	fma.rn.f64 	%fd57, %fd56, %fd48, 0d3FE000000000000B;
	fma.rn.f64 	%fd58, %fd57, %fd48, 0d3FF0000000000000;
	fma.rn.f64 	%fd59, %fd58, %fd48, 0d3FF0000000000000;
	{
	.reg .b32 %temp; 
	mov.b64 	{%r10, %temp}, %fd59;
	}
	{
	.reg .b32 %temp; 
	mov.b64 	{%temp, %r11}, %fd59;
	}
	shl.b32 	%r42, %r9, 20;
	add.s32 	%r43, %r42, %r11;
	mov.b64 	%fd88, {%r10, %r43};
	{
	.reg .b32 %temp; 
	mov.b64 	{%temp, %r44}, %fd6;
	}
	mov.b32 	%f21, %r44;
	abs.f32 	%f5, %f21;
	setp.lt.f32 	%p9, %f5, 0f4086232B;
	@%p9 bra 	$L__BB0_10;
	setp.lt.f64 	%p10, %fd6, 0d0000000000000000;
	add.f64 	%fd60, %fd6, 0d7FF0000000000000;
	selp.f64 	%fd88, 0d0000000000000000, %fd60, %p10;
	setp.geu.f32 	%p11, %f5, 0f40874800;
	@%p11 bra 	$L__BB0_10;
	shr.u32 	%r45, %r9, 31;
	add.s32 	%r46, %r9, %r45;
	shr.s32 	%r47, %r46, 1;
	shl.b32 	%r48, %r47, 20;
	add.s32 	%r49, %r11, %r48;
	mov.b64 	%fd61, {%r10, %r49};
	sub.s32 	%r50, %r9, %r47;
	shl.b32 	%r51, %r50, 20;
	add.s32 	%r52, %r51, 1072693248;
	mov.b32 	%r53, 0;
	mov.b64 	%fd62, {%r53, %r52};
	mul.f64 	%fd88, %fd62, %fd61;
$L__BB0_10:
	cvt.f64.f32 	%fd63, %f4;
	add.f64 	%fd64, %fd88, %fd63;
	cvt.rn.f32.f64 	%f27, %fd64;
	add.s32 	%r69, %r69, 2;
	add.s32 	%r68, %r68, 2;
	setp.ne.s32 	%p12, %r69, 0;
	@%p12 bra 	$L__BB0_4;
	cvt.f64.f32 	%fd89, %f27;
$L__BB0_12:
	and.b32  	%r54, %r19, 1;
	setp.eq.b32 	%p13, %r54, 1;
	not.pred 	%p14, %p13;
	@%p14 bra 	$L__BB0_17;
	add.s32 	%r55, %r70, %r2;
	mul.wide.s32 	%rd7, %r55, 4;
	add.s64 	%rd8, %rd1, %rd7;
	ld.global.f32 	%f22, [%rd8];
	mul.f32 	%f23, %f1, %f22;
	cvt.f64.f32 	%fd65, %f23;
	neg.f64 	%fd66, %fd65;
	mul.f64 	%fd13, %fd66, %fd65;
	fma.rn.f64 	%fd67, %fd13, 0d3FF71547652B82FE, 0d4338000000000000;
	{
	.reg .b32 %temp; 
	mov.b64 	{%r16, %temp}, %fd67;
	}
	mov.f64 	%fd68, 0dC338000000000000;
	add.rn.f64 	%fd69, %fd67, %fd68;
	fma.rn.f64 	%fd70, %fd69, 0dBFE62E42FEFA39EF, %fd13;
	fma.rn.f64 	%fd71, %fd69, 0dBC7ABC9E3B39803F, %fd70;
	fma.rn.f64 	%fd72, %fd71, 0d3E5ADE1569CE2BDF, 0d3E928AF3FCA213EA;
	fma.rn.f64 	%fd73, %fd72, %fd71, 0d3EC71DEE62401315;
	fma.rn.f64 	%fd74, %fd73, %fd71, 0d3EFA01997C89EB71;
	fma.rn.f64 	%fd75, %fd74, %fd71, 0d3F2A01A014761F65;
	fma.rn.f64 	%fd76, %fd75, %fd71, 0d3F56C16C1852B7AF;
	fma.rn.f64 	%fd77, %fd76, %fd71, 0d3F81111111122322;
	fma.rn.f64 	%fd78, %fd77, %fd71, 0d3FA55555555502A1;
	fma.rn.f64 	%fd79, %fd78, %fd71, 0d3FC5555555555511;
	fma.rn.f64 	%fd80, %fd79, %fd71, 0d3FE000000000000B;
	fma.rn.f64 	%fd81, %fd80, %fd71, 0d3FF0000000000000;
	fma.rn.f64 	%fd82, %fd81, %fd71, 0d3FF0000000000000;
	{
	.reg .b32 %temp; 
	mov.b64 	{%r17, %temp}, %fd82;
	}
	{
	.reg .b32 %temp; 
	mov.b64 	{%temp, %r18}, %fd82;
	}
	shl.b32 	%r56, %r16, 20;
	add.s32 	%r57, %r56, %r18;
	mov.b64 	%fd90, {%r17, %r57};
	{
	.reg .b32 %temp; 
	mov.b64 	{%temp, %r58}, %fd13;
	}
	mov.b32 	%f24, %r58;
	abs.f32 	%f8, %f24;
	setp.lt.f32 	%p15, %f8, 0f4086232B;
	@%p15 bra 	$L__BB0_16;
	setp.lt.f64 	%p16, %fd13, 0d0000000000000000;
	add.f64 	%fd83, %fd13, 0d7FF0000000000000;
	selp.f64 	%fd90, 0d0000000000000000, %fd83, %p16;
	setp.geu.f32 	%p17, %f8, 0f40874800;
	@%p17 bra 	$L__BB0_16;
	shr.u32 	%r59, %r16, 31;
	add.s32 	%r60, %r16, %r59;
	shr.s32 	%r61, %r60, 1;
	shl.b32 	%r62, %r61, 20;
	add.s32 	%r63, %r18, %r62;
	mov.b64 	%fd84, {%r17, %r63};
	sub.s32 	%r64, %r16, %r61;
	shl.b32 	%r65, %r64, 20;
	add.s32 	%r66, %r65, 1072693248;
	mov.b32 	%r67, 0;
	mov.b64 	%fd85, {%r67, %r66};
	mul.f64 	%fd90, %fd85, %fd84;
$L__BB0_16:
	add.f64 	%fd86, %fd90, %fd89;
	cvt.rn.f32.f64 	%f27, %fd86;
$L__BB0_17:
	cvta.to.global.u64 	%rd9, %rd4;
	mul.wide.s32 	%rd10, %r1, 4;
	add.s64 	%rd11, %rd9, %rd10;
	st.global.f32 	[%rd11], %f27;
$L__BB0_18:
	ret;

}
	// .globl	_ZN3cub18CUB_300001_SM_10006detail11EmptyKernelIvEEvv
.visible .entry _ZN3cub18CUB_300001_SM_10006detail11EmptyKernelIvEEvv()
{


	ret;

}
	// .globl	_ZN3cub18CUB_300001_SM_10006detail6reduce28DeviceReduceSingleTileKernelINS2_10policy_hubIfjN4cuda3std3__44plusIfEEE10Policy1000EN6thrust24THRUST_300001_SM_1000_NS6detail15normal_iteratorINSD_10device_ptrIfEEEEPdjS9_dfNS7_10__identityEEEvT0_T1_T2_T3_T4_T6_
.visible .entry _ZN3cub18CUB_300001_SM_10006detail6reduce28DeviceReduceSingleTileKernelINS2_10policy_hubIfjN4cuda3std3__44plusIfEEE10Policy1000EN6thrust24THRUST_300001_SM_1000_NS6detail15normal_iteratorINSD_10device_ptrIfEEEEPdjS9_dfNS7_10__identityEEEvT0_T1_T2_T3_T4_T6_(
	.param .align 8 .b8 _ZN3cub18CUB_300001_SM_10006detail6reduce28DeviceReduceSingleTileKernelINS2_10policy_hubIfjN4cuda3std3__44plusIfEEE10Policy1000EN6thrust24THRUST_300001_SM_1000_NS6detail15normal_iteratorINSD_10device_ptrIfEEEEPdjS9_dfNS7_10__identityEEEvT0_T1_T2_T3_T4_T6__param_0[8],
	.param .u64 .ptr .align 1 _ZN3cub18CUB_300001_SM_10006detail6reduce28DeviceReduceSingleTileKernelINS2_10policy_hubIfjN4cuda3std3__44plusIfEEE10Policy1000EN6thrust24THRUST_300001_SM_1000_NS6detail15normal_iteratorINSD_10device_ptrIfEEEEPdjS9_dfNS7_10__identityEEEvT0_T1_T2_T3_T4_T6__param_1,
	.param .u32 _ZN3cub18CUB_300001_SM_10006detail6reduce28DeviceReduceSingleTileKernelINS2_10policy_hubIfjN4cuda3std3__44plusIfEEE10Policy1000EN6thrust24THRUST_300001_SM_1000_NS6detail15normal_iteratorINSD_10device_ptrIfEEEEPdjS9_dfNS7_10__identityEEEvT0_T1_T2_T3_T4_T6__param_2,
	.param .align 1 .b8 _ZN3cub18CUB_300001_SM_10006detail6reduce28DeviceReduceSingleTileKernelINS2_10policy_hubIfjN4cuda3std3__44plusIfEEE10Policy1000EN6thrust24THRUST_300001_SM_1000_NS6detail15normal_iteratorINSD_10device_ptrIfEEEEPdjS9_dfNS7_10__identityEEEvT0_T1_T2_T3_T4_T6__param_3[1],
	.param .f64 _ZN3cub18CUB_300001_SM_10006detail6reduce28DeviceReduceSingleTileKernelINS2_10policy_hubIfjN4cuda3std3__44plusIfEEE10Policy1000EN6thrust24THRUST_300001_SM_1000_NS6detail15normal_iteratorINSD_10device_ptrIfEEEEPdjS9_dfNS7_10__identityEEEvT0_T1_T2_T3_T4_T6__param_4,
	.param .align 1 .b8 _ZN3cub18CUB_300001_SM_10006detail6reduce28DeviceReduceSingleTileKernelINS2_10policy_hubIfjN4cuda3std3__44plusIfEEE10Policy1000EN6thrust24THRUST_300001_SM_1000_NS6detail15normal_iteratorINSD_10device_ptrIfEEEEPdjS9_dfNS7_10__identityEEEvT0_T1_T2_T3_T4_T6__param_5[1]
)
.maxntid 512
.minnctapersm 1
{
	.reg .pred 	%p<67>;
	.reg .b32 	%r<211>;
	.reg .b32 	%f<384>;
	.reg .b64 	%rd<84>;
	.reg .b64 	%fd<3>;
	// demoted variable
	.shared .align 4 .b8 _ZZN3cub18CUB_300001_SM_10006detail6reduce28DeviceReduceSingleTileKernelINS2_10policy_hubIfjN4cuda3std3__44plusIfEEE10Policy1000EN6thrust24THRUST_300001_SM_1000_NS6detail15normal_iteratorINSD_10device_ptrIfEEEEPdjS9_dfNS7_10__identityEEEvT0_T1_T2_T3_T4_T6_E12temp_storage[84];
	ld.param.u64 	%rd9, [_ZN3cub18CUB_300001_SM_10006detail6reduce28DeviceReduceSingleTileKernelINS2_10policy_hubIfjN4cuda3std3__44plusIfEEE10Policy1000EN6thrust24THRUST_300001_SM_1000_NS6detail15normal_iteratorINSD_10device_ptrIfEEEEPdjS9_dfNS7_10__identityEEEvT0_T1_T2_T3_T4_T6__param_0];
	ld.param.u64 	%rd10, [_ZN3cub18CUB_300001_SM_10006detail6reduce28DeviceReduceSingleTileKernelINS2_10policy_hubIfjN4cuda3std3__44plusIfEEE10Policy1000EN6thrust24THRUST_300001_SM_1000_NS6detail15normal_iteratorINSD_10device_ptrIfEEEEPdjS9_dfNS7_10__identityEEEvT0_T1_T2_T3_T4_T6__param_1];
	ld.param.u32 	%r51, [_ZN3cub18CUB_300001_SM_10006detail6reduce28DeviceReduceSingleTileKernelINS2_10policy_hubIfjN4cuda3std3__44plusIfEEE10Policy1000EN6thrust24THRUST_300001_SM_1000_NS6detail15normal_iteratorINSD_10device_ptrIfEEEEPdjS9_dfNS7_10__identityEEEvT0_T1_T2_T3_T4_T6__param_2];
	ld.param.f64 	%fd1, [_ZN3cub18CUB_300001_SM_10006detail6reduce28DeviceReduceSingleTileKernelINS2_10policy_hubIfjN4cuda3std3__44plusIfEEE10Policy1000EN6thrust24THRUST_300001_SM_1000_NS6detail15normal_iteratorINSD_10device_ptrIfEEEEPdjS9_dfNS7_10__identityEEEvT0_T1_T2_T3_T4_T6__param_4];
	cvta.to.global.u64 	%rd1, %rd10;
	setp.ne.s32 	%p1, %r51, 0;
	@%p1 bra 	$L__BB2_3;
	mov.u32 	%r193, %tid.x;
	setp.ne.s32 	%p66, %r193, 0;
	@%p66 bra 	$L__BB2_52;
	st.global.f64 	[%rd1], %fd1;
	bra.uni 	$L__BB2_52;
$L__BB2_3:
	cvta.to.global.u64 	%rd2, %rd9;
	setp.gt.u32 	%p2, %r51, 8191;
	@%p2 bra 	$L__BB2_28;
	mov.u32 	%r1, %tid.x;
	setp.ge.u32 	%p24, %r1, %r51;
	mov.f32 	%f371, 0f00000000;
	mov.u32 	%r197, %r1;
	@%p24 bra 	$L__BB2_6;
	mul.wide.u32 	%rd73, %r1, 4;
	add.s64 	%rd74, %rd2, %rd73;
	ld.global.f32 	%f371, [%rd74];
	add.s32 	%r197, %r1, 512;
$L__BB2_6:
	setp.ge.u32 	%p25, %r197, %r51;
	@%p25 bra 	$L__BB2_19;
	not.b32 	%r120, %r197;
	add.s32 	%r121, %r51, %r120;
	shr.u32 	%r122, %r121, 9;
	add.s32 	%r4, %r122, 1;
	and.b32  	%r5, %r4, 15;
	setp.lt.u32 	%p26, %r121, 7680;
	@%p26 bra 	$L__BB2_10;
	and.b32  	%r123, %r4, 16777200;
	neg.s32 	%r195, %r123;
	mul.wide.u32 	%rd75, %r197, 4;
	add.s64 	%rd76, %rd75, %rd2;
	add.s64 	%rd82, %rd76, 16384;
$L__BB2_9:
	.pragma "nounroll";
	ld.global.f32 	%f204, [%rd82+-16384];
	add.f32 	%f205, %f371, %f204;
	ld.global.f32 	%f206, [%rd82+-14336];
	add.f32 	%f207, %f205, %f206;
	ld.global.f32 	%f208, [%rd82+-12288];
	add.f32 	%f209, %f207, %f208;
	ld.global.f32 	%f210, [%rd82+-10240];
	add.f32 	%f211, %f209, %f210;
	ld.global.f32 	%f212, [%rd82+-8192];
	add.f32 	%f213, %f211, %f212;
	ld.global.f32 	%f214, [%rd82+-6144];
	add.f32 	%f215, %f213, %f214;
	ld.global.f32 	%f216, [%rd82+-4096];
	add.f32 	%f217, %f215, %f216;
	ld.global.f32 	%f218, [%rd82+-2048];
	add.f32 	%f219, %f217, %f218;
	ld.global.f32 	%f220, [%rd82];
	add.f32 	%f221, %f219, %f220;
	ld.global.f32 	%f222, [%rd82+2048];
	add.f32 	%f223, %f221, %f222;
	ld.global.f32 	%f224, [%rd82+4096];
	add.f32 	%f225, %f223, %f224;
	ld.global.f32 	%f226, [%rd82+6144];
	add.f32 	%f227, %f225, %f226;
	ld.global.f32 	%f228, [%rd82+8192];
	add.f32 	%f229, %f227, %f228;
	ld.global.f32 	%f230, [%rd82+10240];
	add.f32 	%f231, %f229, %f230;
	ld.global.f32 	%f232, [%rd82+12288];
	add.f32 	%f233, %f231, %f232;
	ld.global.f32 	%f234, [%rd82+14336];
	add.f32 	%f371, %f233, %f234;
	add.s32 	%r197, %r197, 8192;
	add.s32 	%r195, %r195, 16;
	add.s64 	%rd82, %rd82, 32768;
	setp.ne.s32 	%p27, %r195, 0;
	@%p27 bra 	$L__BB2_9;
$L__BB2_10:
	setp.eq.s32 	%p28, %r5, 0;
	@%p28 bra 	$L__BB2_19;
	and.b32  	%r12, %r4, 7;
	setp.lt.u32 	%p29, %r5, 8;
	@%p29 bra 	$L__BB2_13;
	mul.wide.u32 	%rd77, %r197, 4;
	add.s64 	%rd78, %rd2, %rd77;
	ld.global.f32 	%f236, [%rd78];
	add.f32 	%f237, %f371, %f236;
	ld.global.f32 	%f238, [%rd78+2048];
	add.f32 	%f239, %f237, %f238;
	ld.global.f32 	%f240, [%rd78+4096];
	add.f32 	%f241, %f239, %f240;
	ld.global.f32 	%f242, [%rd78+6144];
	add.f32 	%f243, %f241, %f242;
	ld.global.f32 	%f244, [%rd78+8192];
	add.f32 	%f245, %f243, %f244;
	ld.global.f32 	%f246, [%rd78+10240];
	add.f32 	%f247, %f245, %f246;
	ld.global.f32 	%f248, [%rd78+12288];
	add.f32 	%f249, %f247, %f248;
	ld.global.f32 	%f250, [%rd78+14336];
	add.f32 	%f371, %f249, %f250;
	add.s32 	%r197, %r197, 4096;
$L__BB2_13:
	setp.eq.s32 	%p30, %r12, 0;
	@%p30 bra 	$L__BB2_19;
	and.b32  	%r15, %r4, 3;
	setp.lt.u32 	%p31, %r12, 4;
	@%p31 bra 	$L__BB2_16;
	mul.wide.u32 	%rd79, %r197, 4;
	add.s64 	%rd80, %rd2, %rd79;
	ld.global.f32 	%f252, [%rd80];
	add.f32 	%f253, %f371, %f252;
	ld.global.f32 	%f254, [%rd80+2048];
	add.f32 	%f255, %f253, %f254;
	ld.global.f32 	%f256, [%rd80+4096];
	add.f32 	%f257, %f255, %f256;
	ld.global.f32 	%f258, [%rd80+6144];
	add.f32 	%f371, %f257, %f258;
	add.s32 	%r197, %r197, 2048;
$L__BB2_16:
	setp.eq.s32 	%p32, %r15, 0;
	@%p32 bra 	$L__BB2_19;
	mul.wide.u32 	%rd81, %r197, 4;
	add.s64 	%rd83, %rd2, %rd81;
	neg.s32 	%r200, %r15;
$L__BB2_18:
	.pragma "nounroll";
	ld.global.f32 	%f259, [%rd83];
	add.f32 	%f371, %f371, %f259;
	add.s64 	%rd83, %rd83, 2048;
	add.s32 	%r200, %r200, 1;
	setp.ne.s32 	%p33, %r200, 0;
	@%p33 bra 	$L__BB2_18;
$L__BB2_19:
	setp.lt.u32 	%p34, %r51, 512;
	@%p34 bra 	$L__BB2_24;
	// begin inline asm
	mov.u32 %r162, %laneid;
	// end inline asm
	mov.b32 	%r164, %f371;
	mov.b32 	%r165, 1;
	mov.b32 	%r186, 31;
	mov.b32 	%r187, -1;
	// begin inline asm
	shfl.sync.down.b32 %r163, %r164, %r165, %r186, %r187;
	// end inline asm
	setp.gt.s32 	%p58, %r162, 30;
	mov.b32 	%f318, %r163;
	add.f32 	%f319, %f371, %f318;
	selp.f32 	%f320, %f371, %f319, %p58;
	mov.b32 	%r169, %f320;
	mov.b32 	%r170, 2;
	// begin inline asm
	shfl.sync.down.b32 %r168, %r169, %r170, %r186, %r187;
	// end inline asm
	setp.gt.s32 	%p59, %r162, 29;
	mov.b32 	%f321, %r168;
	add.f32 	%f322, %f320, %f321;
	selp.f32 	%f323, %f320, %f322, %p59;
	mov.b32 	%r174, %f323;
	mov.b32 	%r175, 4;
	// begin inline asm
	shfl.sync.down.b32 %r173, %r174, %r175, %r186, %r187;
	// end inline asm
	setp.gt.s32 	%p60, %r162, 27;
	mov.b32 	%f324, %r173;
	add.f32 	%f325, %f323, %f324;
	selp.f32 	%f326, %f323, %f325, %p60;
	mov.b32 	%r179, %f326;
	mov.b32 	%r180, 8;
	// begin inline asm
	shfl.sync.down.b32 %r178, %r179, %r180, %r186, %r187;
	// end inline asm
	setp.gt.s32 	%p61, %r162, 23;
	mov.b32 	%f327, %r178;
	add.f32 	%f328, %f326, %f327;
	selp.f32 	%f329, %f326, %f328, %p61;
	mov.b32 	%r184, %f329;
	mov.b32 	%r185, 16;
	// begin inline asm
	shfl.sync.down.b32 %r183, %r184, %r185, %r186, %r187;
	// end inline asm
	setp.gt.s32 	%p62, %r162, 15;
	mov.b32 	%f330, %r183;
	add.f32 	%f16, %f329, %f330;
	selp.f32 	%f383, %f329, %f16, %p62;
	setp.ne.s32 	%p63, %r162, 0;
	@%p63 bra 	$L__BB2_22;
	shr.u32 	%r188, %r1, 3;
	and.b32  	%r189, %r188, 124;
	mov.u32 	%r190, _ZZN3cub18CUB_300001_SM_10006detail6reduce28DeviceReduceSingleTileKernelINS2_10policy_hubIfjN4cuda3std3__44plusIfEEE10Policy1000EN6thrust24THRUST_300001_SM_1000_NS6detail15normal_iteratorINSD_10device_ptrIfEEEEPdjS9_dfNS7_10__identityEEEvT0_T1_T2_T3_T4_T6_E12temp_storage;
	add.s32 	%r191, %r190, %r189;
	st.shared.f32 	[%r191+16], %f16;
$L__BB2_22:
	bar.sync 	0;
	setp.ne.s32 	%p64, %r1, 0;
	@%p64 bra 	$L__BB2_50;
	ld.shared.f32 	%f331, [_ZZN3cub18CUB_300001_SM_10006detail6reduce28DeviceReduceSingleTileKernelINS2_10policy_hubIfjN4cuda3std3__44plusIfEEE10Policy1000EN6thrust24THRUST_300001_SM_1000_NS6detail15normal_iteratorINSD_10device_ptrIfEEEEPdjS9_dfNS7_10__identityEEEvT0_T1_T2_T3_T4_T6_E12temp_storage+20];
	add.f32 	%f332, %f383, %f331;
	ld.shared.f32 	%f333, [_ZZN3cub18CUB_300001_SM_10006detail6reduce28DeviceReduceSingleTileKernelINS2_10policy_hubIfjN4cuda3std3__44plusIfEEE10Policy1000EN6thrust24THRUST_300001_SM_1000_NS6detail15normal_iteratorINSD_10device_ptrIfEEEEPdjS9_dfNS7_10__identityEEEvT0_T1_T2_T3_T4_T6_E12temp_storage+24];
	add.f32 	%f334, %f332, %f333;
	ld.shared.f32 	%f335, [_ZZN3cub18CUB_300001_SM_10006detail6reduce28DeviceReduceSingleTileKernelINS2_10policy_hubIfjN4cuda3std3__44plusIfEEE10Policy1000EN6thrust24THRUST_300001_SM_1000_NS6detail15normal_iteratorINSD_10device_ptrIfEEEEPdjS9_dfNS7_10__identityEEEvT0_T1_T2_T3_T4_T6_E12temp_storage+28];
	add.f32 	%f336, %f334, %f335;
	ld.shared.f32 	%f337, [_ZZN3cub18CUB_300001_SM_10006detail6reduce28DeviceReduceSingleTileKernelINS2_10policy_hubIfjN4cuda3std3__44plusIfEEE10Policy1000EN6thrust24THRUST_300001_SM_1000_NS6detail15normal_iteratorINSD_10device_ptrIfEEEEPdjS9_dfNS7_10__identityEEEvT0_T1_T2_T3_T4_T6_E12temp_storage+32];
	add.f32 	%f338, %f336, %f337;
	ld.shared.f32 	%f339, [_ZZN3cub18CUB_300001_SM_10006detail6reduce28DeviceReduceSingleTileKernelINS2_10policy_hubIfjN4cuda3std3__44plusIfEEE10Policy1000EN6thrust24THRUST_300001_SM_1000_NS6detail15normal_iteratorINSD_10device_ptrIfEEEEPdjS9_dfNS7_10__identityEEEvT0_T1_T2_T3_T4_T6_E12temp_storage+36];
	add.f32 	%f340, %f338, %f339;
	ld.shared.f32 	%f341, [_ZZN3cub18CUB_300001_SM_10006detail6reduce28DeviceReduceSingleTileKernelINS2_10policy_hubIfjN4cuda3std3__44plusIfEEE10Policy1000EN6thrust24THRUST_300001_SM_1000_NS6detail15normal_iteratorINSD_10device_ptrIfEEEEPdjS9_dfNS7_10__identityEEEvT0_T1_T2_T3_T4_T6_E12temp_storage+40];
	add.f32 	%f342, %f340, %f341;
	ld.shared.f32 	%f343, [_ZZN3cub18CUB_300001_SM_10006detail6reduce28DeviceReduceSingleTileKernelINS2_10policy_hubIfjN4cuda3std3__44plusIfEEE10Policy1000EN6thrust24THRUST_300001_SM_1000_NS6detail15normal_iteratorINSD_10device_ptrIfEEEEPdjS9_dfNS7_10__identityEEEvT0_T1_T2_T3_T4_T6_E12temp_storage+44];
	add.f32 	%f344, %f342, %f343;
	ld.shared.f32 	%f345, [_ZZN3cub18CUB_300001_SM_10006detail6reduce28DeviceReduceSingleTileKernelINS2_10policy_hubIfjN4cuda3std3__44plusIfEEE10Policy1000EN6thrust24THRUST_300001_SM_1000_NS6detail15normal_iteratorINSD_10device_ptrIfEEEEPdjS9_dfNS7_10__identityEEEvT0_T1_T2_T3_T4_T6_E12temp_storage+48];
	add.f32 	%f346, %f344, %f345;
	ld.shared.f32 	%f347, [_ZZN3cub18CUB_300001_SM_10006detail6reduce28DeviceReduceSingleTileKernelINS2_10policy_hubIfjN4cuda3std3__44plusIfEEE10Policy1000EN6thrust24THRUST_300001_SM_1000_NS6detail15normal_iteratorINSD_10device_ptrIfEEEEPdjS9_dfNS7_10__identityEEEvT0_T1_T2_T3_T4_T6_E12temp_storage+52];
	add.f32 	%f348, %f346, %f347;
	ld.shared.f32 	%f349, [_ZZN3cub18CUB_300001_SM_10006detail6reduce28DeviceReduceSingleTileKernelINS2_10policy_hubIfjN4cuda3std3__44plusIfEEE10Policy1000EN6thrust24THRUST_300001_SM_1000_NS6detail15normal_iteratorINSD_10device_ptrIfEEEEPdjS9_dfNS7_10__identityEEEvT0_T1_T2_T3_T4_T6_E12temp_storage+56];
	add.f32 	%f350, %f348, %f349;
	ld.shared.f32 	%f351, [_ZZN3cub18CUB_300001_SM_10006detail6reduce28DeviceReduceSingleTileKernelINS2_10policy_hubIfjN4cuda3std3__44plusIfEEE10Policy1000EN6thrust24THRUST_300001_SM_1000_NS6detail15normal_iteratorINSD_10device_ptrIfEEEEPdjS9_dfNS7_10__identityEEEvT0_T1_T2_T3_T4_T6_E12temp_storage+60];
	add.f32 	%f352, %f350, %f351;
	ld.shared.f32 	%f353, [_ZZN3cub18CUB_300001_SM_10006detail6reduce28DeviceReduceSingleTileKernelINS2_10policy_hubIfjN4cuda3std3__44plusIfEEE10Policy1000EN6thrust24THRUST_300001_SM_1000_NS6detail15normal_iteratorINSD_10device_ptrIfEEEEPdjS9_dfNS7_10__identityEEEvT0_T1_T2_T3_T4_T6_E12temp_storage+64];
	add.f32 	%f354, %f352, %f353;
	ld.shared.f32 	%f355, [_ZZN3cub18CUB_300001_SM_10006detail6reduce28DeviceReduceSingleTileKernelINS2_10policy_hubIfjN4cuda3std3__44plusIfEEE10Policy1000EN6thrust24THRUST_300001_SM_1000_NS6detail15normal_iteratorINSD_10device_ptrIfEEEEPdjS9_dfNS7_10__identityEEEvT0_T1_T2_T3_T4_T6_E12temp_storage+68];
	add.f32 	%f356, %f354, %f355;
	ld.shared.f32 	%f357, [_ZZN3cub18CUB_300001_SM_10006detail6reduce28DeviceReduceSingleTileKernelINS2_10policy_hubIfjN4cuda3std3__44plusIfEEE10Policy1000EN6thrust24THRUST_300001_SM_1000_NS6detail15normal_iteratorINSD_10device_ptrIfEEEEPdjS9_dfNS7_10__identityEEEvT0_T1_T2_T3_T4_T6_E12temp_storage+72];
	add.f32 	%f358, %f356, %f357;
	ld.shared.f32 	%f359, [_ZZN3cub18CUB_300001_SM_10006detail6reduce28DeviceReduceSingleTileKernelINS2_10policy_hubIfjN4cuda3std3__44plusIfEEE10Policy1000EN6thrust24THRUST_300001_SM_1000_NS6detail15normal_iteratorINSD_10device_ptrIfEEEEPdjS9_dfNS7_10__identityEEEvT0_T1_T2_T3_T4_T6_E12temp_storage+76];
	add.f32 	%f383, %f358, %f359;
	bra.uni 	$L__BB2_50;
$L__BB2_24:
	// begin inline asm
	mov.u32 %r124, %laneid;
	// end inline asm
	and.b32  	%r150, %r1, 992;
	add.s32 	%r151, %r150, 32;
	setp.gt.u32 	%p35, %r151, %r51;
	not.b32 	%r152, %r150;
	add.s32 	%r153, %r51, %r152;
	selp.b32 	%r148, %r153, 31, %p35;
	mov.b32 	%r126, %f371;
	mov.b32 	%r127, 1;
	mov.b32 	%r149, -1;
	// begin inline asm
	shfl.sync.down.b32 %r125, %r126, %r127, %r148, %r149;
	// end inline asm
	setp.lt.s32 	%p36, %r124, %r148;
	mov.b32 	%f260, %r125;
	add.f32 	%f261, %f371, %f260;
	selp.f32 	%f262, %f261, %f371, %p36;
	mov.b32 	%r131, %f262;
	mov.b32 	%r132, 2;
	// begin inline asm
	shfl.sync.down.b32 %r130, %r131, %r132, %r148, %r149;
	// end inline asm
	add.s32 	%r154, %r124, 2;
	setp.gt.s32 	%p37, %r154, %r148;
	mov.b32 	%f263, %r130;
	add.f32 	%f264, %f262, %f263;
	selp.f32 	%f265, %f262, %f264, %p37;
	mov.b32 	%r136, %f265;
	mov.b32 	%r137, 4;
	// begin inline asm
	shfl.sync.down.b32 %r135, %r136, %r137, %r148, %r149;
	// end inline asm
	add.s32 	%r155, %r124, 4;
	setp.gt.s32 	%p38, %r155, %r148;
	mov.b32 	%f266, %r135;
	add.f32 	%f267, %f265, %f266;
	selp.f32 	%f268, %f265, %f267, %p38;
	mov.b32 	%r141, %f268;
	mov.b32 	%r142, 8;
	// begin inline asm
	shfl.sync.down.b32 %r140, %r141, %r142, %r148, %r149;
	// end inline asm
	add.s32 	%r156, %r124, 8;
	setp.gt.s32 	%p39, %r156, %r148;
	mov.b32 	%f269, %r140;
	add.f32 	%f270, %f268, %f269;
	selp.f32 	%f271, %f268, %f270, %p39;
	mov.b32 	%r146, %f271;
	mov.b32 	%r147, 16;
	// begin inline asm
	shfl.sync.down.b32 %r145, %r146, %r147, %r148, %r149;
	// end inline asm
	add.s32 	%r157, %r124, 16;
	setp.gt.s32 	%p40, %r157, %r148;
	mov.b32 	%f272, %r145;
	add.f32 	%f273, %f271, %f272;
	selp.f32 	%f383, %f271, %f273, %p40;
	setp.ne.s32 	%p41, %r124, 0;
	@%p41 bra 	$L__BB2_26;
	shr.u32 	%r158, %r1, 3;
	and.b32  	%r159, %r158, 124;
	mov.u32 	%r160, _ZZN3cub18CUB_300001_SM_10006detail6reduce28DeviceReduceSingleTileKernelINS2_10policy_hubIfjN4cuda3std3__44plusIfEEE10Policy1000EN6thrust24THRUST_300001_SM_1000_NS6detail15normal_iteratorINSD_10device_ptrIfEEEEPdjS9_dfNS7_10__identityEEEvT0_T1_T2_T3_T4_T6_E12temp_storage;
	add.s32 	%r161, %r160, %r159;
	st.shared.f32 	[%r161+16], %f383;
$L__BB2_26:
	bar.sync 	0;
	setp.ne.s32 	%p42, %r1, 0;
	@%p42 bra 	$L__BB2_50;
	setp.gt.u32 	%p43, %r51, 32;
	ld.shared.f32 	%f274, [_ZZN3cub18CUB_300001_SM_10006detail6reduce28DeviceReduceSingleTileKernelINS2_10policy_hubIfjN4cuda3std3__44plusIfEEE10Policy1000EN6thrust24THRUST_300001_SM_1000_NS6detail15normal_iteratorINSD_10device_ptrIfEEEEPdjS9_dfNS7_10__identityEEEvT0_T1_T2_T3_T4_T6_E12temp_storage+20];
	add.f32 	%f275, %f383, %f274;
	selp.f32 	%f276, %f275, %f383, %p43;
	setp.gt.u32 	%p44, %r51, 64;
	ld.shared.f32 	%f277, [_ZZN3cub18CUB_300001_SM_10006detail6reduce28DeviceReduceSingleTileKernelINS2_10policy_hubIfjN4cuda3std3__44plusIfEEE10Policy1000EN6thrust24THRUST_300001_SM_1000_NS6detail15normal_iteratorINSD_10device_ptrIfEEEEPdjS9_dfNS7_10__identityEEEvT0_T1_T2_T3_T4_T6_E12temp_storage+24];
	add.f32 	%f278, %f277, %f276;
	selp.f32 	%f279, %f278, %f276, %p44;
	setp.gt.u32 	%p45, %r51, 96;
	ld.shared.f32 	%f280, [_ZZN3cub18CUB_300001_SM_10006detail6reduce28DeviceReduceSingleTileKernelINS2_10policy_hubIfjN4cuda3std3__44plusIfEEE10Policy1000EN6thrust24THRUST_300001_SM_1000_NS6detail15normal_iteratorINSD_10device_ptrIfEEEEPdjS9_dfNS7_10__identityEEEvT0_T1_T2_T3_T4_T6_E12temp_storage+28];
	add.f32 	%f281, %f280, %f279;
	selp.f32 	%f282, %f281, %f279, %p45;
	setp.gt.u32 	%p46, %r51, 128;
	ld.shared.f32 	%f283, [_ZZN3cub18CUB_300001_SM_10006detail6reduce28DeviceReduceSingleTileKernelINS2_10policy_hubIfjN4cuda3std3__44plusIfEEE10Policy1000EN6thrust24THRUST_300001_SM_1000_NS6detail15normal_iteratorINSD_10device_ptrIfEEEEPdjS9_dfNS7_10__identityEEEvT0_T1_T2_T3_T4_T6_E12temp_storage+32];
	add.f32 	%f284, %f283, %f282;
	selp.f32 	%f285, %f284, %f282, %p46;
	setp.gt.u32 	%p47, %r51, 160;
	ld.shared.f32 	%f286, [_ZZN3cub18CUB_300001_SM_10006detail6reduce28DeviceReduceSingleTileKernelINS2_10policy_hubIfjN4cuda3std3__44plusIfEEE10Policy1000EN6thrust24THRUST_300001_SM_1000_NS6detail15normal_iteratorINSD_10device_ptrIfEEEEPdjS9_dfNS7_10__identityEEEvT0_T1_T2_T3_T4_T6_E12temp_storage+36];
	add.f32 	%f287, %f286, %f285;
	selp.f32 	%f288, %f287, %f285, %p47;
	setp.gt.u32 	%p48, %r51, 192;
	ld.shared.f32 	%f289, [_ZZN3cub18CUB_300001_SM_10006detail6reduce28DeviceReduceSingleTileKernelINS2_10policy_hubIfjN4cuda3std3__44plusIfEEE10Policy1000EN6thrust24THRUST_300001_SM_1000_NS6detail15normal_iteratorINSD_10device_ptrIfEEEEPdjS9_dfNS7_10__identityEEEvT0_T1_T2_T3_T4_T6_E12temp_storage+40];
	add.f32 	%f290, %f289, %f288;
	selp.f32 	%f291, %f290, %f288, %p48;
	setp.gt.u32 	%p49, %r51, 224;
	ld.shared.f32 	%f292, [_ZZN3cub18CUB_300001_SM_10006detail6reduce28DeviceReduceSingleTileKernelINS2_10policy_hubIfjN4cuda3std3__44plusIfEEE10Policy1000EN6thrust24THRUST_300001_SM_1000_NS6detail15normal_iteratorINSD_10device_ptrIfEEEEPdjS9_dfNS7_10__identityEEEvT0_T1_T2_T3_T4_T6_E12temp_storage+44];
	add.f32 	%f293, %f292, %f291;
	selp.f32 	%f294, %f293, %f291, %p49;
	setp.gt.u32 	%p50, %r51, 256;
	ld.shared.f32 	%f295, [_ZZN3cub18CUB_300001_SM_10006detail6reduce28DeviceReduceSingleTileKernelINS2_10policy_hubIfjN4cuda3std3__44plusIfEEE10Policy1000EN6thrust24THRUST_300001_SM_1000_NS6detail15normal_iteratorINSD_10device_ptrIfEEEEPdjS9_dfNS7_10__identityEEEvT0_T1_T2_T3_T4_T6_E12temp_storage+48];
	add.f32 	%f296, %f295, %f294;
	selp.f32 	%f297, %f296, %f294, %p50;
	setp.gt.u32 	%p51, %r51, 288;
	ld.shared.f32 	%f298, [_ZZN3cub18CUB_300001_SM_10006detail6reduce28DeviceReduceSingleTileKernelINS2_10policy_hubIfjN4cuda3std3__44plusIfEEE10Policy1000EN6thrust24THRUST_300001_SM_1000_NS6detail15normal_iteratorINSD_10device_ptrIfEEEEPdjS9_dfNS7_10__identityEEEvT0_T1_T2_T3_T4_T6_E12temp_storage+52];
	add.f32 	%f299, %f298, %f297;
	selp.f32 	%f300, %f299, %f297, %p51;
	setp.gt.u32 	%p52, %r51, 320;
	ld.shared.f32 	%f301, [_ZZN3cub18CUB_300001_SM_10006detail6reduce28DeviceReduceSingleTileKernelINS2_10policy_hubIfjN4cuda3std3__44plusIfEEE10Policy1000EN6thrust24THRUST_300001_SM_1000_NS6detail15normal_iteratorINSD_10device_ptrIfEEEEPdjS9_dfNS7_10__identityEEEvT0_T1_T2_T3_T4_T6_E12temp_storage+56];
	add.f32 	%f302, %f301, %f300;
	selp.f32 	%f303, %f302, %f300, %p52;
	setp.gt.u32 	%p53, %r51, 352;
	ld.shared.f32 	%f304, [_ZZN3cub18CUB_300001_SM_10006detail6reduce28DeviceReduceSingleTileKernelINS2_10policy_hubIfjN4cuda3std3__44plusIfEEE10Policy1000EN6thrust24THRUST_300001_SM_1000_NS6detail15normal_iteratorINSD_10device_ptrIfEEEEPdjS9_dfNS7_10__identityEEEvT0_T1_T2_T3_T4_T6_E12temp_storage+60];
	add.f32 	%f305, %f304, %f303;
	selp.f32 	%f306, %f305, %f303, %p53;
	setp.gt.u32 	%p54, %r51, 384;
	ld.shared.f32 	%f307, [_ZZN3cub18CUB_300001_SM_10006detail6reduce28DeviceReduceSingleTileKernelINS2_10policy_hubIfjN4cuda3std3__44plusIfEEE10Policy1000EN6thrust24THRUST_300001_SM_1000_NS6detail15normal_iteratorINSD_10device_ptrIfEEEEPdjS9_dfNS7_10__identityEEEvT0_T1_T2_T3_T4_T6_E12temp_storage+64];
	add.f32 	%f308, %f307, %f306;
	selp.f32 	%f309, %f308, %f306, %p54;
	setp.gt.u32 	%p55, %r51, 416;
	ld.shared.f32 	%f310, [_ZZN3cub18CUB_300001_SM_10006detail6reduce28DeviceReduceSingleTileKernelINS2_10policy_hubIfjN4cuda3std3__44plusIfEEE10Policy1000EN6thrust24THRUST_300001_SM_1000_NS6detail15normal_iteratorINSD_10device_ptrIfEEEEPdjS9_dfNS7_10__identityEEEvT0_T1_T2_T3_T4_T6_E12temp_storage+68];
	add.f32 	%f311, %f310, %f309;
	selp.f32 	%f312, %f311, %f309, %p55;
	setp.gt.u32 	%p56, %r51, 448;
	ld.shared.f32 	%f313, [_ZZN3cub18CUB_300001_SM_10006detail6reduce28DeviceReduceSingleTileKernelINS2_10policy_hubIfjN4cuda3std3__44plusIfEEE10Policy1000EN6thrust24THRUST_300001_SM_1000_NS6detail15normal_iteratorINSD_10device_ptrIfEEEEPdjS9_dfNS7_10__identityEEEvT0_T1_T2_T3_T4_T6_E12temp_storage+72];
	add.f32 	%f314, %f313, %f312;
	selp.f32 	%f315, %f314, %f312, %p56;
	setp.gt.u32 	%p57, %r51, 480;
	ld.shared.f32 	%f316, [_ZZN3cub18CUB_300001_SM_10006detail6reduce28DeviceReduceSingleTileKernelINS2_10policy_hubIfjN4cuda3std3__44plusIfEEE10Policy1000EN6thrust24THRUST_300001_SM_1000_NS6detail15normal_iteratorINSD_10device_ptrIfEEEEPdjS9_dfNS7_10__identityEEEvT0_T1_T2_T3_T4_T6_E12temp_storage+76];
	add.f32 	%f317, %f316, %f315;
	selp.f32 	%f383, %f317, %f315, %p57;
	bra.uni 	$L__BB2_50;
$L__BB2_28:
	mov.u32 	%r21, %tid.x;
	mul.wide.u32 	%rd11, %r21, 4;
	add.s64 	%rd12, %rd2, %rd11;
	ld.global.f32 	%f42, [%rd12];
	ld.global.f32 	%f43, [%rd12+2048];
	ld.global.f32 	%f44, [%rd12+4096];
	ld.global.f32 	%f45, [%rd12+6144];
	ld.global.f32 	%f46, [%rd12+8192];
	ld.global.f32 	%f47, [%rd12+10240];
	ld.global.f32 	%f48, [%rd12+12288];
	ld.global.f32 	%f49, [%rd12+14336];
	ld.global.f32 	%f50, [%rd12+16384];
	ld.global.f32 	%f51, [%rd12+18432];
	ld.global.f32 	%f52, [%rd12+20480];
	ld.global.f32 	%f53, [%rd12+22528];
	ld.global.f32 	%f54, [%rd12+24576];
	ld.global.f32 	%f55, [%rd12+26624];
	ld.global.f32 	%f56, [%rd12+28672];
	ld.global.f32 	%f57, [%rd12+30720];
	add.f32 	%f58, %f42, %f43;
	add.f32 	%f59, %f44, %f45;
	add.f32 	%f60, %f46, %f47;
	add.f32 	%f61, %f48, %f49;
	add.f32 	%f62, %f50, %f51;
	add.f32 	%f63, %f52, %f53;
	add.f32 	%f64, %f54, %f55;
	add.f32 	%f65, %f56, %f57;
	add.f32 	%f66, %f58, %f59;
	add.f32 	%f67, %f60, %f61;
	add.f32 	%f68, %f62, %f63;
	add.f32 	%f69, %f64, %f65;
	add.f32 	%f70, %f66, %f67;
	add.f32 	%f71, %f68, %f69;
	add.f32 	%f382, %f70, %f71;
	add.s32 	%r22, %r51, -8192;
	setp.lt.u32 	%p3, %r22, 8192;
	mov.b32 	%r202, 8192;
	@%p3 bra 	$L__BB2_32;
	mov.b32 	%r202, 8192;
$L__BB2_30:
	add.s32 	%r54, %r21, %r202;
	mul.wide.u32 	%rd13, %r54, 4;
	add.s64 	%rd14, %rd2, %rd13;
	ld.global.f32 	%f72, [%rd14];
	ld.global.f32 	%f73, [%rd14+2048];
	ld.global.f32 	%f74, [%rd14+4096];
	ld.global.f32 	%f75, [%rd14+6144];
	ld.global.f32 	%f76, [%rd14+8192];
	ld.global.f32 	%f77, [%rd14+10240];
	ld.global.f32 	%f78, [%rd14+12288];
	ld.global.f32 	%f79, [%rd14+14336];
	ld.global.f32 	%f80, [%rd14+16384];
	ld.global.f32 	%f81, [%rd14+18432];
	ld.global.f32 	%f82, [%rd14+20480];
	ld.global.f32 	%f83, [%rd14+22528];
	ld.global.f32 	%f84, [%rd14+24576];
	ld.global.f32 	%f85, [%rd14+26624];
	ld.global.f32 	%f86, [%rd14+28672];
	ld.global.f32 	%f87, [%rd14+30720];
	add.f32 	%f88, %f382, %f72;
	add.f32 	%f89, %f73, %f74;
	add.f32 	%f90, %f75, %f76;
	add.f32 	%f91, %f77, %f78;
	add.f32 	%f92, %f79, %f80;
	add.f32 	%f93, %f81, %f82;
	add.f32 	%f94, %f83, %f84;
	add.f32 	%f95, %f85, %f86;
	add.f32 	%f96, %f88, %f89;
	add.f32 	%f97, %f90, %f91;
	add.f32 	%f98, %f92, %f93;
	add.f32 	%f99, %f94, %f95;
	add.f32 	%f100, %f96, %f97;
	add.f32 	%f101, %f98, %f99;
	add.f32 	%f102, %f100, %f101;
	add.f32 	%f382, %f102, %f87;
	sub.s32 	%r55, %r51, %r202;
	setp.lt.u32 	%p4, %r55, 8192;
	@%p4 bra 	$L__BB2_46;
	add.s32 	%r202, %r202, 8192;
	setp.le.u32 	%p5, %r202, %r22;
	@%p5 bra 	$L__BB2_30;
$L__BB2_32:
	setp.le.u32 	%p6, %r51, %r202;
	sub.s32 	%r56, %r51, %r202;
	setp.ge.s32 	%p7, %r21, %r56;
	or.pred  	%p8, %p6, %p7;
	@%p8 bra 	$L__BB2_46;
	not.b32 	%r58, %r21;
	add.s32 	%r59, %r51, %r58;
	sub.s32 	%r60, %r59, %r202;
	shr.u32 	%r61, %r60, 9;
	add.s32 	%r26, %r61, 1;
	and.b32  	%r27, %r26, 15;
	setp.lt.u32 	%p9, %r60, 7680;
	mov.u32 	%r207, %r21;
	@%p9 bra 	$L__BB2_37;
	or.b32  	%r205, %r21, 4096;
	add.s32 	%r204, %r21, %r202;
	and.b32  	%r62, %r26, 16777200;
	neg.s32 	%r203, %r62;
$L__BB2_35:
	.pragma "nounroll";
	mul.wide.u32 	%rd15, %r204, 4;
	add.s64 	%rd16, %rd2, %rd15;
	ld.global.f32 	%f104, [%rd16];
	add.f32 	%f105, %f382, %f104;
	add.s32 	%r63, %r204, 512;
	mul.wide.u32 	%rd17, %r63, 4;
	add.s64 	%rd18, %rd2, %rd17;
	ld.global.f32 	%f106, [%rd18];
	add.f32 	%f107, %f105, %f106;
	add.s32 	%r64, %r204, 1024;
	mul.wide.u32 	%rd19, %r64, 4;
	add.s64 	%rd20, %rd2, %rd19;
	ld.global.f32 	%f108, [%rd20];
	add.f32 	%f109, %f107, %f108;
	add.s32 	%r65, %r204, 1536;
	mul.wide.u32 	%rd21, %r65, 4;
	add.s64 	%rd22, %rd2, %rd21;
	ld.global.f32 	%f110, [%rd22];
	add.f32 	%f111, %f109, %f110;
	add.s32 	%r66, %r204, 2048;
	mul.wide.u32 	%rd23, %r66, 4;
	add.s64 	%rd24, %rd2, %rd23;
	ld.global.f32 	%f112, [%rd24];
	add.f32 	%f113, %f111, %f112;
	add.s32 	%r67, %r204, 2560;
	mul.wide.u32 	%rd25, %r67, 4;
	add.s64 	%rd26, %rd2, %rd25;
	ld.global.f32 	%f114, [%rd26];
	add.f32 	%f115, %f113, %f114;
	add.s32 	%r68, %r204, 3072;
	mul.wide.u32 	%rd27, %r68, 4;
	add.s64 	%rd28, %rd2, %rd27;
	ld.global.f32 	%f116, [%rd28];
	add.f32 	%f117, %f115, %f116;
	add.s32 	%r69, %r204, 3584;
	mul.wide.u32 	%rd29, %r69, 4;
	add.s64 	%rd30, %rd2, %rd29;
	ld.global.f32 	%f118, [%rd30];
	add.f32 	%f119, %f117, %f118;
	add.s32 	%r70, %r204, 4096;
	mul.wide.u32 	%rd31, %r70, 4;
	add.s64 	%rd32, %rd2, %rd31;
	ld.global.f32 	%f120, [%rd32];
	add.f32 	%f121, %f119, %f120;
	add.s32 	%r71, %r204, 4608;
	mul.wide.u32 	%rd33, %r71, 4;
	add.s64 	%rd34, %rd2, %rd33;
	ld.global.f32 	%f122, [%rd34];
	add.f32 	%f123, %f121, %f122;
	add.s32 	%r72, %r204, 5120;
	mul.wide.u32 	%rd35, %r72, 4;
	add.s64 	%rd36, %rd2, %rd35;
	ld.global.f32 	%f124, [%rd36];
	add.f32 	%f125, %f123, %f124;
	add.s32 	%r73, %r204, 5632;
	mul.wide.u32 	%rd37, %r73, 4;
	add.s64 	%rd38, %rd2, %rd37;
	ld.global.f32 	%f126, [%rd38];
	add.f32 	%f127, %f125, %f126;
	add.s32 	%r74, %r204, 6144;
	mul.wide.u32 	%rd39, %r74, 4;
	add.s64 	%rd40, %rd2, %rd39;
	ld.global.f32 	%f128, [%rd40];
	add.f32 	%f129, %f127, %f128;
	add.s32 	%r75, %r204, 6656;
	mul.wide.u32 	%rd41, %r75, 4;
	add.s64 	%rd42, %rd2, %rd41;
	ld.global.f32 	%f130, [%rd42];
	add.f32 	%f131, %f129, %f130;
	add.s32 	%r76, %r204, 7168;
	mul.wide.u32 	%rd43, %r76, 4;
	add.s64 	%rd44, %rd2, %rd43;
	ld.global.f32 	%f132, [%rd44];
	add.f32 	%f133, %f131, %f132;
	add.s32 	%r77, %r204, 7680;
	mul.wide.u32 	%rd45, %r77, 4;
	add.s64 	%rd46, %rd2, %rd45;
	ld.global.f32 	%f134, [%rd46];
	add.f32 	%f382, %f133, %f134;
	add.s32 	%r205, %r205, 8192;
	add.s32 	%r204, %r204, 8192;
	add.s32 	%r203, %r203, 16;
	setp.ne.s32 	%p10, %r203, 0;
	@%p10 bra 	$L__BB2_35;
	add.s32 	%r207, %r205, -4096;
$L__BB2_37:
	setp.eq.s32 	%p11, %r27, 0;
	@%p11 bra 	$L__BB2_46;
	and.b32  	%r39, %r26, 7;
	setp.lt.u32 	%p12, %r27, 8;
	@%p12 bra 	$L__BB2_40;
	add.s32 	%r78, %r207, %r202;
	mul.wide.u32 	%rd47, %r78, 4;
	add.s64 	%rd48, %rd2, %rd47;
	ld.global.f32 	%f136, [%rd48];
	add.f32 	%f137, %f382, %f136;
	add.s32 	%r79, %r78, 512;
	mul.wide.u32 	%rd49, %r79, 4;
	add.s64 	%rd50, %rd2, %rd49;
	ld.global.f32 	%f138, [%rd50];
	add.f32 	%f139, %f137, %f138;
	add.s32 	%r80, %r78, 1024;
	mul.wide.u32 	%rd51, %r80, 4;
	add.s64 	%rd52, %rd2, %rd51;
	ld.global.f32 	%f140, [%rd52];
	add.f32 	%f141, %f139, %f140;
	add.s32 	%r81, %r78, 1536;
	mul.wide.u32 	%rd53, %r81, 4;
	add.s64 	%rd54, %rd2, %rd53;
	ld.global.f32 	%f142, [%rd54];
	add.f32 	%f143, %f141, %f142;
	add.s32 	%r82, %r78, 2048;
	mul.wide.u32 	%rd55, %r82, 4;
	add.s64 	%rd56, %rd2, %rd55;
	ld.global.f32 	%f144, [%rd56];
	add.f32 	%f145, %f143, %f144;
	add.s32 	%r83, %r78, 2560;
	mul.wide.u32 	%rd57, %r83, 4;
	add.s64 	%rd58, %rd2, %rd57;
	ld.global.f32 	%f146, [%rd58];
	add.f32 	%f147, %f145, %f146;
	add.s32 	%r84, %r78, 3072;
	mul.wide.u32 	%rd59, %r84, 4;
	add.s64 	%rd60, %rd2, %rd59;
	ld.global.f32 	%f148, [%rd60];
	add.f32 	%f149, %f147, %f148;
	add.s32 	%r85, %r78, 3584;
	mul.wide.u32 	%rd61, %r85, 4;
	add.s64 	%rd62, %rd2, %rd61;
	ld.global.f32 	%f150, [%rd62];
	add.f32 	%f382, %f149, %f150;
	add.s32 	%r207, %r207, 4096;
$L__BB2_40:
	setp.eq.s32 	%p13, %r39, 0;
	@%p13 bra 	$L__BB2_46;
	and.b32  	%r42, %r26, 3;
	setp.lt.u32 	%p14, %r39, 4;
	@%p14 bra 	$L__BB2_43;
	add.s32 	%r86, %r207, %r202;
	mul.wide.u32 	%rd63, %r86, 4;
	add.s64 	%rd64, %rd2, %rd63;
	ld.global.f32 	%f152, [%rd64];
	add.f32 	%f153, %f382, %f152;
	add.s32 	%r87, %r86, 512;
	mul.wide.u32 	%rd65, %r87, 4;
	add.s64 	%rd66, %rd2, %rd65;
	ld.global.f32 	%f154, [%rd66];
	add.f32 	%f155, %f153, %f154;
	add.s32 	%r88, %r86, 1024;
	mul.wide.u32 	%rd67, %r88, 4;
	add.s64 	%rd68, %rd2, %rd67;
	ld.global.f32 	%f156, [%rd68];
	add.f32 	%f157, %f155, %f156;
	add.s32 	%r89, %r86, 1536;
	mul.wide.u32 	%rd69, %r89, 4;
	add.s64 	%rd70, %rd2, %rd69;
	ld.global.f32 	%f158, [%rd70];
	add.f32 	%f382, %f157, %f158;
	add.s32 	%r207, %r207, 2048;
$L__BB2_43:
	setp.eq.s32 	%p15, %r42, 0;
	@%p15 bra 	$L__BB2_46;
	add.s32 	%r210, %r207, %r202;
	neg.s32 	%r209, %r42;
$L__BB2_45:
	.pragma "nounroll";
	mul.wide.u32 	%rd71, %r210, 4;
	add.s64 	%rd72, %rd2, %rd71;
	ld.global.f32 	%f159, [%rd72];
	add.f32 	%f382, %f382, %f159;
	add.s32 	%r210, %r210, 512;
	add.s32 	%r209, %r209, 1;
	setp.ne.s32 	%p16, %r209, 0;
	@%p16 bra 	$L__BB2_45;
$L__BB2_46:
	// begin inline asm
	mov.u32 %r90, %laneid;
	// end inline asm
	mov.b32 	%r92, %f382;
	mov.b32 	%r93, 1;
	mov.b32 	%r114, 31;
	mov.b32 	%r115, -1;
	// begin inline asm
	shfl.sync.down.b32 %r91, %r92, %r93, %r114, %r115;
	// end inline asm
	setp.gt.s32 	%p17, %r90, 30;
	mov.b32 	%f160, %r91;
	add.f32 	%f161, %f382, %f160;
	selp.f32 	%f162, %f382, %f161, %p17;
	mov.b32 	%r97, %f162;
	mov.b32 	%r98, 2;
	// begin inline asm
	shfl.sync.down.b32 %r96, %r97, %r98, %r114, %r115;
	// end inline asm
	setp.gt.s32 	%p18, %r90, 29;
	mov.b32 	%f163, %r96;
	add.f32 	%f164, %f162, %f163;
	selp.f32 	%f165, %f162, %f164, %p18;
	mov.b32 	%r102, %f165;
	mov.b32 	%r103, 4;
	// begin inline asm
	shfl.sync.down.b32 %r101, %r102, %r103, %r114, %r115;
	// end inline asm
	setp.gt.s32 	%p19, %r90, 27;
	mov.b32 	%f166, %r101;
	add.f32 	%f167, %f165, %f166;
	selp.f32 	%f168, %f165, %f167, %p19;
	mov.b32 	%r107, %f168;
	mov.b32 	%r108, 8;
	// begin inline asm
	shfl.sync.down.b32 %r106, %r107, %r108, %r114, %r115;
	// end inline asm
	setp.gt.s32 	%p20, %r90, 23;
	mov.b32 	%f169, %r106;
	add.f32 	%f170, %f168, %f169;
	selp.f32 	%f171, %f168, %f170, %p20;
	mov.b32 	%r112, %f171;
	mov.b32 	%r113, 16;
	// begin inline asm
	shfl.sync.down.b32 %r111, %r112, %r113, %r114, %r115;
	// end inline asm
	setp.gt.s32 	%p21, %r90, 15;
	mov.b32 	%f172, %r111;
	add.f32 	%f38, %f171, %f172;
	selp.f32 	%f383, %f171, %f38, %p21;
	setp.ne.s32 	%p22, %r90, 0;
	@%p22 bra 	$L__BB2_48;
	shr.u32 	%r116, %r21, 3;
	and.b32  	%r117, %r116, 124;
	mov.u32 	%r118, _ZZN3cub18CUB_300001_SM_10006detail6reduce28DeviceReduceSingleTileKernelINS2_10policy_hubIfjN4cuda3std3__44plusIfEEE10Policy1000EN6thrust24THRUST_300001_SM_1000_NS6detail15normal_iteratorINSD_10device_ptrIfEEEEPdjS9_dfNS7_10__identityEEEvT0_T1_T2_T3_T4_T6_E12temp_storage;
	add.s32 	%r119, %r118, %r117;
	st.shared.f32 	[%r119+16], %f38;
$L__BB2_48:
	bar.sync 	0;
	setp.ne.s32 	%p23, %r21, 0;
	@%p23 bra 	$L__BB2_50;
	ld.shared.f32 	%f173, [_ZZN3cub18CUB_300001_SM_10006detail6reduce28DeviceReduceSingleTileKernelINS2_10policy_hubIfjN4cuda3std3__44plusIfEEE10Policy1000EN6thrust24THRUST_300001_SM_1000_NS6detail15normal_iteratorINSD_10device_ptrIfEEEEPdjS9_dfNS7_10__identityEEEvT0_T1_T2_T3_T4_T6_E12temp_storage+20];
	add.f32 	%f174, %f383, %f173;
	ld.shared.f32 	%f175, [_ZZN3cub18CUB_300001_SM_10006detail6reduce28DeviceReduceSingleTileKernelINS2_10policy_hubIfjN4cuda3std3__44plusIfEEE10Policy1000EN6thrust24THRUST_300001_SM_1000_NS6detail15normal_iteratorINSD_10device_ptrIfEEEEPdjS9_dfNS7_10__identityEEEvT0_T1_T2_T3_T4_T6_E12temp_storage+24];
	add.f32 	%f176, %f174, %f175;
	ld.shared.f32 	%f177, [_ZZN3cub18CUB_300001_SM_10006detail6reduce28DeviceReduceSingleTileKernelINS2_10policy_hubIfjN4cuda3std3__44plusIfEEE10Policy1000EN6thrust24THRUST_300001_SM_1000_NS6detail15normal_iteratorINSD_10device_ptrIfEEEEPdjS9_dfNS7_10__identityEEEvT0_T1_T2_T3_T4_T6_E12temp_storage+28];
	add.f32 	%f178, %f176, %f177;
	ld.shared.f32 	%f179, [_ZZN3cub18CUB_300001_SM_10006detail6reduce28DeviceReduceSingleTileKernelINS2_10policy_hubIfjN4cuda3std3__44plusIfEEE10Policy1000EN6thrust24THRUST_300001_SM_1000_NS6detail15normal_iteratorINSD_10device_ptrIfEEEEPdjS9_dfNS7_10__identityEEEvT0_T1_T2_T3_T4_T6_E12temp_storage+32];
	add.f32 	%f180, %f178, %f179;
	ld.shared.f32 	%f181, [_ZZN3cub18CUB_300001_SM_10006detail6reduce28DeviceReduceSingleTileKernelINS2_10policy_hubIfjN4cuda3std3__44plusIfEEE10Policy1000EN6thrust24THRUST_300001_SM_1000_NS6detail15normal_iteratorINSD_10device_ptrIfEEEEPdjS9_dfNS7_10__identityEEEvT0_T1_T2_T3_T4_T6_E12temp_storage+36];
	add.f32 	%f182, %f180, %f181;
	ld.shared.f32 	%f183, [_ZZN3cub18CUB_300001_SM_10006detail6reduce28DeviceReduceSingleTileKernelINS2_10policy_hubIfjN4cuda3std3__44plusIfEEE10Policy1000EN6thrust24THRUST_300001_SM_1000_NS6detail15normal_iteratorINSD_10device_ptrIfEEEEPdjS9_dfNS7_10__identityEEEvT0_T1_T2_T3_T4_T6_E12temp_storage+40];
	add.f32 	%f184, %f182, %f183;
	ld.shared.f32 	%f185, [_ZZN3cub18CUB_300001_SM_10006detail6reduce28DeviceReduceSingleTileKernelINS2_10policy_hubIfjN4cuda3std3__44plusIfEEE10Policy1000EN6thrust24THRUST_300001_SM_1000_NS6detail15normal_iteratorINSD_10device_ptrIfEEEEPdjS9_dfNS7_10__identityEEEvT0_T1_T2_T3_T4_T6_E12temp_storage+44];
	add.f32 	%f186, %f184, %f185;
	ld.shared.f32 	%f187, [_ZZN3cub18CUB_300001_SM_10006detail6reduce28DeviceReduceSingleTileKernelINS2_10policy_hubIfjN4cuda3std3__44plusIfEEE10Policy1000EN6thrust24THRUST_300001_SM_1000_NS6detail15normal_iteratorINSD_10device_ptrIfEEEEPdjS9_dfNS7_10__identityEEEvT0_T1_T2_T3_T4_T6_E12temp_storage+48];
	add.f32 	%f188, %f186, %f187;
	ld.shared.f32 	%f189, [_ZZN3cub18CUB_300001_SM_10006detail6reduce28DeviceReduceSingleTileKernelINS2_10policy_hubIfjN4cuda3std3__44plusIfEEE10Policy1000EN6thrust24THRUST_300001_SM_1000_NS6detail15normal_iteratorINSD_10device_ptrIfEEEEPdjS9_dfNS7_10__identityEEEvT0_T1_T2_T3_T4_T6_E12temp_storage+52];
	add.f32 	%f190, %f188, %f189;
	ld.shared.f32 	%f191, [_ZZN3cub18CUB_300001_SM_10006detail6reduce28DeviceReduceSingleTileKernelINS2_10policy_hubIfjN4cuda3std3__44plusIfEEE10Policy1000EN6thrust24THRUST_300001_SM_1000_NS6detail15normal_iteratorINSD_10device_ptrIfEEEEPdjS9_dfNS7_10__identityEEEvT0_T1_T2_T3_T4_T6_E12temp_storage+56];
	add.f32 	%f192, %f190, %f191;
	ld.shared.f32 	%f193, [_ZZN3cub18CUB_300001_SM_10006detail6reduce28DeviceReduceSingleTileKernelINS2_10policy_hubIfjN4cuda3std3__44plusIfEEE10Policy1000EN6thrust24THRUST_300001_SM_1000_NS6detail15normal_iteratorINSD_10device_ptrIfEEEEPdjS9_dfNS7_10__identityEEEvT0_T1_T2_T3_T4_T6_E12temp_storage+60];
	add.f32 	%f194, %f192, %f193;
	ld.shared.f32 	%f195, [_ZZN3cub18CUB_300001_SM_10006detail6reduce28DeviceReduceSingleTileKernelINS2_10policy_hubIfjN4cuda3std3__44plusIfEEE10Policy1000EN6thrust24THRUST_300001_SM_1000_NS6detail15normal_iteratorINSD_10device_ptrIfEEEEPdjS9_dfNS7_10__identityEEEvT0_T1_T2_T3_T4_T6_E12temp_storage+64];
	add.f32 	%f196, %f194, %f195;
	ld.shared.f32 	%f197, [_ZZN3cub18CUB_300001_SM_10006detail6reduce28DeviceReduceSingleTileKernelINS2_10policy_hubIfjN4cuda3std3__44plusIfEEE10Policy1000EN6thrust24THRUST_300001_SM_1000_NS6detail15normal_iteratorINSD_10device_ptrIfEEEEPdjS9_dfNS7_10__identityEEEvT0_T1_T2_T3_T4_T6_E12temp_storage+68];
	add.f32 	%f198, %f196, %f197;
	ld.shared.f32 	%f199, [_ZZN3cub18CUB_300001_SM_10006detail6reduce28DeviceReduceSingleTileKernelINS2_10policy_hubIfjN4cuda3std3__44plusIfEEE10Policy1000EN6thrust24THRUST_300001_SM_1000_NS6detail15normal_iteratorINSD_10device_ptrIfEEEEPdjS9_dfNS7_10__identityEEEvT0_T1_T2_T3_T4_T6_E12temp_storage+72];
	add.f32 	%f200, %f198, %f199;
	ld.shared.f32 	%f201, [_ZZN3cub18CUB_300001_SM_10006detail6reduce28DeviceReduceSingleTileKernelINS2_10policy_hubIfjN4cuda3std3__44plusIfEEE10Policy1000EN6thrust24THRUST_300001_SM_1000_NS6detail15normal_iteratorINSD_10device_ptrIfEEEEPdjS9_dfNS7_10__identityEEEvT0_T1_T2_T3_T4_T6_E12temp_storage+76];
	add.f32 	%f383, %f200, %f201;
$L__BB2_50:
	mov.u32 	%r192, %tid.x;
	setp.ne.s32 	%p65, %r192, 0;
	@%p65 bra 	$L__BB2_52;
	cvt.rn.f32.f64 	%f360, %fd1;
	add.f32 	%f361, %f383, %f360;
	cvt.f64.f32 	%fd2, %f361;
	st.global.f64 	[%rd1], %fd2;
$L__BB2_52:
	ret;

}
	// .globl	_ZN3cub18CUB_300001_SM_10006detail6reduce18DeviceReduceKernelINS2_10policy_hubIfjN4cuda3std3__44plusIfEEE10Policy1000EN6thrust24THRUST_300001_SM_1000_NS6detail15normal_iteratorINSD_10device_ptrIfEEEEjS9_fNS7_10__identityEEEvT0_PT3_T1_NS0_13GridEvenShareISN_EET2_T4_
.visible .entry _ZN3cub18CUB_300001_SM_10006detail6reduce18DeviceReduceKernelINS2_10policy_hubIfjN4cuda3std3__44plusIfEEE10Policy1000EN6thrust24THRUST_300001_SM_1000_NS6detail15normal_iteratorINSD_10device_ptrIfEEEEjS9_fNS7_10__identityEEEvT0_PT3_T1_NS0_13GridEvenShareISN_EET2_T4_(
	.param .align 8 .b8 _ZN3cub18CUB_300001_SM_10006detail6reduce18DeviceReduceKernelINS2_10policy_hubIfjN4cuda3std3__44plusIfEEE10Policy1000EN6thrust24THRUST_300001_SM_1000_NS6detail15normal_iteratorINSD_10device_ptrIfEEEEjS9_fNS7_10__identityEEEvT0_PT3_T1_NS0_13GridEvenShareISN_EET2_T4__param_0[8],
	.param .u64 .ptr .align 1 _ZN3cub18CUB_300001_SM_10006detail6reduce18DeviceReduceKernelINS2_10policy_hubIfjN4cuda3std3__44plusIfEEE10Policy1000EN6thrust24THRUST_300001_SM_1000_NS6detail15normal_iteratorINSD_10device_ptrIfEEEEjS9_fNS7_10__identityEEEvT0_PT3_T1_NS0_13GridEvenShareISN_EET2_T4__param_1,
	.param .u32 _ZN3cub18CUB_300001_SM_10006detail6reduce18DeviceReduceKernelINS2_10policy_hubIfjN4cuda3std3__44plusIfEEE10Policy1000EN6thrust24THRUST_300001_SM_1000_NS6detail15normal_iteratorINSD_10device_ptrIfEEEEjS9_fNS7_10__identityEEEvT0_PT3_T1_NS0_13GridEvenShareISN_EET2_T4__param_2,
	.param .align 4 .b8 _ZN3cub18CUB_300001_SM_10006detail6reduce18DeviceReduceKernelINS2_10policy_hubIfjN4cuda3std3__44plusIfEEE10Policy1000EN6thrust24THRUST_300001_SM_1000_NS6detail15normal_iteratorINSD_10device_ptrIfEEEEjS9_fNS7_10__identityEEEvT0_PT3_T1_NS0_13GridEvenShareISN_EET2_T4__param_3[40],
	.param .align 1 .b8 _ZN3cub18CUB_300001_SM_10006detail6reduce18DeviceReduceKernelINS2_10policy_hubIfjN4cuda3std3__44plusIfEEE10Policy1000EN6thrust24THRUST_300001_SM_1000_NS6detail15normal_iteratorINSD_10device_ptrIfEEEEjS9_fNS7_10__identityEEEvT0_PT3_T1_NS0_13GridEvenShareISN_EET2_T4__param_4[1],
	.param .align 1 .b8 _ZN3cub18CUB_300001_SM_10006detail6reduce18DeviceReduceKernelINS2_10policy_hubIfjN4cuda3std3__44plusIfEEE10Policy1000EN6thrust24THRUST_300001_SM_1000_NS6detail15normal_iteratorINSD_10device_ptrIfEEEEjS9_fNS7_10__identityEEEvT0_PT3_T1_NS0_13GridEvenShareISN_EET2_T4__param_5[1]
)
.maxntid 512
{
	.reg .pred 	%p<65>;
	.reg .b16 	%rs<4>;
	.reg .b32 	%r<279>;
	.reg .b32 	%f<380>;
	.reg .b64 	%rd<130>;
	// demoted variable
	.shared .align 4 .b8 _ZZN3cub18CUB_300001_SM_10006detail6reduce18DeviceReduceKernelINS2_10policy_hubIfjN4cuda3std3__44plusIfEEE10Policy1000EN6thrust24THRUST_300001_SM_1000_NS6detail15normal_iteratorINSD_10device_ptrIfEEEEjS9_fNS7_10__identityEEEvT0_PT3_T1_NS0_13GridEvenShareISN_EET2_T4_E12temp_storage[84];
	ld.param.u32 	%r1, [_ZN3cub18CUB_300001_SM_10006detail6reduce18DeviceReduceKernelINS2_10policy_hubIfjN4cuda3std3__44plusIfEEE10Policy1000EN6thrust24THRUST_300001_SM_1000_NS6detail15normal_iteratorINSD_10device_ptrIfEEEEjS9_fNS7_10__identityEEEvT0_PT3_T1_NS0_13GridEvenShareISN_EET2_T4__param_3+20];
	ld.param.u32 	%r2, [_ZN3cub18CUB_300001_SM_10006detail6reduce18DeviceReduceKernelINS2_10policy_hubIfjN4cuda3std3__44plusIfEEE10Policy1000EN6thrust24THRUST_300001_SM_1000_NS6detail15normal_iteratorINSD_10device_ptrIfEEEEjS9_fNS7_10__identityEEEvT0_PT3_T1_NS0_13GridEvenShareISN_EET2_T4__param_3+24];
	ld.param.u64 	%rd3, [_ZN3cub18CUB_300001_SM_10006detail6reduce18DeviceReduceKernelINS2_10policy_hubIfjN4cuda3std3__44plusIfEEE10Policy1000EN6thrust24THRUST_300001_SM_1000_NS6detail15normal_iteratorINSD_10device_ptrIfEEEEjS9_fNS7_10__identityEEEvT0_PT3_T1_NS0_13GridEvenShareISN_EET2_T4__param_0];
	cvta.to.global.u64 	%rd1, %rd3;
	mov.u32 	%r3, %ctaid.x;
	shl.b32 	%r4, %r2, 13;
	shl.b32 	%r270, %r3, 13;
	sub.s32 	%r6, %r1, %r270;
	setp.gt.u32 	%p1, %r6, 8191;
	@%p1 bra 	$L__BB3_26;
	mov.u32 	%r7, %tid.x;
	setp.ge.u32 	%p23, %r7, %r6;
	mov.f32 	%f368, 0f00000000;
	mov.u32 	%r261, %r7;
	@%p23 bra 	$L__BB3_3;
	add.s32 	%r155, %r270, %r7;
	mul.wide.u32 	%rd66, %r155, 4;
	add.s64 	%rd67, %rd1, %rd66;
	ld.global.f32 	%f368, [%rd67];
	add.s32 	%r261, %r7, 512;
$L__BB3_3:
	setp.ge.u32 	%p24, %r261, %r6;
	@%p24 bra 	$L__BB3_17;
	not.b32 	%r156, %r261;
	add.s32 	%r157, %r1, %r156;
	sub.s32 	%r158, %r157, %r270;
	shr.u32 	%r159, %r158, 9;
	add.s32 	%r10, %r159, 1;
	and.b32  	%r11, %r10, 15;
	setp.lt.u32 	%p25, %r158, 7680;
	@%p25 bra 	$L__BB3_8;
	or.b32  	%r260, %r261, 4096;
	add.s32 	%r259, %r261, %r270;
	and.b32  	%r160, %r10, 16777200;
	neg.s32 	%r258, %r160;
$L__BB3_6:
	.pragma "nounroll";
	mul.wide.u32 	%rd68, %r259, 4;
	add.s64 	%rd69, %rd1, %rd68;
	ld.global.f32 	%f203, [%rd69];
	add.f32 	%f204, %f368, %f203;
	add.s32 	%r161, %r259, 512;
	mul.wide.u32 	%rd70, %r161, 4;
	add.s64 	%rd71, %rd1, %rd70;
	ld.global.f32 	%f205, [%rd71];
	add.f32 	%f206, %f204, %f205;
	add.s32 	%r162, %r259, 1024;
	mul.wide.u32 	%rd72, %r162, 4;
	add.s64 	%rd73, %rd1, %rd72;
	ld.global.f32 	%f207, [%rd73];
	add.f32 	%f208, %f206, %f207;
	add.s32 	%r163, %r259, 1536;
	mul.wide.u32 	%rd74, %r163, 4;
	add.s64 	%rd75, %rd1, %rd74;
	ld.global.f32 	%f209, [%rd75];
	add.f32 	%f210, %f208, %f209;
	add.s32 	%r164, %r259, 2048;
	mul.wide.u32 	%rd76, %r164, 4;
	add.s64 	%rd77, %rd1, %rd76;
	ld.global.f32 	%f211, [%rd77];
	add.f32 	%f212, %f210, %f211;
	add.s32 	%r165, %r259, 2560;
	mul.wide.u32 	%rd78, %r165, 4;
	add.s64 	%rd79, %rd1, %rd78;
	ld.global.f32 	%f213, [%rd79];
	add.f32 	%f214, %f212, %f213;
	add.s32 	%r166, %r259, 3072;
	mul.wide.u32 	%rd80, %r166, 4;
	add.s64 	%rd81, %rd1, %rd80;
	ld.global.f32 	%f215, [%rd81];
	add.f32 	%f216, %f214, %f215;
	add.s32 	%r167, %r259, 3584;
	mul.wide.u32 	%rd82, %r167, 4;
	add.s64 	%rd83, %rd1, %rd82;
	ld.global.f32 	%f217, [%rd83];
	add.f32 	%f218, %f216, %f217;
	add.s32 	%r168, %r259, 4096;
	mul.wide.u32 	%rd84, %r168, 4;
	add.s64 	%rd85, %rd1, %rd84;
	ld.global.f32 	%f219, [%rd85];
	add.f32 	%f220, %f218, %f219;
	add.s32 	%r169, %r259, 4608;
	mul.wide.u32 	%rd86, %r169, 4;
	add.s64 	%rd87, %rd1, %rd86;
	ld.global.f32 	%f221, [%rd87];
	add.f32 	%f222, %f220, %f221;
	add.s32 	%r170, %r259, 5120;
	mul.wide.u32 	%rd88, %r170, 4;
	add.s64 	%rd89, %rd1, %rd88;
	ld.global.f32 	%f223, [%rd89];
	add.f32 	%f224, %f222, %f223;
	add.s32 	%r171, %r259, 5632;
	mul.wide.u32 	%rd90, %r171, 4;
	add.s64 	%rd91, %rd1, %rd90;
	ld.global.f32 	%f225, [%rd91];
	add.f32 	%f226, %f224, %f225;
	add.s32 	%r172, %r259, 6144;
	mul.wide.u32 	%rd92, %r172, 4;
	add.s64 	%rd93, %rd1, %rd92;
	ld.global.f32 	%f227, [%rd93];
	add.f32 	%f228, %f226, %f227;
	add.s32 	%r173, %r259, 6656;
	mul.wide.u32 	%rd94, %r173, 4;
	add.s64 	%rd95, %rd1, %rd94;
	ld.global.f32 	%f229, [%rd95];
	add.f32 	%f230, %f228, %f229;
	add.s32 	%r174, %r259, 7168;
	mul.wide.u32 	%rd96, %r174, 4;
	add.s64 	%rd97, %rd1, %rd96;
	ld.global.f32 	%f231, [%rd97];
	add.f32 	%f232, %f230, %f231;
	add.s32 	%r175, %r259, 7680;
	mul.wide.u32 	%rd98, %r175, 4;
	add.s64 	%rd99, %rd1, %rd98;
	ld.global.f32 	%f233, [%rd99];
	add.f32 	%f368, %f232, %f233;
	add.s32 	%r260, %r260, 8192;
	add.s32 	%r259, %r259, 8192;
	add.s32 	%r258, %r258, 16;
	setp.ne.s32 	%p26, %r258, 0;
	@%p26 bra 	$L__BB3_6;
	add.s32 	%r261, %r260, -4096;
$L__BB3_8:
	setp.eq.s32 	%p27, %r11, 0;
	@%p27 bra 	$L__BB3_17;
	and.b32  	%r23, %r10, 7;
	setp.lt.u32 	%p28, %r11, 8;
	@%p28 bra 	$L__BB3_11;
	add.s32 	%r176, %r270, %r261;
	mul.wide.u32 	%rd100, %r176, 4;
	add.s64 	%rd101, %rd1, %rd100;
	ld.global.f32 	%f235, [%rd101];
	add.f32 	%f236, %f368, %f235;
	add.s32 	%r177, %r176, 512;
	mul.wide.u32 	%rd102, %r177, 4;
	add.s64 	%rd103, %rd1, %rd102;
	ld.global.f32 	%f237, [%rd103];
	add.f32 	%f238, %f236, %f237;
	add.s32 	%r178, %r176, 1024;
	mul.wide.u32 	%rd104, %r178, 4;
	add.s64 	%rd105, %rd1, %rd104;
	ld.global.f32 	%f239, [%rd105];
	add.f32 	%f240, %f238, %f239;
	add.s32 	%r179, %r176, 1536;
	mul.wide.u32 	%rd106, %r179, 4;
	add.s64 	%rd107, %rd1, %rd106;
	ld.global.f32 	%f241, [%rd107];
	add.f32 	%f242, %f240, %f241;
	add.s32 	%r180, %r176, 2048;
	mul.wide.u32 	%rd108, %r180, 4;
	add.s64 	%rd109, %rd1, %rd108;
	ld.global.f32 	%f243, [%rd109];
	add.f32 	%f244, %f242, %f243;
	add.s32 	%r181, %r176, 2560;
	mul.wide.u32 	%rd110, %r181, 4;
	add.s64 	%rd111, %rd1, %rd110;
	ld.global.f32 	%f245, [%rd111];
	add.f32 	%f246, %f244, %f245;
	add.s32 	%r182, %r176, 3072;
	mul.wide.u32 	%rd112, %r182, 4;
	add.s64 	%rd113, %rd1, %rd112;
	ld.global.f32 	%f247, [%rd113];
	add.f32 	%f248, %f246, %f247;
	add.s32 	%r183, %r176, 3584;
	mul.wide.u32 	%rd114, %r183, 4;
	add.s64 	%rd115, %rd1, %rd114;
	ld.global.f32 	%f249, [%rd115];
	add.f32 	%f368, %f248, %f249;
	add.s32 	%r261, %r261, 4096;
$L__BB3_11:
	setp.eq.s32 	%p29, %r23, 0;
	@%p29 bra 	$L__BB3_17;
	and.b32  	%r26, %r10, 3;
	setp.lt.u32 	%p30, %r23, 4;
	@%p30 bra 	$L__BB3_14;
	add.s32 	%r184, %r270, %r261;
	mul.wide.u32 	%rd116, %r184, 4;
	add.s64 	%rd117, %rd1, %rd116;
	ld.global.f32 	%f251, [%rd117];
	add.f32 	%f252, %f368, %f251;
	add.s32 	%r185, %r184, 512;
	mul.wide.u32 	%rd118, %r185, 4;
	add.s64 	%rd119, %rd1, %rd118;
	ld.global.f32 	%f253, [%rd119];
	add.f32 	%f254, %f252, %f253;
	add.s32 	%r186, %r184, 1024;
	mul.wide.u32 	%rd120, %r186, 4;
	add.s64 	%rd121, %rd1, %rd120;
	ld.global.f32 	%f255, [%rd121];
	add.f32 	%f256, %f254, %f255;
	add.s32 	%r187, %r184, 1536;
	mul.wide.u32 	%rd122, %r187, 4;
	add.s64 	%rd123, %rd1, %rd122;
	ld.global.f32 	%f257, [%rd123];
	add.f32 	%f368, %f256, %f257;
	add.s32 	%r261, %r261, 2048;
$L__BB3_14:
	setp.eq.s32 	%p31, %r26, 0;
	@%p31 bra 	$L__BB3_17;
	add.s32 	%r265, %r261, %r270;
	neg.s32 	%r264, %r26;
$L__BB3_16:
	.pragma "nounroll";
	mul.wide.u32 	%rd124, %r265, 4;
	add.s64 	%rd125, %rd1, %rd124;
	ld.global.f32 	%f258, [%rd125];
	add.f32 	%f368, %f368, %f258;
	add.s32 	%r265, %r265, 512;
	add.s32 	%r264, %r264, 1;
	setp.ne.s32 	%p32, %r264, 0;
	@%p32 bra 	$L__BB3_16;
$L__BB3_17:
	setp.lt.u32 	%p33, %r6, 512;
	@%p33 bra 	$L__BB3_22;
	// begin inline asm
	mov.u32 %r226, %laneid;
	// end inline asm
	mov.b32 	%r228, %f368;
	mov.b32 	%r229, 1;
	mov.b32 	%r250, 31;
	mov.b32 	%r251, -1;
	// begin inline asm
	shfl.sync.down.b32 %r227, %r228, %r229, %r250, %r251;
	// end inline asm
	setp.gt.s32 	%p57, %r226, 30;
	mov.b32 	%f317, %r227;
	add.f32 	%f318, %f368, %f317;
	selp.f32 	%f319, %f368, %f318, %p57;
	mov.b32 	%r233, %f319;
	mov.b32 	%r234, 2;
	// begin inline asm
	shfl.sync.down.b32 %r232, %r233, %r234, %r250, %r251;
	// end inline asm
	setp.gt.s32 	%p58, %r226, 29;
	mov.b32 	%f320, %r232;
	add.f32 	%f321, %f319, %f320;
	selp.f32 	%f322, %f319, %f321, %p58;
	mov.b32 	%r238, %f322;
	mov.b32 	%r239, 4;
	// begin inline asm
	shfl.sync.down.b32 %r237, %r238, %r239, %r250, %r251;
	// end inline asm
	setp.gt.s32 	%p59, %r226, 27;
	mov.b32 	%f323, %r237;
	add.f32 	%f324, %f322, %f323;
	selp.f32 	%f325, %f322, %f324, %p59;
	mov.b32 	%r243, %f325;
	mov.b32 	%r244, 8;
	// begin inline asm
	shfl.sync.down.b32 %r242, %r243, %r244, %r250, %r251;
	// end inline asm
	setp.gt.s32 	%p60, %r226, 23;
	mov.b32 	%f326, %r242;
	add.f32 	%f327, %f325, %f326;
	selp.f32 	%f328, %f325, %f327, %p60;
	mov.b32 	%r248, %f328;
	mov.b32 	%r249, 16;
	// begin inline asm
	shfl.sync.down.b32 %r247, %r248, %r249, %r250, %r251;
	// end inline asm
	setp.gt.s32 	%p61, %r226, 15;
	mov.b32 	%f329, %r247;
	add.f32 	%f16, %f328, %f329;
	selp.f32 	%f379, %f328, %f16, %p61;
	setp.ne.s32 	%p62, %r226, 0;
	@%p62 bra 	$L__BB3_20;
	shr.u32 	%r252, %r7, 3;
	and.b32  	%r253, %r252, 124;
	mov.u32 	%r254, _ZZN3cub18CUB_300001_SM_10006detail6reduce18DeviceReduceKernelINS2_10policy_hubIfjN4cuda3std3__44plusIfEEE10Policy1000EN6thrust24THRUST_300001_SM_1000_NS6detail15normal_iteratorINSD_10device_ptrIfEEEEjS9_fNS7_10__identityEEEvT0_PT3_T1_NS0_13GridEvenShareISN_EET2_T4_E12temp_storage;
	add.s32 	%r255, %r254, %r253;
	st.shared.f32 	[%r255+16], %f16;
$L__BB3_20:
	bar.sync 	0;
	setp.ne.s32 	%p63, %r7, 0;
	@%p63 bra 	$L__BB3_48;
	ld.shared.f32 	%f330, [_ZZN3cub18CUB_300001_SM_10006detail6reduce18DeviceReduceKernelINS2_10policy_hubIfjN4cuda3std3__44plusIfEEE10Policy1000EN6thrust24THRUST_300001_SM_1000_NS6detail15normal_iteratorINSD_10device_ptrIfEEEEjS9_fNS7_10__identityEEEvT0_PT3_T1_NS0_13GridEvenShareISN_EET2_T4_E12temp_storage+20];
	add.f32 	%f331, %f379, %f330;
	ld.shared.f32 	%f332, [_ZZN3cub18CUB_300001_SM_10006detail6reduce18DeviceReduceKernelINS2_10policy_hubIfjN4cuda3std3__44plusIfEEE10Policy1000EN6thrust24THRUST_300001_SM_1000_NS6detail15normal_iteratorINSD_10device_ptrIfEEEEjS9_fNS7_10__identityEEEvT0_PT3_T1_NS0_13GridEvenShareISN_EET2_T4_E12temp_storage+24];
	add.f32 	%f333, %f331, %f332;
	ld.shared.f32 	%f334, [_ZZN3cub18CUB_300001_SM_10006detail6reduce18DeviceReduceKernelINS2_10policy_hubIfjN4cuda3std3__44plusIfEEE10Policy1000EN6thrust24THRUST_300001_SM_1000_NS6detail15normal_iteratorINSD_10device_ptrIfEEEEjS9_fNS7_10__identityEEEvT0_PT3_T1_NS0_13GridEvenShareISN_EET2_T4_E12temp_storage+28];
	add.f32 	%f335, %f333, %f334;
	ld.shared.f32 	%f336, [_ZZN3cub18CUB_300001_SM_10006detail6reduce18DeviceReduceKernelINS2_10policy_hubIfjN4cuda3std3__44plusIfEEE10Policy1000EN6thrust24THRUST_300001_SM_1000_NS6detail15normal_iteratorINSD_10device_ptrIfEEEEjS9_fNS7_10__identityEEEvT0_PT3_T1_NS0_13GridEvenShareISN_EET2_T4_E12temp_storage+32];
	add.f32 	%f337, %f335, %f336;
	ld.shared.f32 	%f338, [_ZZN3cub18CUB_300001_SM_10006detail6reduce18DeviceReduceKernelINS2_10policy_hubIfjN4cuda3std3__44plusIfEEE10Policy1000EN6thrust24THRUST_300001_SM_1000_NS6detail15normal_iteratorINSD_10device_ptrIfEEEEjS9_fNS7_10__identityEEEvT0_PT3_T1_NS0_13GridEvenShareISN_EET2_T4_E12temp_storage+36];
	add.f32 	%f339, %f337, %f338;
	ld.shared.f32 	%f340, [_ZZN3cub18CUB_300001_SM_10006detail6reduce18DeviceReduceKernelINS2_10policy_hubIfjN4cuda3std3__44plusIfEEE10Policy1000EN6thrust24THRUST_300001_SM_1000_NS6detail15normal_iteratorINSD_10device_ptrIfEEEEjS9_fNS7_10__identityEEEvT0_PT3_T1_NS0_13GridEvenShareISN_EET2_T4_E12temp_storage+40];
	add.f32 	%f341, %f339, %f340;
	ld.shared.f32 	%f342, [_ZZN3cub18CUB_300001_SM_10006detail6reduce18DeviceReduceKernelINS2_10policy_hubIfjN4cuda3std3__44plusIfEEE10Policy1000EN6thrust24THRUST_300001_SM_1000_NS6detail15normal_iteratorINSD_10device_ptrIfEEEEjS9_fNS7_10__identityEEEvT0_PT3_T1_NS0_13GridEvenShareISN_EET2_T4_E12temp_storage+44];
	add.f32 	%f343, %f341, %f342;
	ld.shared.f32 	%f344, [_ZZN3cub18CUB_300001_SM_10006detail6reduce18DeviceReduceKernelINS2_10policy_hubIfjN4cuda3std3__44plusIfEEE10Policy1000EN6thrust24THRUST_300001_SM_1000_NS6detail15normal_iteratorINSD_10device_ptrIfEEEEjS9_fNS7_10__identityEEEvT0_PT3_T1_NS0_13GridEvenShareISN_EET2_T4_E12temp_storage+48];
	add.f32 	%f345, %f343, %f344;
	ld.shared.f32 	%f346, [_ZZN3cub18CUB_300001_SM_10006detail6reduce18DeviceReduceKernelINS2_10policy_hubIfjN4cuda3std3__44plusIfEEE10Policy1000EN6thrust24THRUST_300001_SM_1000_NS6detail15normal_iteratorINSD_10device_ptrIfEEEEjS9_fNS7_10__identityEEEvT0_PT3_T1_NS0_13GridEvenShareISN_EET2_T4_E12temp_storage+52];
	add.f32 	%f347, %f345, %f346;
	ld.shared.f32 	%f348, [_ZZN3cub18CUB_300001_SM_10006detail6reduce18DeviceReduceKernelINS2_10policy_hubIfjN4cuda3std3__44plusIfEEE10Policy1000EN6thrust24THRUST_300001_SM_1000_NS6detail15normal_iteratorINSD_10device_ptrIfEEEEjS9_fNS7_10__identityEEEvT0_PT3_T1_NS0_13GridEvenShareISN_EET2_T4_E12temp_storage+56];
	add.f32 	%f349, %f347, %f348;
	ld.shared.f32 	%f350, [_ZZN3cub18CUB_300001_SM_10006detail6reduce18DeviceReduceKernelINS2_10policy_hubIfjN4cuda3std3__44plusIfEEE10Policy1000EN6thrust24THRUST_300001_SM_1000_NS6detail15normal_iteratorINSD_10device_ptrIfEEEEjS9_fNS7_10__identityEEEvT0_PT3_T1_NS0_13GridEvenShareISN_EET2_T4_E12temp_storage+60];
	add.f32 	%f351, %f349, %f350;
	ld.shared.f32 	%f352, [_ZZN3cub18CUB_300001_SM_10006detail6reduce18DeviceReduceKernelINS2_10policy_hubIfjN4cuda3std3__44plusIfEEE10Policy1000EN6thrust24THRUST_300001_SM_1000_NS6detail15normal_iteratorINSD_10device_ptrIfEEEEjS9_fNS7_10__identityEEEvT0_PT3_T1_NS0_13GridEvenShareISN_EET2_T4_E12temp_storage+64];
	add.f32 	%f353, %f351, %f352;
	ld.shared.f32 	%f354, [_ZZN3cub18CUB_300001_SM_10006detail6reduce18DeviceReduceKernelINS2_10policy_hubIfjN4cuda3std3__44plusIfEEE10Policy1000EN6thrust24THRUST_300001_SM_1000_NS6detail15normal_iteratorINSD_10device_ptrIfEEEEjS9_fNS7_10__identityEEEvT0_PT3_T1_NS0_13GridEvenShareISN_EET2_T4_E12temp_storage+68];
	add.f32 	%f355, %f353, %f354;
	ld.shared.f32 	%f356, [_ZZN3cub18CUB_300001_SM_10006detail6reduce18DeviceReduceKernelINS2_10policy_hubIfjN4cuda3std3__44plusIfEEE10Policy1000EN6thrust24THRUST_300001_SM_1000_NS6detail15normal_iteratorINSD_10device_ptrIfEEEEjS9_fNS7_10__identityEEEvT0_PT3_T1_NS0_13GridEvenShareISN_EET2_T4_E12temp_storage+72];
	add.f32 	%f357, %f355, %f356;
	ld.shared.f32 	%f358, [_ZZN3cub18CUB_300001_SM_10006detail6reduce18DeviceReduceKernelINS2_10policy_hubIfjN4cuda3std3__44plusIfEEE10Policy1000EN6thrust24THRUST_300001_SM_1000_NS6detail15normal_iteratorINSD_10device_ptrIfEEEEjS9_fNS7_10__identityEEEvT0_PT3_T1_NS0_13GridEvenShareISN_EET2_T4_E12temp_storage+76];
	add.f32 	%f379, %f357, %f358;
	bra.uni 	$L__BB3_48;
$L__BB3_22:
	// begin inline asm
	mov.u32 %r188, %laneid;
	// end inline asm
	and.b32  	%r214, %r7, 992;
	add.s32 	%r215, %r214, 32;
	setp.gt.u32 	%p34, %r215, %r6;
	not.b32 	%r216, %r214;
	add.s32 	%r217, %r6, %r216;
	selp.b32 	%r212, %r217, 31, %p34;
	mov.b32 	%r190, %f368;
	mov.b32 	%r191, 1;
	mov.b32 	%r213, -1;
	// begin inline asm
	shfl.sync.down.b32 %r189, %r190, %r191, %r212, %r213;
	// end inline asm
	setp.lt.s32 	%p35, %r188, %r212;
	mov.b32 	%f259, %r189;
	add.f32 	%f260, %f368, %f259;
	selp.f32 	%f261, %f260, %f368, %p35;
	mov.b32 	%r195, %f261;
	mov.b32 	%r196, 2;
	// begin inline asm
	shfl.sync.down.b32 %r194, %r195, %r196, %r212, %r213;
	// end inline asm
	add.s32 	%r218, %r188, 2;
	setp.gt.s32 	%p36, %r218, %r212;
	mov.b32 	%f262, %r194;
	add.f32 	%f263, %f261, %f262;
	selp.f32 	%f264, %f261, %f263, %p36;
	mov.b32 	%r200, %f264;
	mov.b32 	%r201, 4;
	// begin inline asm
	shfl.sync.down.b32 %r199, %r200, %r201, %r212, %r213;
	// end inline asm
	add.s32 	%r219, %r188, 4;
	setp.gt.s32 	%p37, %r219, %r212;
	mov.b32 	%f265, %r199;
	add.f32 	%f266, %f264, %f265;
	selp.f32 	%f267, %f264, %f266, %p37;
	mov.b32 	%r205, %f267;
	mov.b32 	%r206, 8;
	// begin inline asm
	shfl.sync.down.b32 %r204, %r205, %r206, %r212, %r213;
	// end inline asm
	add.s32 	%r220, %r188, 8;
	setp.gt.s32 	%p38, %r220, %r212;
	mov.b32 	%f268, %r204;
	add.f32 	%f269, %f267, %f268;
	selp.f32 	%f270, %f267, %f269, %p38;
	mov.b32 	%r210, %f270;
	mov.b32 	%r211, 16;
	// begin inline asm
	shfl.sync.down.b32 %r209, %r210, %r211, %r212, %r213;
	// end inline asm
	add.s32 	%r221, %r188, 16;
	setp.gt.s32 	%p39, %r221, %r212;
	mov.b32 	%f271, %r209;
	add.f32 	%f272, %f270, %f271;
	selp.f32 	%f379, %f270, %f272, %p39;
	setp.ne.s32 	%p40, %r188, 0;
	@%p40 bra 	$L__BB3_24;
	shr.u32 	%r222, %r7, 3;
	and.b32  	%r223, %r222, 124;
	mov.u32 	%r224, _ZZN3cub18CUB_300001_SM_10006detail6reduce18DeviceReduceKernelINS2_10policy_hubIfjN4cuda3std3__44plusIfEEE10Policy1000EN6thrust24THRUST_300001_SM_1000_NS6detail15normal_iteratorINSD_10device_ptrIfEEEEjS9_fNS7_10__identityEEEvT0_PT3_T1_NS0_13GridEvenShareISN_EET2_T4_E12temp_storage;
	add.s32 	%r225, %r224, %r223;
	st.shared.f32 	[%r225+16], %f379;
$L__BB3_24:
	bar.sync 	0;
	setp.ne.s32 	%p41, %r7, 0;
	@%p41 bra 	$L__BB3_48;
	setp.gt.u32 	%p42, %r6, 32;
	ld.shared.f32 	%f273, [_ZZN3cub18CUB_300001_SM_10006detail6reduce18DeviceReduceKernelINS2_10policy_hubIfjN4cuda3std3__44plusIfEEE10Policy1000EN6thrust24THRUST_300001_SM_1000_NS6detail15normal_iteratorINSD_10device_ptrIfEEEEjS9_fNS7_10__identityEEEvT0_PT3_T1_NS0_13GridEvenShareISN_EET2_T4_E12temp_storage+20];
	add.f32 	%f274, %f379, %f273;
	selp.f32 	%f275, %f274, %f379, %p42;
	setp.gt.u32 	%p43, %r6, 64;
	ld.shared.f32 	%f276, [_ZZN3cub18CUB_300001_SM_10006detail6reduce18DeviceReduceKernelINS2_10policy_hubIfjN4cuda3std3__44plusIfEEE10Policy1000EN6thrust24THRUST_300001_SM_1000_NS6detail15normal_iteratorINSD_10device_ptrIfEEEEjS9_fNS7_10__identityEEEvT0_PT3_T1_NS0_13GridEvenShareISN_EET2_T4_E12temp_storage+24];
	add.f32 	%f277, %f276, %f275;
	selp.f32 	%f278, %f277, %f275, %p43;
	setp.gt.u32 	%p44, %r6, 96;
	ld.shared.f32 	%f279, [_ZZN3cub18CUB_300001_SM_10006detail6reduce18DeviceReduceKernelINS2_10policy_hubIfjN4cuda3std3__44plusIfEEE10Policy1000EN6thrust24THRUST_300001_SM_1000_NS6detail15normal_iteratorINSD_10device_ptrIfEEEEjS9_fNS7_10__identityEEEvT0_PT3_T1_NS0_13GridEvenShareISN_EET2_T4_E12temp_storage+28];
	add.f32 	%f280, %f279, %f278;
	selp.f32 	%f281, %f280, %f278, %p44;
	setp.gt.u32 	%p45, %r6, 128;
	ld.shared.f32 	%f282, [_ZZN3cub18CUB_300001_SM_10006detail6reduce18DeviceReduceKernelINS2_10policy_hubIfjN4cuda3std3__44plusIfEEE10Policy1000EN6thrust24THRUST_300001_SM_1000_NS6detail15normal_iteratorINSD_10device_ptrIfEEEEjS9_fNS7_10__identityEEEvT0_PT3_T1_NS0_13GridEvenShareISN_EET2_T4_E12temp_storage+32];
	add.f32 	%f283, %f282, %f281;
	selp.f32 	%f284, %f283, %f281, %p45;
	setp.gt.u32 	%p46, %r6, 160;
	ld.shared.f32 	%f285, [_ZZN3cub18CUB_300001_SM_10006detail6reduce18DeviceReduceKernelINS2_10policy_hubIfjN4cuda3std3__44plusIfEEE10Policy1000EN6thrust24THRUST_300001_SM_1000_NS6detail15normal_iteratorINSD_10device_ptrIfEEEEjS9_fNS7_10__identityEEEvT0_PT3_T1_NS0_13GridEvenShareISN_EET2_T4_E12temp_storage+36];
	add.f32 	%f286, %f285, %f284;
	selp.f32 	%f287, %f286, %f284, %p46;
	setp.gt.u32 	%p47, %r6, 192;
	ld.shared.f32 	%f288, [_ZZN3cub18CUB_300001_SM_10006detail6reduce18DeviceReduceKernelINS2_10policy_hubIfjN4cuda3std3__44plusIfEEE10Policy1000EN6thrust24THRUST_300001_SM_1000_NS6detail15normal_iteratorINSD_10device_ptrIfEEEEjS9_fNS7_10__identityEEEvT0_PT3_T1_NS0_13GridEvenShareISN_EET2_T4_E12temp_storage+40];
	add.f32 	%f289, %f288, %f287;
	selp.f32 	%f290, %f289, %f287, %p47;
	setp.gt.u32 	%p48, %r6, 224;
	ld.shared.f32 	%f291, [_ZZN3cub18CUB_300001_SM_10006detail6reduce18DeviceReduceKernelINS2_10policy_hubIfjN4cuda3std3__44plusIfEEE10Policy1000EN6thrust24THRUST_300001_SM_1000_NS6detail15normal_iteratorINSD_10device_ptrIfEEEEjS9_fNS7_10__identityEEEvT0_PT3_T1_NS0_13GridEvenShareISN_EET2_T4_E12temp_storage+44];
	add.f32 	%f292, %f291, %f290;
	selp.f32 	%f293, %f292, %f290, %p48;
	setp.gt.u32 	%p49, %r6, 256;
	ld.shared.f32 	%f294, [_ZZN3cub18CUB_300001_SM_10006detail6reduce18DeviceReduceKernelINS2_10policy_hubIfjN4cuda3std3__44plusIfEEE10Policy1000EN6thrust24THRUST_300001_SM_1000_NS6detail15normal_iteratorINSD_10device_ptrIfEEEEjS9_fNS7_10__identityEEEvT0_PT3_T1_NS0_13GridEvenShareISN_EET2_T4_E12temp_storage+48];
	add.f32 	%f295, %f294, %f293;
	selp.f32 	%f296, %f295, %f293, %p49;
	setp.gt.u32 	%p50, %r6, 288;
	ld.shared.f32 	%f297, [_ZZN3cub18CUB_300001_SM_10006detail6reduce18DeviceReduceKernelINS2_10policy_hubIfjN4cuda3std3__44plusIfEEE10Policy1000EN6thrust24THRUST_300001_SM_1000_NS6detail15normal_iteratorINSD_10device_ptrIfEEEEjS9_fNS7_10__identityEEEvT0_PT3_T1_NS0_13GridEvenShareISN_EET2_T4_E12temp_storage+52];
	add.f32 	%f298, %f297, %f296;
	selp.f32 	%f299, %f298, %f296, %p50;
	setp.gt.u32 	%p51, %r6, 320;
	ld.shared.f32 	%f300, [_ZZN3cub18CUB_300001_SM_10006detail6reduce18DeviceReduceKernelINS2_10policy_hubIfjN4cuda3std3__44plusIfEEE10Policy1000EN6thrust24THRUST_300001_SM_1000_NS6detail15normal_iteratorINSD_10device_ptrIfEEEEjS9_fNS7_10__identityEEEvT0_PT3_T1_NS0_13GridEvenShareISN_EET2_T4_E12temp_storage+56];
	add.f32 	%f301, %f300, %f299;
	selp.f32 	%f302, %f301, %f299, %p51;
	setp.gt.u32 	%p52, %r6, 352;
	ld.shared.f32 	%f303, [_ZZN3cub18CUB_300001_SM_10006detail6reduce18DeviceReduceKernelINS2_10policy_hubIfjN4cuda3std3__44plusIfEEE10Policy1000EN6thrust24THRUST_300001_SM_1000_NS6detail15normal_iteratorINSD_10device_ptrIfEEEEjS9_fNS7_10__identityEEEvT0_PT3_T1_NS0_13GridEvenShareISN_EET2_T4_E12temp_storage+60];
	add.f32 	%f304, %f303, %f302;
	selp.f32 	%f305, %f304, %f302, %p52;
	setp.gt.u32 	%p53, %r6, 384;
	ld.shared.f32 	%f306, [_ZZN3cub18CUB_300001_SM_10006detail6reduce18DeviceReduceKernelINS2_10policy_hubIfjN4cuda3std3__44plusIfEEE10Policy1000EN6thrust24THRUST_300001_SM_1000_NS6detail15normal_iteratorINSD_10device_ptrIfEEEEjS9_fNS7_10__identityEEEvT0_PT3_T1_NS0_13GridEvenShareISN_EET2_T4_E12temp_storage+64];
	add.f32 	%f307, %f306, %f305;
	selp.f32 	%f308, %f307, %f305, %p53;
	setp.gt.u32 	%p54, %r6, 416;
	ld.shared.f32 	%f309, [_ZZN3cub18CUB_300001_SM_10006detail6reduce18DeviceReduceKernelINS2_10policy_hubIfjN4cuda3std3__44plusIfEEE10Policy1000EN6thrust24THRUST_300001_SM_1000_NS6detail15normal_iteratorINSD_10device_ptrIfEEEEjS9_fNS7_10__identityEEEvT0_PT3_T1_NS0_13GridEvenShareISN_EET2_T4_E12temp_storage+68];
	add.f32 	%f310, %f309, %f308;
	selp.f32 	%f311, %f310, %f308, %p54;
	setp.gt.u32 	%p55, %r6, 448;
	ld.shared.f32 	%f312, [_ZZN3cub18CUB_300001_SM_10006detail6reduce18DeviceReduceKernelINS2_10policy_hubIfjN4cuda3std3__44plusIfEEE10Policy1000EN6thrust24THRUST_300001_SM_1000_NS6detail15normal_iteratorINSD_10device_ptrIfEEEEjS9_fNS7_10__identityEEEvT0_PT3_T1_NS0_13GridEvenShareISN_EET2_T4_E12temp_storage+72];
	add.f32 	%f313, %f312, %f311;
	selp.f32 	%f314, %f313, %f311, %p55;
	setp.gt.u32 	%p56, %r6, 480;
	ld.shared.f32 	%f315, [_ZZN3cub18CUB_300001_SM_10006detail6reduce18DeviceReduceKernelINS2_10policy_hubIfjN4cuda3std3__44plusIfEEE10Policy1000EN6thrust24THRUST_300001_SM_1000_NS6detail15normal_iteratorINSD_10device_ptrIfEEEEjS9_fNS7_10__identityEEEvT0_PT3_T1_NS0_13GridEvenShareISN_EET2_T4_E12temp_storage+76];
	add.f32 	%f316, %f315, %f314;
	selp.f32 	%f379, %f316, %f314, %p56;
	bra.uni 	$L__BB3_48;
$L__BB3_26:
	mov.u32 	%r35, %tid.x;
	add.s32 	%r72, %r35, %r270;
	mul.wide.u32 	%rd4, %r72, 4;
	add.s64 	%rd5, %rd1, %rd4;
	ld.global.f32 	%f41, [%rd5];
	ld.global.f32 	%f42, [%rd5+2048];
	ld.global.f32 	%f43, [%rd5+4096];
	ld.global.f32 	%f44, [%rd5+6144];
	ld.global.f32 	%f45, [%rd5+8192];
	ld.global.f32 	%f46, [%rd5+10240];
	ld.global.f32 	%f47, [%rd5+12288];
	ld.global.f32 	%f48, [%rd5+14336];
	ld.global.f32 	%f49, [%rd5+16384];
	ld.global.f32 	%f50, [%rd5+18432];
	ld.global.f32 	%f51, [%rd5+20480];
	ld.global.f32 	%f52, [%rd5+22528];
	ld.global.f32 	%f53, [%rd5+24576];
	ld.global.f32 	%f54, [%rd5+26624];
	ld.global.f32 	%f55, [%rd5+28672];
	ld.global.f32 	%f56, [%rd5+30720];
	add.f32 	%f57, %f41, %f42;
	add.f32 	%f58, %f43, %f44;
	add.f32 	%f59, %f45, %f46;
	add.f32 	%f60, %f47, %f48;
	add.f32 	%f61, %f49, %f50;
	add.f32 	%f62, %f51, %f52;
	add.f32 	%f63, %f53, %f54;
	add.f32 	%f64, %f55, %f56;
	add.f32 	%f65, %f57, %f58;
	add.f32 	%f66, %f59, %f60;
	add.f32 	%f67, %f61, %f62;
	add.f32 	%f68, %f63, %f64;
	add.f32 	%f69, %f65, %f66;
	add.f32 	%f70, %f67, %f68;
	add.f32 	%f378, %f69, %f70;
	setp.lt.u32 	%p2, %r6, %r4;
	@%p2 bra 	$L__BB3_44;
	add.s32 	%r36, %r4, %r270;
	not.b32 	%r74, %r35;
	add.s32 	%r75, %r74, %r1;
	sub.s32 	%r76, %r75, %r4;
	sub.s32 	%r267, %r76, %r270;
	add.s32 	%r77, %r36, %r35;
	add.s32 	%r266, %r77, 4096;
	mov.b32 	%r269, 0;
	mov.u32 	%r268, %r36;
$L__BB3_28:
	add.s32 	%r270, %r270, %r4;
	add.s32 	%r79, %r1, -8192;
	setp.gt.u32 	%p3, %r270, %r79;
	@%p3 bra 	$L__BB3_30;
	add.s32 	%r80, %r35, %r270;
	mul.wide.u32 	%rd6, %r80, 4;
	add.s64 	%rd7, %rd1, %rd6;
	ld.global.f32 	%f71, [%rd7];
	ld.global.f32 	%f72, [%rd7+2048];
	ld.global.f32 	%f73, [%rd7+4096];
	ld.global.f32 	%f74, [%rd7+6144];
	ld.global.f32 	%f75, [%rd7+8192];
	ld.global.f32 	%f76, [%rd7+10240];
	ld.global.f32 	%f77, [%rd7+12288];
	ld.global.f32 	%f78, [%rd7+14336];
	ld.global.f32 	%f79, [%rd7+16384];
	ld.global.f32 	%f80, [%rd7+18432];
	ld.global.f32 	%f81, [%rd7+20480];
	ld.global.f32 	%f82, [%rd7+22528];
	ld.global.f32 	%f83, [%rd7+24576];
	ld.global.f32 	%f84, [%rd7+26624];
	ld.global.f32 	%f85, [%rd7+28672];
	ld.global.f32 	%f86, [%rd7+30720];
	add.f32 	%f87, %f378, %f71;
	add.f32 	%f88, %f72, %f73;
	add.f32 	%f89, %f74, %f75;
	add.f32 	%f90, %f76, %f77;
	add.f32 	%f91, %f78, %f79;
	add.f32 	%f92, %f80, %f81;
	add.f32 	%f93, %f82, %f83;
	add.f32 	%f94, %f84, %f85;
	add.f32 	%f95, %f87, %f88;
	add.f32 	%f96, %f89, %f90;
	add.f32 	%f97, %f91, %f92;
	add.f32 	%f98, %f93, %f94;
	add.f32 	%f99, %f95, %f96;
	add.f32 	%f100, %f97, %f98;
	add.f32 	%f101, %f99, %f100;
	add.f32 	%f378, %f101, %f86;
	sub.s32 	%r81, %r1, %r270;
	setp.lt.u32 	%p4, %r81, %r4;
	add.s32 	%r269, %r269, 1;
	add.s32 	%r268, %r268, %r4;
	sub.s32 	%r267, %r267, %r4;
	add.s32 	%r266, %r266, %r4;
	@%p4 bra 	$L__BB3_44;
	bra.uni 	$L__BB3_28;
$L__BB3_30:
	setp.le.u32 	%p5, %r1, %r270;
	sub.s32 	%r83, %r1, %r270;
	setp.ge.s32 	%p6, %r35, %r83;
	or.pred  	%p7, %p5, %p6;
	@%p7 bra 	$L__BB3_44;
	not.b32 	%r85, %r35;
	add.s32 	%r86, %r1, %r85;
	sub.s32 	%r87, %r86, %r36;
	mul.lo.s32 	%r88, %r2, %r269;
	shl.b32 	%r89, %r88, 13;
	sub.s32 	%r90, %r87, %r89;
	shr.u32 	%r91, %r90, 9;
	add.s32 	%r49, %r91, 1;
	and.b32  	%r50, %r49, 15;
	setp.lt.u32 	%p8, %r90, 7680;
	mov.u32 	%r275, %r35;
	@%p8 bra 	$L__BB3_35;
	or.b32  	%r273, %r35, 4096;
	shr.u32 	%r92, %r267, 9;
	add.s32 	%r93, %r92, 1;
	and.b32  	%r94, %r93, 16777200;
	neg.s32 	%r271, %r94;
$L__BB3_33:
	.pragma "nounroll";
	add.s32 	%r95, %r266, -4096;
	mul.wide.u32 	%rd8, %r95, 4;
	add.s64 	%rd9, %rd1, %rd8;
	ld.global.f32 	%f103, [%rd9];
	add.f32 	%f104, %f378, %f103;
	add.s32 	%r96, %r266, -3584;
	mul.wide.u32 	%rd10, %r96, 4;
	add.s64 	%rd11, %rd1, %rd10;
	ld.global.f32 	%f105, [%rd11];
	add.f32 	%f106, %f104, %f105;
	add.s32 	%r97, %r266, -3072;
	mul.wide.u32 	%rd12, %r97, 4;
	add.s64 	%rd13, %rd1, %rd12;
	ld.global.f32 	%f107, [%rd13];
	add.f32 	%f108, %f106, %f107;
	add.s32 	%r98, %r266, -2560;
	mul.wide.u32 	%rd14, %r98, 4;
	add.s64 	%rd15, %rd1, %rd14;
	ld.global.f32 	%f109, [%rd15];
	add.f32 	%f110, %f108, %f109;
	add.s32 	%r99, %r266, -2048;
	mul.wide.u32 	%rd16, %r99, 4;
	add.s64 	%rd17, %rd1, %rd16;
	ld.global.f32 	%f111, [%rd17];
	add.f32 	%f112, %f110, %f111;
	add.s32 	%r100, %r266, -1536;
	mul.wide.u32 	%rd18, %r100, 4;
	add.s64 	%rd19, %rd1, %rd18;
	ld.global.f32 	%f113, [%rd19];
	add.f32 	%f114, %f112, %f113;
	add.s32 	%r101, %r266, -1024;
	mul.wide.u32 	%rd20, %r101, 4;
	add.s64 	%rd21, %rd1, %rd20;
	ld.global.f32 	%f115, [%rd21];
	add.f32 	%f116, %f114, %f115;
	add.s32 	%r102, %r266, 3584;
	add.s32 	%r103, %r266, -512;
	mul.wide.u32 	%rd22, %r103, 4;
	add.s64 	%rd23, %rd1, %rd22;
	ld.global.f32 	%f117, [%rd23];
	add.f32 	%f118, %f116, %f117;
	mul.wide.u32 	%rd24, %r266, 4;
	add.s64 	%rd25, %rd1, %rd24;
	ld.global.f32 	%f119, [%rd25];
	add.f32 	%f120, %f118, %f119;
	add.s32 	%r104, %r266, 512;
	mul.wide.u32 	%rd26, %r104, 4;
	add.s64 	%rd27, %rd1, %rd26;
	ld.global.f32 	%f121, [%rd27];
	add.f32 	%f122, %f120, %f121;
	add.s32 	%r105, %r266, 1024;
	mul.wide.u32 	%rd28, %r105, 4;
	add.s64 	%rd29, %rd1, %rd28;
	ld.global.f32 	%f123, [%rd29];
	add.f32 	%f124, %f122, %f123;
	add.s32 	%r106, %r266, 1536;
	mul.wide.u32 	%rd30, %r106, 4;
	add.s64 	%rd31, %rd1, %rd30;
	ld.global.f32 	%f125, [%rd31];
	add.f32 	%f126, %f124, %f125;
	add.s32 	%r107, %r266, 2048;
	mul.wide.u32 	%rd32, %r107, 4;
	add.s64 	%rd33, %rd1, %rd32;
	ld.global.f32 	%f127, [%rd33];
	add.f32 	%f128, %f126, %f127;
	add.s32 	%r108, %r266, 2560;
	mul.wide.u32 	%rd34, %r108, 4;
	add.s64 	%rd35, %rd1, %rd34;
	ld.global.f32 	%f129, [%rd35];
	add.f32 	%f130, %f128, %f129;
	add.s32 	%r109, %r266, 3072;
	mul.wide.u32 	%rd36, %r109, 4;
	add.s64 	%rd37, %rd1, %rd36;
	ld.global.f32 	%f131, [%rd37];
	add.f32 	%f132, %f130, %f131;
	mul.wide.u32 	%rd38, %r102, 4;
	add.s64 	%rd39, %rd1, %rd38;
	ld.global.f32 	%f133, [%rd39];
	add.f32 	%f378, %f132, %f133;
	add.s32 	%r273, %r273, 8192;
	add.s32 	%r266, %r266, 8192;
	add.s32 	%r271, %r271, 16;
	setp.ne.s32 	%p9, %r271, 0;
	@%p9 bra 	$L__BB3_33;
	add.s32 	%r275, %r273, -4096;
$L__BB3_35:
	setp.eq.s32 	%p10, %r50, 0;
	@%p10 bra 	$L__BB3_44;
	and.b32  	%r61, %r49, 7;
	setp.lt.u32 	%p11, %r50, 8;
	@%p11 bra 	$L__BB3_38;
	add.s32 	%r110, %r275, %r270;
	mul.wide.u32 	%rd40, %r110, 4;
	add.s64 	%rd41, %rd1, %rd40;
	ld.global.f32 	%f135, [%rd41];
	add.f32 	%f136, %f378, %f135;
	add.s32 	%r111, %r110, 512;
	mul.wide.u32 	%rd42, %r111, 4;
	add.s64 	%rd43, %rd1, %rd42;
	ld.global.f32 	%f137, [%rd43];
	add.f32 	%f138, %f136, %f137;
	add.s32 	%r112, %r110, 1024;
	mul.wide.u32 	%rd44, %r112, 4;
	add.s64 	%rd45, %rd1, %rd44;
	ld.global.f32 	%f139, [%rd45];
	add.f32 	%f140, %f138, %f139;
	add.s32 	%r113, %r110, 1536;
	mul.wide.u32 	%rd46, %r113, 4;
	add.s64 	%rd47, %rd1, %rd46;
	ld.global.f32 	%f141, [%rd47];
	add.f32 	%f142, %f140, %f141;
	add.s32 	%r114, %r110, 2048;
	mul.wide.u32 	%rd48, %r114, 4;
	add.s64 	%rd49, %rd1, %rd48;
	ld.global.f32 	%f143, [%rd49];
	add.f32 	%f144, %f142, %f143;
	add.s32 	%r115, %r110, 2560;
	mul.wide.u32 	%rd50, %r115, 4;
	add.s64 	%rd51, %rd1, %rd50;
	ld.global.f32 	%f145, [%rd51];
	add.f32 	%f146, %f144, %f145;
	add.s32 	%r116, %r110, 3072;
	mul.wide.u32 	%rd52, %r116, 4;
	add.s64 	%rd53, %rd1, %rd52;
	ld.global.f32 	%f147, [%rd53];
	add.f32 	%f148, %f146, %f147;
	add.s32 	%r117, %r110, 3584;
	mul.wide.u32 	%rd54, %r117, 4;
	add.s64 	%rd55, %rd1, %rd54;
	ld.global.f32 	%f149, [%rd55];
	add.f32 	%f378, %f148, %f149;
	add.s32 	%r275, %r275, 4096;
$L__BB3_38:
	setp.eq.s32 	%p12, %r61, 0;
	@%p12 bra 	$L__BB3_44;
	setp.lt.u32 	%p13, %r61, 4;
	@%p13 bra 	$L__BB3_41;
	add.s32 	%r118, %r275, %r270;
	mul.wide.u32 	%rd56, %r118, 4;
	add.s64 	%rd57, %rd1, %rd56;
	ld.global.f32 	%f151, [%rd57];
	add.f32 	%f152, %f378, %f151;
	add.s32 	%r119, %r118, 512;
	mul.wide.u32 	%rd58, %r119, 4;
	add.s64 	%rd59, %rd1, %rd58;
	ld.global.f32 	%f153, [%rd59];
	add.f32 	%f154, %f152, %f153;
	add.s32 	%r120, %r118, 1024;
	mul.wide.u32 	%rd60, %r120, 4;
	add.s64 	%rd61, %rd1, %rd60;
	ld.global.f32 	%f155, [%rd61];
	add.f32 	%f156, %f154, %f155;
	add.s32 	%r121, %r118, 1536;
	mul.wide.u32 	%rd62, %r121, 4;
	add.s64 	%rd63, %rd1, %rd62;
	ld.global.f32 	%f157, [%rd63];
	add.f32 	%f378, %f156, %f157;
	add.s32 	%r275, %r275, 2048;
$L__BB3_41:
	and.b32  	%r122, %r49, 3;
	setp.eq.s32 	%p14, %r122, 0;
	@%p14 bra 	$L__BB3_44;
	add.s32 	%r278, %r275, %r268;
	cvt.u16.u32 	%rs1, %r267;
	shr.u16 	%rs2, %rs1, 9;
	add.s16 	%rs3, %rs2, 1;
	cvt.u32.u16 	%r123, %rs3;
	and.b32  	%r124, %r123, 3;
	neg.s32 	%r277, %r124;
$L__BB3_43:
	.pragma "nounroll";
	mul.wide.u32 	%rd64, %r278, 4;
	add.s64 	%rd65, %rd1, %rd64;
	ld.global.f32 	%f158, [%rd65];
	add.f32 	%f378, %f378, %f158;
	add.s32 	%r278, %r278, 512;
	add.s32 	%r277, %r277, 1;
	setp.ne.s32 	%p15, %r277, 0;
	@%p15 bra 	$L__BB3_43;
$L__BB3_44:
	// begin inline asm
	mov.u32 %r125, %laneid;
	// end inline asm
	mov.b32 	%r127, %f378;
	mov.b32 	%r128, 1;
	mov.b32 	%r149, 31;
	mov.b32 	%r150, -1;
	// begin inline asm
	shfl.sync.down.b32 %r126, %r127, %r128, %r149, %r150;
	// end inline asm
	setp.gt.s32 	%p16, %r125, 30;
	mov.b32 	%f159, %r126;
	add.f32 	%f160, %f378, %f159;
	selp.f32 	%f161, %f378, %f160, %p16;
	mov.b32 	%r132, %f161;
	mov.b32 	%r133, 2;
	// begin inline asm
	shfl.sync.down.b32 %r131, %r132, %r133, %r149, %r150;
	// end inline asm
	setp.gt.s32 	%p17, %r125, 29;
	mov.b32 	%f162, %r131;
	add.f32 	%f163, %f161, %f162;
	selp.f32 	%f164, %f161, %f163, %p17;
	mov.b32 	%r137, %f164;
	mov.b32 	%r138, 4;
	// begin inline asm
	shfl.sync.down.b32 %r136, %r137, %r138, %r149, %r150;
	// end inline asm
	setp.gt.s32 	%p18, %r125, 27;
	mov.b32 	%f165, %r136;
	add.f32 	%f166, %f164, %f165;
	selp.f32 	%f167, %f164, %f166, %p18;
	mov.b32 	%r142, %f167;
	mov.b32 	%r143, 8;
	// begin inline asm
	shfl.sync.down.b32 %r141, %r142, %r143, %r149, %r150;
	// end inline asm
	setp.gt.s32 	%p19, %r125, 23;
	mov.b32 	%f168, %r141;
	add.f32 	%f169, %f167, %f168;
	selp.f32 	%f170, %f167, %f169, %p19;
	mov.b32 	%r147, %f170;
	mov.b32 	%r148, 16;
	// begin inline asm
	shfl.sync.down.b32 %r146, %r147, %r148, %r149, %r150;
	// end inline asm
	setp.gt.s32 	%p20, %r125, 15;
	mov.b32 	%f171, %r146;
	add.f32 	%f37, %f170, %f171;
	selp.f32 	%f379, %f170, %f37, %p20;
	setp.ne.s32 	%p21, %r125, 0;
	@%p21 bra 	$L__BB3_46;
	shr.u32 	%r151, %r35, 3;
	and.b32  	%r152, %r151, 124;
	mov.u32 	%r153, _ZZN3cub18CUB_300001_SM_10006detail6reduce18DeviceReduceKernelINS2_10policy_hubIfjN4cuda3std3__44plusIfEEE10Policy1000EN6thrust24THRUST_300001_SM_1000_NS6detail15normal_iteratorINSD_10device_ptrIfEEEEjS9_fNS7_10__identityEEEvT0_PT3_T1_NS0_13GridEvenShareISN_EET2_T4_E12temp_storage;
	add.s32 	%r154, %r153, %r152;
	st.shared.f32 	[%r154+16], %f37;
$L__BB3_46:
	bar.sync 	0;
	setp.ne.s32 	%p22, %r35, 0;
	@%p22 bra 	$L__BB3_48;
	ld.shared.f32 	%f172, [_ZZN3cub18CUB_300001_SM_10006detail6reduce18DeviceReduceKernelINS2_10policy_hubIfjN4cuda3std3__44plusIfEEE10Policy1000EN6thrust24THRUST_300001_SM_1000_NS6detail15normal_iteratorINSD_10device_ptrIfEEEEjS9_fNS7_10__identityEEEvT0_PT3_T1_NS0_13GridEvenShareISN_EET2_T4_E12temp_storage+20];
	add.f32 	%f173, %f379, %f172;
	ld.shared.f32 	%f174, [_ZZN3cub18CUB_300001_SM_10006detail6reduce18DeviceReduceKernelINS2_10policy_hubIfjN4cuda3std3__44plusIfEEE10Policy1000EN6thrust24THRUST_300001_SM_1000_NS6detail15normal_iteratorINSD_10device_ptrIfEEEEjS9_fNS7_10__identityEEEvT0_PT3_T1_NS0_13GridEvenShareISN_EET2_T4_E12temp_storage+24];
	add.f32 	%f175, %f173, %f174;
	ld.shared.f32 	%f176, [_ZZN3cub18CUB_300001_SM_10006detail6reduce18DeviceReduceKernelINS2_10policy_hubIfjN4cuda3std3__44plusIfEEE10Policy1000EN6thrust24THRUST_300001_SM_1000_NS6detail15normal_iteratorINSD_10device_ptrIfEEEEjS9_fNS7_10__identityEEEvT0_PT3_T1_NS0_13GridEvenShareISN_EET2_T4_E12temp_storage+28];
	add.f32 	%f177, %f175, %f176;
	ld.shared.f32 	%f178, [_ZZN3cub18CUB_300001_SM_10006detail6reduce18DeviceReduceKernelINS2_10policy_hubIfjN4cuda3std3__44plusIfEEE10Policy1000EN6thrust24THRUST_300001_SM_1000_NS6detail15normal_iteratorINSD_10device_ptrIfEEEEjS9_fNS7_10__identityEEEvT0_PT3_T1_NS0_13GridEvenShareISN_EET2_T4_E12temp_storage+32];
	add.f32 	%f179, %f177, %f178;
	ld.shared.f32 	%f180, [_ZZN3cub18CUB_300001_SM_10006detail6reduce18DeviceReduceKernelINS2_10policy_hubIfjN4cuda3std3__44plusIfEEE10Policy1000EN6thrust24THRUST_300001_SM_1000_NS6detail15normal_iteratorINSD_10device_ptrIfEEEEjS9_fNS7_10__identityEEEvT0_PT3_T1_NS0_13GridEvenShareISN_EET2_T4_E12temp_storage+36];
	add.f32 	%f181, %f179, %f180;
	ld.shared.f32 	%f182, [_ZZN3cub18CUB_300001_SM_10006detail6reduce18DeviceReduceKernelINS2_10policy_hubIfjN4cuda3std3__44plusIfEEE10Policy1000EN6thrust24THRUST_300001_SM_1000_NS6detail15normal_iteratorINSD_10device_ptrIfEEEEjS9_fNS7_10__identityEEEvT0_PT3_T1_NS0_13GridEvenShareISN_EET2_T4_E12temp_storage+40];
	add.f32 	%f183, %f181, %f182;
	ld.shared.f32 	%f184, [_ZZN3cub18CUB_300001_SM_10006detail6reduce18DeviceReduceKernelINS2_10policy_hubIfjN4cuda3std3__44plusIfEEE10Policy1000EN6thrust24THRUST_300001_SM_1000_NS6detail15normal_iteratorINSD_10device_ptrIfEEEEjS9_fNS7_10__identityEEEvT0_PT3_T1_NS0_13GridEvenShareISN_EET2_T4_E12temp_storage+44];
	add.f32 	%f185, %f183, %f184;
	ld.shared.f32 	%f186, [_ZZN3cub18CUB_300001_SM_10006detail6reduce18DeviceReduceKernelINS2_10policy_hubIfjN4cuda3std3__44plusIfEEE10Policy1000EN6thrust24THRUST_300001_SM_1000_NS6detail15normal_iteratorINSD_10device_ptrIfEEEEjS9_fNS7_10__identityEEEvT0_PT3_T1_NS0_13GridEvenShareISN_EET2_T4_E12temp_storage+48];
	add.f32 	%f187, %f185, %f186;
	ld.shared.f32 	%f188, [_ZZN3cub18CUB_300001_SM_10006detail6reduce18DeviceReduceKernelINS2_10policy_hubIfjN4cuda3std3__44plusIfEEE10Policy1000EN6thrust24THRUST_300001_SM_1000_NS6detail15normal_iteratorINSD_10device_ptrIfEEEEjS9_fNS7_10__identityEEEvT0_PT3_T1_NS0_13GridEvenShareISN_EET2_T4_E12temp_storage+52];
	add.f32 	%f189, %f187, %f188;
	ld.shared.f32 	%f190, [_ZZN3cub18CUB_300001_SM_10006detail6reduce18DeviceReduceKernelINS2_10policy_hubIfjN4cuda3std3__44plusIfEEE10Policy1000EN6thrust24THRUST_300001_SM_1000_NS6detail15normal_iteratorINSD_10device_ptrIfEEEEjS9_fNS7_10__identityEEEvT0_PT3_T1_NS0_13GridEvenShareISN_EET2_T4_E12temp_storage+56];
	add.f32 	%f191, %f189, %f190;
	ld.shared.f32 	%f192, [_ZZN3cub18CUB_300001_SM_10006detail6reduce18DeviceReduceKernelINS2_10policy_hubIfjN4cuda3std3__44plusIfEEE10Policy1000EN6thrust24THRUST_300001_SM_1000_NS6detail15normal_iteratorINSD_10device_ptrIfEEEEjS9_fNS7_10__identityEEEvT0_PT3_T1_NS0_13GridEvenShareISN_EET2_T4_E12temp_storage+60];
	add.f32 	%f193, %f191, %f192;
	ld.shared.f32 	%f194, [_ZZN3cub18CUB_300001_SM_10006detail6reduce18DeviceReduceKernelINS2_10policy_hubIfjN4cuda3std3__44plusIfEEE10Policy1000EN6thrust24THRUST_300001_SM_1000_NS6detail15normal_iteratorINSD_10device_ptrIfEEEEjS9_fNS7_10__identityEEEvT0_PT3_T1_NS0_13GridEvenShareISN_EET2_T4_E12temp_storage+64];
	add.f32 	%f195, %f193, %f194;
	ld.shared.f32 	%f196, [_ZZN3cub18CUB_300001_SM_10006detail6reduce18DeviceReduceKernelINS2_10policy_hubIfjN4cuda3std3__44plusIfEEE10Policy1000EN6thrust24THRUST_300001_SM_1000_NS6detail15normal_iteratorINSD_10device_ptrIfEEEEjS9_fNS7_10__identityEEEvT0_PT3_T1_NS0_13GridEvenShareISN_EET2_T4_E12temp_storage+68];
	add.f32 	%f197, %f195, %f196;
	ld.shared.f32 	%f198, [_ZZN3cub18CUB_300001_SM_10006detail6reduce18DeviceReduceKernelINS2_10policy_hubIfjN4cuda3std3__44plusIfEEE10Policy1000EN6thrust24THRUST_300001_SM_1000_NS6detail15normal_iteratorINSD_10device_ptrIfEEEEjS9_fNS7_10__identityEEEvT0_PT3_T1_NS0_13GridEvenShareISN_EET2_T4_E12temp_storage+72];
	add.f32 	%f199, %f197, %f198;
	ld.shared.f32 	%f200, [_ZZN3cub18CUB_300001_SM_10006detail6reduce18DeviceReduceKernelINS2_10policy_hubIfjN4cuda3std3__44plusIfEEE10Policy1000EN6thrust24THRUST_300001_SM_1000_NS6detail15normal_iteratorINSD_10device_ptrIfEEEEjS9_fNS7_10__identityEEEvT0_PT3_T1_NS0_13GridEvenShareISN_EET2_T4_E12temp_storage+76];
	add.f32 	%f379, %f199, %f200;
$L__BB3_48:
	mov.u32 	%r256, %tid.x;
	setp.ne.s32 	%p64, %r256, 0;
	@%p64 bra 	$L__BB3_50;
	ld.param.u64 	%rd129, [_ZN3cub18CUB_300001_SM_10006detail6reduce18DeviceReduceKernelINS2_10policy_hubIfjN4cuda3std3__44plusIfEEE10Policy1000EN6thrust24THRUST_300001_SM_1000_NS6detail15normal_iteratorINSD_10device_ptrIfEEEEjS9_fNS7_10__identityEEEvT0_PT3_T1_NS0_13GridEvenShareISN_EET2_T4__param_1];
	cvta.to.global.u64 	%rd126, %rd129;
	mul.wide.u32 	%rd127, %r3, 4;
	add.s64 	%rd128, %rd126, %rd127;
	st.global.f32 	[%rd128], %f379;
$L__BB3_50:
	ret;

}
	// .globl	_ZN3cub18CUB_300001_SM_10006detail6reduce28DeviceReduceSingleTileKernelINS2_10policy_hubIfjN4cuda3std3__44plusIfEEE10Policy1000EPfPdiS9_dfNS7_10__identityEEEvT0_T1_T2_T3_T4_T6_
.visible .entry _ZN3cub18CUB_300001_SM_10006detail6reduce28DeviceReduceSingleTileKernelINS2_10policy_hubIfjN4cuda3std3__44plusIfEEE10Policy1000EPfPdiS9_dfNS7_10__identityEEEvT0_T1_T2_T3_T4_T6_(
	.param .u64 .ptr .align 1 _ZN3cub18CUB_300001_SM_10006detail6reduce28DeviceReduceSingleTileKernelINS2_10policy_hubIfjN4cuda3std3__44plusIfEEE10Policy1000EPfPdiS9_dfNS7_10__identityEEEvT0_T1_T2_T3_T4_T6__param_0,
	.param .u64 .ptr .align 1 _ZN3cub18CUB_300001_SM_10006detail6reduce28DeviceReduceSingleTileKernelINS2_10policy_hubIfjN4cuda3std3__44plusIfEEE10Policy1000EPfPdiS9_dfNS7_10__identityEEEvT0_T1_T2_T3_T4_T6__param_1,
	.param .u32 _ZN3cub18CUB_300001_SM_10006detail6reduce28DeviceReduceSingleTileKernelINS2_10policy_hubIfjN4cuda3std3__44plusIfEEE10Policy1000EPfPdiS9_dfNS7_10__identityEEEvT0_T1_T2_T3_T4_T6__param_2,
	.param .align 1 .b8 _ZN3cub18CUB_300001_SM_10006detail6reduce28DeviceReduceSingleTileKernelINS2_10policy_hubIfjN4cuda3std3__44plusIfEEE10Policy1000EPfPdiS9_dfNS7_10__identityEEEvT0_T1_T2_T3_T4_T6__param_3[1],
	.param .f64 _ZN3cub18CUB_300001_SM_10006detail6reduce28DeviceReduceSingleTileKernelINS2_10policy_hubIfjN4cuda3std3__44plusIfEEE10Policy1000EPfPdiS9_dfNS7_10__identityEEEvT0_T1_T2_T3_T4_T6__param_4,
	.param .align 1 .b8 _ZN3cub18CUB_300001_SM_10006detail6reduce28DeviceReduceSingleTileKernelINS2_10policy_hubIfjN4cuda3std3__44plusIfEEE10Policy1000EPfPdiS9_dfNS7_10__identityEEEvT0_T1_T2_T3_T4_T6__param_5[1]
)
.maxntid 512
.minnctapersm 1
{
	.reg .pred 	%p<113>;
	.reg .b32 	%r<407>;
	.reg .b32 	%f<531>;
	.reg .b64 	%rd<133>;
	.reg .b64 	%fd<3>;
	// demoted variable
	.shared .align 4 .b8 _ZZN3cub18CUB_300001_SM_10006detail6reduce28DeviceReduceSingleTileKernelINS2_10policy_hubIfjN4cuda3std3__44plusIfEEE10Policy1000EPfPdiS9_dfNS7_10__identityEEEvT0_T1_T2_T3_T4_T6_E12temp_storage[84];
	ld.param.u64 	%rd16, [_ZN3cub18CUB_300001_SM_10006detail6reduce28DeviceReduceSingleTileKernelINS2_10policy_hubIfjN4cuda3std3__44plusIfEEE10Policy1000EPfPdiS9_dfNS7_10__identityEEEvT0_T1_T2_T3_T4_T6__param_0];
	ld.param.u64 	%rd17, [_ZN3cub18CUB_300001_SM_10006detail6reduce28DeviceReduceSingleTileKernelINS2_10policy_hubIfjN4cuda3std3__44plusIfEEE10Policy1000EPfPdiS9_dfNS7_10__identityEEEvT0_T1_T2_T3_T4_T6__param_1];
	ld.param.u32 	%r67, [_ZN3cub18CUB_300001_SM_10006detail6reduce28DeviceReduceSingleTileKernelINS2_10policy_hubIfjN4cuda3std3__44plusIfEEE10Policy1000EPfPdiS9_dfNS7_10__identityEEEvT0_T1_T2_T3_T4_T6__param_2];
	ld.param.f64 	%fd1, [_ZN3cub18CUB_300001_SM_10006detail6reduce28DeviceReduceSingleTileKernelINS2_10policy_hubIfjN4cuda3std3__44plusIfEEE10Policy1000EPfPdiS9_dfNS7_10__identityEEEvT0_T1_T2_T3_T4_T6__param_4];
	cvta.to.global.u64 	%rd1, %rd17;
	setp.ne.s32 	%p1, %r67, 0;
	@%p1 bra 	$L__BB4_3;
	mov.u32 	%r380, %tid.x;
	setp.ne.s32 	%p112, %r380, 0;
	@%p112 bra 	$L__BB4_74;
	st.global.f64 	[%rd1], %fd1;
	bra.uni 	$L__BB4_74;
$L__BB4_3:
	and.b64  	%rd18, %rd16, 7;
	setp.ne.s64 	%p2, %rd18, 0;
	@%p2 bra 	$L__BB4_38;
	setp.gt.s32 	%p57, %r67, 8191;
	@%p57 bra 	$L__BB4_22;
	mov.u32 	%r1, %tid.x;
	setp.ge.s32 	%p74, %r1, %r67;
	mov.f32 	%f509, 0f00000000;
	mov.u32 	%r384, %r1;
	@%p74 bra 	$L__BB4_7;
	mul.wide.u32 	%rd121, %r1, 4;
	add.s64 	%rd120, %rd16, %rd121;
	// begin inline asm
	ld.global.nc.u32 %r300, [%rd120];
	// end inline asm
	mov.b32 	%f509, %r300;
	add.s32 	%r384, %r1, 512;
$L__BB4_7:
	setp.ge.s32 	%p75, %r384, %r67;
	@%p75 bra 	$L__BB4_13;
	not.b32 	%r301, %r384;
	add.s32 	%r4, %r67, %r301;
	and.b32  	%r302, %r4, 1536;
	setp.eq.s32 	%p76, %r302, 1536;
	@%p76 bra 	$L__BB4_11;
	mul.wide.u32 	%rd122, %r384, 4;
	add.s64 	%rd129, %rd16, %rd122;
	shr.u32 	%r303, %r4, 9;
	add.s32 	%r304, %r303, 1;
	and.b32  	%r305, %r304, 3;
	neg.s32 	%r382, %r305;
$L__BB4_10:
	.pragma "nounroll";
	// begin inline asm
	ld.global.nc.u32 %r306, [%rd129];
	// end inline asm
	mov.b32 	%f394, %r306;
	add.f32 	%f509, %f509, %f394;
	add.s32 	%r384, %r384, 512;
	add.s64 	%rd129, %rd129, 2048;
	add.s32 	%r382, %r382, 1;
	setp.ne.s32 	%p77, %r382, 0;
	@%p77 bra 	$L__BB4_10;
$L__BB4_11:
	setp.lt.u32 	%p78, %r4, 1536;
	@%p78 bra 	$L__BB4_13;
$L__BB4_12:
	mul.wide.s32 	%rd128, %r384, 4;
	add.s64 	%rd124, %rd16, %rd128;
	// begin inline asm
	ld.global.nc.u32 %r307, [%rd124];
	// end inline asm
	mov.b32 	%f395, %r307;
	add.f32 	%f396, %f509, %f395;
	add.s64 	%rd125, %rd124, 2048;
	// begin inline asm
	ld.global.nc.u32 %r308, [%rd125];
	// end inline asm
	mov.b32 	%f397, %r308;
	add.f32 	%f398, %f396, %f397;
	add.s64 	%rd126, %rd124, 4096;
	// begin inline asm
	ld.global.nc.u32 %r309, [%rd126];
	// end inline asm
	mov.b32 	%f399, %r309;
	add.f32 	%f400, %f398, %f399;
	add.s64 	%rd127, %rd124, 6144;
	// begin inline asm
	ld.global.nc.u32 %r310, [%rd127];
	// end inline asm
	mov.b32 	%f401, %r310;
	add.f32 	%f509, %f400, %f401;
	add.s32 	%r384, %r384, 2048;
	setp.lt.s32 	%p79, %r384, %r67;
	@%p79 bra 	$L__BB4_12;
$L__BB4_13:
	setp.lt.s32 	%p80, %r67, 512;
	@%p80 bra 	$L__BB4_18;
	// begin inline asm
	mov.u32 %r349, %laneid;
	// end inline asm
	mov.b32 	%r351, %f509;
	mov.b32 	%r352, 1;
	mov.b32 	%r373, 31;
	mov.b32 	%r374, -1;
	// begin inline asm
	shfl.sync.down.b32 %r350, %r351, %r352, %r373, %r374;
	// end inline asm
	setp.gt.s32 	%p104, %r349, 30;
	mov.b32 	%f460, %r350;
	add.f32 	%f461, %f509, %f460;
	selp.f32 	%f462, %f509, %f461, %p104;
	mov.b32 	%r356, %f462;
	mov.b32 	%r357, 2;
	// begin inline asm
	shfl.sync.down.b32 %r355, %r356, %r357, %r373, %r374;
	// end inline asm
	setp.gt.s32 	%p105, %r349, 29;
	mov.b32 	%f463, %r355;
	add.f32 	%f464, %f462, %f463;
	selp.f32 	%f465, %f462, %f464, %p105;
	mov.b32 	%r361, %f465;
	mov.b32 	%r362, 4;
	// begin inline asm
	shfl.sync.down.b32 %r360, %r361, %r362, %r373, %r374;
	// end inline asm
	setp.gt.s32 	%p106, %r349, 27;
	mov.b32 	%f466, %r360;
	add.f32 	%f467, %f465, %f466;
	selp.f32 	%f468, %f465, %f467, %p106;
	mov.b32 	%r366, %f468;
	mov.b32 	%r367, 8;
	// begin inline asm
	shfl.sync.down.b32 %r365, %r366, %r367, %r373, %r374;
	// end inline asm
	setp.gt.s32 	%p107, %r349, 23;
	mov.b32 	%f469, %r365;
	add.f32 	%f470, %f468, %f469;
	selp.f32 	%f471, %f468, %f470, %p107;
	mov.b32 	%r371, %f471;
	mov.b32 	%r372, 16;
	// begin inline asm
	shfl.sync.down.b32 %r370, %r371, %r372, %r373, %r374;
	// end inline asm
	setp.gt.s32 	%p108, %r349, 15;
	mov.b32 	%f472, %r370;
	add.f32 	%f10, %f471, %f472;
	selp.f32 	%f530, %f471, %f10, %p108;
	setp.ne.s32 	%p109, %r349, 0;
	@%p109 bra 	$L__BB4_16;
	shr.u32 	%r375, %r1, 3;
	and.b32  	%r376, %r375, 124;
	mov.u32 	%r377, _ZZN3cub18CUB_300001_SM_10006detail6reduce28DeviceReduceSingleTileKernelINS2_10policy_hubIfjN4cuda3std3__44plusIfEEE10Policy1000EPfPdiS9_dfNS7_10__identityEEEvT0_T1_T2_T3_T4_T6_E12temp_storage;
	add.s32 	%r378, %r377, %r376;
	st.shared.f32 	[%r378+16], %f10;
$L__BB4_16:
	bar.sync 	0;
	setp.ne.s32 	%p110, %r1, 0;
	@%p110 bra 	$L__BB4_72;
	ld.shared.f32 	%f473, [_ZZN3cub18CUB_300001_SM_10006detail6reduce28DeviceReduceSingleTileKernelINS2_10policy_hubIfjN4cuda3std3__44plusIfEEE10Policy1000EPfPdiS9_dfNS7_10__identityEEEvT0_T1_T2_T3_T4_T6_E12temp_storage+20];
	add.f32 	%f474, %f530, %f473;
	ld.shared.f32 	%f475, [_ZZN3cub18CUB_300001_SM_10006detail6reduce28DeviceReduceSingleTileKernelINS2_10policy_hubIfjN4cuda3std3__44plusIfEEE10Policy1000EPfPdiS9_dfNS7_10__identityEEEvT0_T1_T2_T3_T4_T6_E12temp_storage+24];
	add.f32 	%f476, %f474, %f475;
	ld.shared.f32 	%f477, [_ZZN3cub18CUB_300001_SM_10006detail6reduce28DeviceReduceSingleTileKernelINS2_10policy_hubIfjN4cuda3std3__44plusIfEEE10Policy1000EPfPdiS9_dfNS7_10__identityEEEvT0_T1_T2_T3_T4_T6_E12temp_storage+28];
	add.f32 	%f478, %f476, %f477;
	ld.shared.f32 	%f479, [_ZZN3cub18CUB_300001_SM_10006detail6reduce28DeviceReduceSingleTileKernelINS2_10policy_hubIfjN4cuda3std3__44plusIfEEE10Policy1000EPfPdiS9_dfNS7_10__identityEEEvT0_T1_T2_T3_T4_T6_E12temp_storage+32];
	add.f32 	%f480, %f478, %f479;
	ld.shared.f32 	%f481, [_ZZN3cub18CUB_300001_SM_10006detail6reduce28DeviceReduceSingleTileKernelINS2_10policy_hubIfjN4cuda3std3__44plusIfEEE10Policy1000EPfPdiS9_dfNS7_10__identityEEEvT0_T1_T2_T3_T4_T6_E12temp_storage+36];
	add.f32 	%f482, %f480, %f481;
	ld.shared.f32 	%f483, [_ZZN3cub18CUB_300001_SM_10006detail6reduce28DeviceReduceSingleTileKernelINS2_10policy_hubIfjN4cuda3std3__44plusIfEEE10Policy1000EPfPdiS9_dfNS7_10__identityEEEvT0_T1_T2_T3_T4_T6_E12temp_storage+40];
	add.f32 	%f484, %f482, %f483;
	ld.shared.f32 	%f485, [_ZZN3cub18CUB_300001_SM_10006detail6reduce28DeviceReduceSingleTileKernelINS2_10policy_hubIfjN4cuda3std3__44plusIfEEE10Policy1000EPfPdiS9_dfNS7_10__identityEEEvT0_T1_T2_T3_T4_T6_E12temp_storage+44];
	add.f32 	%f486, %f484, %f485;
	ld.shared.f32 	%f487, [_ZZN3cub18CUB_300001_SM_10006detail6reduce28DeviceReduceSingleTileKernelINS2_10policy_hubIfjN4cuda3std3__44plusIfEEE10Policy1000EPfPdiS9_dfNS7_10__identityEEEvT0_T1_T2_T3_T4_T6_E12temp_storage+48];
	add.f32 	%f488, %f486, %f487;
	ld.shared.f32 	%f489, [_ZZN3cub18CUB_300001_SM_10006detail6reduce28DeviceReduceSingleTileKernelINS2_10policy_hubIfjN4cuda3std3__44plusIfEEE10Policy1000EPfPdiS9_dfNS7_10__identityEEEvT0_T1_T2_T3_T4_T6_E12temp_storage+52];
	add.f32 	%f490, %f488, %f489;
	ld.shared.f32 	%f491, [_ZZN3cub18CUB_300001_SM_10006detail6reduce28DeviceReduceSingleTileKernelINS2_10policy_hubIfjN4cuda3std3__44plusIfEEE10Policy1000EPfPdiS9_dfNS7_10__identityEEEvT0_T1_T2_T3_T4_T6_E12temp_storage+56];
	add.f32 	%f492, %f490, %f491;
	ld.shared.f32 	%f493, [_ZZN3cub18CUB_300001_SM_10006detail6reduce28DeviceReduceSingleTileKernelINS2_10policy_hubIfjN4cuda3std3__44plusIfEEE10Policy1000EPfPdiS9_dfNS7_10__identityEEEvT0_T1_T2_T3_T4_T6_E12temp_storage+60];
	add.f32 	%f494, %f492, %f493;
	ld.shared.f32 	%f495, [_ZZN3cub18CUB_300001_SM_10006detail6reduce28DeviceReduceSingleTileKernelINS2_10policy_hubIfjN4cuda3std3__44plusIfEEE10Policy1000EPfPdiS9_dfNS7_10__identityEEEvT0_T1_T2_T3_T4_T6_E12temp_storage+64];
	add.f32 	%f496, %f494, %f495;
	ld.shared.f32 	%f497, [_ZZN3cub18CUB_300001_SM_10006detail6reduce28DeviceReduceSingleTileKernelINS2_10policy_hubIfjN4cuda3std3__44plusIfEEE10Policy1000EPfPdiS9_dfNS7_10__identityEEEvT0_T1_T2_T3_T4_T6_E12temp_storage+68];
	add.f32 	%f498, %f496, %f497;
	ld.shared.f32 	%f499, [_ZZN3cub18CUB_300001_SM_10006detail6reduce28DeviceReduceSingleTileKernelINS2_10policy_hubIfjN4cuda3std3__44plusIfEEE10Policy1000EPfPdiS9_dfNS7_10__identityEEEvT0_T1_T2_T3_T4_T6_E12temp_storage+72];
	add.f32 	%f500, %f498, %f499;
	ld.shared.f32 	%f501, [_ZZN3cub18CUB_300001_SM_10006detail6reduce28DeviceReduceSingleTileKernelINS2_10policy_hubIfjN4cuda3std3__44plusIfEEE10Policy1000EPfPdiS9_dfNS7_10__identityEEEvT0_T1_T2_T3_T4_T6_E12temp_storage+76];
	add.f32 	%f530, %f500, %f501;
	bra.uni 	$L__BB4_72;
$L__BB4_18:
	// begin inline asm
	mov.u32 %r311, %laneid;
	// end inline asm
	and.b32  	%r337, %r1, 992;
	add.s32 	%r338, %r337, 32;
	setp.gt.s32 	%p81, %r338, %r67;
	not.b32 	%r339, %r337;
	add.s32 	%r340, %r67, %r339;
	selp.b32 	%r335, %r340, 31, %p81;
	mov.b32 	%r313, %f509;
	mov.b32 	%r314, 1;
	mov.b32 	%r336, -1;
	// begin inline asm
	shfl.sync.down.b32 %r312, %r313, %r314, %r335, %r336;
	// end inline asm
	setp.lt.s32 	%p82, %r311, %r335;
	mov.b32 	%f402, %r312;
	add.f32 	%f403, %f509, %f402;
	selp.f32 	%f404, %f403, %f509, %p82;
	mov.b32 	%r318, %f404;
	mov.b32 	%r319, 2;
	// begin inline asm
	shfl.sync.down.b32 %r317, %r318, %r319, %r335, %r336;
	// end inline asm
	add.s32 	%r341, %r311, 2;
	setp.gt.s32 	%p83, %r341, %r335;
	mov.b32 	%f405, %r317;
	add.f32 	%f406, %f404, %f405;
	selp.f32 	%f407, %f404, %f406, %p83;
	mov.b32 	%r323, %f407;
	mov.b32 	%r324, 4;
	// begin inline asm
	shfl.sync.down.b32 %r322, %r323, %r324, %r335, %r336;
	// end inline asm
	add.s32 	%r342, %r311, 4;
	setp.gt.s32 	%p84, %r342, %r335;
	mov.b32 	%f408, %r322;
	add.f32 	%f409, %f407, %f408;
	selp.f32 	%f410, %f407, %f409, %p84;
	mov.b32 	%r328, %f410;
	mov.b32 	%r329, 8;
	// begin inline asm
	shfl.sync.down.b32 %r327, %r328, %r329, %r335, %r336;
	// end inline asm
	add.s32 	%r343, %r311, 8;
	setp.gt.s32 	%p85, %r343, %r335;
	mov.b32 	%f411, %r327;
	add.f32 	%f412, %f410, %f411;
	selp.f32 	%f413, %f410, %f412, %p85;
	mov.b32 	%r333, %f413;
	mov.b32 	%r334, 16;
	// begin inline asm
	shfl.sync.down.b32 %r332, %r333, %r334, %r335, %r336;
	// end inline asm
	add.s32 	%r344, %r311, 16;
	setp.gt.s32 	%p86, %r344, %r335;
	mov.b32 	%f414, %r332;
	add.f32 	%f415, %f413, %f414;
	selp.f32 	%f530, %f413, %f415, %p86;
	setp.ne.s32 	%p87, %r311, 0;
	@%p87 bra 	$L__BB4_20;
	shr.u32 	%r345, %r1, 3;
	and.b32  	%r346, %r345, 124;
	mov.u32 	%r347, _ZZN3cub18CUB_300001_SM_10006detail6reduce28DeviceReduceSingleTileKernelINS2_10policy_hubIfjN4cuda3std3__44plusIfEEE10Policy1000EPfPdiS9_dfNS7_10__identityEEEvT0_T1_T2_T3_T4_T6_E12temp_storage;
	add.s32 	%r348, %r347, %r346;
	st.shared.f32 	[%r348+16], %f530;
$L__BB4_20:
	bar.sync 	0;
	setp.ne.s32 	%p88, %r1, 0;
	@%p88 bra 	$L__BB4_72;
	setp.gt.s32 	%p89, %r67, 32;
	ld.shared.f32 	%f416, [_ZZN3cub18CUB_300001_SM_10006detail6reduce28DeviceReduceSingleTileKernelINS2_10policy_hubIfjN4cuda3std3__44plusIfEEE10Policy1000EPfPdiS9_dfNS7_10__identityEEEvT0_T1_T2_T3_T4_T6_E12temp_storage+20];
	add.f32 	%f417, %f530, %f416;
	selp.f32 	%f418, %f417, %f530, %p89;
	setp.gt.s32 	%p90, %r67, 64;
	ld.shared.f32 	%f419, [_ZZN3cub18CUB_300001_SM_10006detail6reduce28DeviceReduceSingleTileKernelINS2_10policy_hubIfjN4cuda3std3__44plusIfEEE10Policy1000EPfPdiS9_dfNS7_10__identityEEEvT0_T1_T2_T3_T4_T6_E12temp_storage+24];
	add.f32 	%f420, %f419, %f418;
	selp.f32 	%f421, %f420, %f418, %p90;
	setp.gt.s32 	%p91, %r67, 96;
	ld.shared.f32 	%f422, [_ZZN3cub18CUB_300001_SM_10006detail6reduce28DeviceReduceSingleTileKernelINS2_10policy_hubIfjN4cuda3std3__44plusIfEEE10Policy1000EPfPdiS9_dfNS7_10__identityEEEvT0_T1_T2_T3_T4_T6_E12temp_storage+28];
	add.f32 	%f423, %f422, %f421;
	selp.f32 	%f424, %f423, %f421, %p91;
	setp.gt.s32 	%p92, %r67, 128;
	ld.shared.f32 	%f425, [_ZZN3cub18CUB_300001_SM_10006detail6reduce28DeviceReduceSingleTileKernelINS2_10policy_hubIfjN4cuda3std3__44plusIfEEE10Policy1000EPfPdiS9_dfNS7_10__identityEEEvT0_T1_T2_T3_T4_T6_E12temp_storage+32];
	add.f32 	%f426, %f425, %f424;
	selp.f32 	%f427, %f426, %f424, %p92;
	setp.gt.s32 	%p93, %r67, 160;
	ld.shared.f32 	%f428, [_ZZN3cub18CUB_300001_SM_10006detail6reduce28DeviceReduceSingleTileKernelINS2_10policy_hubIfjN4cuda3std3__44plusIfEEE10Policy1000EPfPdiS9_dfNS7_10__identityEEEvT0_T1_T2_T3_T4_T6_E12temp_storage+36];
	add.f32 	%f429, %f428, %f427;
	selp.f32 	%f430, %f429, %f427, %p93;
	setp.gt.s32 	%p94, %r67, 192;
	ld.shared.f32 	%f431, [_ZZN3cub18CUB_300001_SM_10006detail6reduce28DeviceReduceSingleTileKernelINS2_10policy_hubIfjN4cuda3std3__44plusIfEEE10Policy1000EPfPdiS9_dfNS7_10__identityEEEvT0_T1_T2_T3_T4_T6_E12temp_storage+40];
	add.f32 	%f432, %f431, %f430;
	selp.f32 	%f433, %f432, %f430, %p94;
	setp.gt.s32 	%p95, %r67, 224;
	ld.shared.f32 	%f434, [_ZZN3cub18CUB_300001_SM_10006detail6reduce28DeviceReduceSingleTileKernelINS2_10policy_hubIfjN4cuda3std3__44plusIfEEE10Policy1000EPfPdiS9_dfNS7_10__identityEEEvT0_T1_T2_T3_T4_T6_E12temp_storage+44];
	add.f32 	%f435, %f434, %f433;
	selp.f32 	%f436, %f435, %f433, %p95;
	setp.gt.s32 	%p96, %r67, 256;
	ld.shared.f32 	%f437, [_ZZN3cub18CUB_300001_SM_10006detail6reduce28DeviceReduceSingleTileKernelINS2_10policy_hubIfjN4cuda3std3__44plusIfEEE10Policy1000EPfPdiS9_dfNS7_10__identityEEEvT0_T1_T2_T3_T4_T6_E12temp_storage+48];
	add.f32 	%f438, %f437, %f436;
	selp.f32 	%f439, %f438, %f436, %p96;
	setp.gt.s32 	%p97, %r67, 288;
	ld.shared.f32 	%f440, [_ZZN3cub18CUB_300001_SM_10006detail6reduce28DeviceReduceSingleTileKernelINS2_10policy_hubIfjN4cuda3std3__44plusIfEEE10Policy1000EPfPdiS9_dfNS7_10__identityEEEvT0_T1_T2_T3_T4_T6_E12temp_storage+52];
	add.f32 	%f441, %f440, %f439;
	selp.f32 	%f442, %f441, %f439, %p97;
	setp.gt.s32 	%p98, %r67, 320;
	ld.shared.f32 	%f443, [_ZZN3cub18CUB_300001_SM_10006detail6reduce28DeviceReduceSingleTileKernelINS2_10policy_hubIfjN4cuda3std3__44plusIfEEE10Policy1000EPfPdiS9_dfNS7_10__identityEEEvT0_T1_T2_T3_T4_T6_E12temp_storage+56];
	add.f32 	%f444, %f443, %f442;
	selp.f32 	%f445, %f444, %f442, %p98;
	setp.gt.s32 	%p99, %r67, 352;
	ld.shared.f32 	%f446, [_ZZN3cub18CUB_300001_SM_10006detail6reduce28DeviceReduceSingleTileKernelINS2_10policy_hubIfjN4cuda3std3__44plusIfEEE10Policy1000EPfPdiS9_dfNS7_10__identityEEEvT0_T1_T2_T3_T4_T6_E12temp_storage+60];
	add.f32 	%f447, %f446, %f445;
	selp.f32 	%f448, %f447, %f445, %p99;
	setp.gt.s32 	%p100, %r67, 384;
	ld.shared.f32 	%f449, [_ZZN3cub18CUB_300001_SM_10006detail6reduce28DeviceReduceSingleTileKernelINS2_10policy_hubIfjN4cuda3std3__44plusIfEEE10Policy1000EPfPdiS9_dfNS7_10__identityEEEvT0_T1_T2_T3_T4_T6_E12temp_storage+64];
	add.f32 	%f450, %f449, %f448;
	selp.f32 	%f451, %f450, %f448, %p100;
	setp.gt.s32 	%p101, %r67, 416;
	ld.shared.f32 	%f452, [_ZZN3cub18CUB_300001_SM_10006detail6reduce28DeviceReduceSingleTileKernelINS2_10policy_hubIfjN4cuda3std3__44plusIfEEE10Policy1000EPfPdiS9_dfNS7_10__identityEEEvT0_T1_T2_T3_T4_T6_E12temp_storage+68];
	add.f32 	%f453, %f452, %f451;
	selp.f32 	%f454, %f453, %f451, %p101;
	setp.gt.s32 	%p102, %r67, 448;
	ld.shared.f32 	%f455, [_ZZN3cub18CUB_300001_SM_10006detail6reduce28DeviceReduceSingleTileKernelINS2_10policy_hubIfjN4cuda3std3__44plusIfEEE10Policy1000EPfPdiS9_dfNS7_10__identityEEEvT0_T1_T2_T3_T4_T6_E12temp_storage+72];
	add.f32 	%f456, %f455, %f454;
	selp.f32 	%f457, %f456, %f454, %p102;
	setp.gt.s32 	%p103, %r67, 480;
	ld.shared.f32 	%f458, [_ZZN3cub18CUB_300001_SM_10006detail6reduce28DeviceReduceSingleTileKernelINS2_10policy_hubIfjN4cuda3std3__44plusIfEEE10Policy1000EPfPdiS9_dfNS7_10__identityEEEvT0_T1_T2_T3_T4_T6_E12temp_storage+76];
	add.f32 	%f459, %f458, %f457;
	selp.f32 	%f530, %f459, %f457, %p103;
	bra.uni 	$L__BB4_72;
$L__BB4_22:
	mov.u32 	%r13, %tid.x;
	shl.b32 	%r224, %r13, 1;
	mul.wide.u32 	%rd90, %r224, 4;
	add.s64 	%rd75, %rd16, %rd90;
	// begin inline asm
	ld.global.nc.u64 %rd74, [%rd75];
	// end inline asm
	mov.b64 	{%r225, %r226}, %rd74;
	mov.b32 	%f280, %r226;
	mov.b32 	%f281, %r225;
	add.s64 	%rd77, %rd75, 4096;
	// begin inline asm
	ld.global.nc.u64 %rd76, [%rd77];
	// end inline asm
	mov.b64 	{%r227, %r228}, %rd76;
	mov.b32 	%f282, %r228;
	mov.b32 	%f283, %r227;
	add.s64 	%rd79, %rd75, 8192;
	// begin inline asm
	ld.global.nc.u64 %rd78, [%rd79];
	// end inline asm
	mov.b64 	{%r229, %r230}, %rd78;
	mov.b32 	%f284, %r230;
	mov.b32 	%f285, %r229;
	add.s64 	%rd81, %rd75, 12288;
	// begin inline asm
	ld.global.nc.u64 %rd80, [%rd81];
	// end inline asm
	mov.b64 	{%r231, %r232}, %rd80;
	mov.b32 	%f286, %r232;
	mov.b32 	%f287, %r231;
	add.s64 	%rd83, %rd75, 16384;
	// begin inline asm
	ld.global.nc.u64 %rd82, [%rd83];
	// end inline asm
	mov.b64 	{%r233, %r234}, %rd82;
	mov.b32 	%f288, %r234;
	mov.b32 	%f289, %r233;
	add.s64 	%rd85, %rd75, 20480;
	// begin inline asm
	ld.global.nc.u64 %rd84, [%rd85];
	// end inline asm
	mov.b64 	{%r235, %r236}, %rd84;
	mov.b32 	%f290, %r236;
	mov.b32 	%f291, %r235;
	add.s64 	%rd87, %rd75, 24576;
	// begin inline asm
	ld.global.nc.u64 %rd86, [%rd87];
	// end inline asm
	mov.b64 	{%r237, %r238}, %rd86;
	mov.b32 	%f292, %r238;
	mov.b32 	%f293, %r237;
	add.s64 	%rd89, %rd75, 28672;
	// begin inline asm
	ld.global.nc.u64 %rd88, [%rd89];
	// end inline asm
	mov.b64 	{%r239, %r240}, %rd88;
	mov.b32 	%f294, %r240;
	mov.b32 	%f295, %r239;
	add.f32 	%f296, %f281, %f280;
	add.f32 	%f297, %f283, %f282;
	add.f32 	%f298, %f285, %f284;
	add.f32 	%f299, %f287, %f286;
	add.f32 	%f300, %f289, %f288;
	add.f32 	%f301, %f291, %f290;
	add.f32 	%f302, %f293, %f292;
	add.f32 	%f303, %f295, %f294;
	add.f32 	%f304, %f296, %f297;
	add.f32 	%f305, %f298, %f299;
	add.f32 	%f306, %f300, %f301;
	add.f32 	%f307, %f302, %f303;
	add.f32 	%f308, %f304, %f305;
	add.f32 	%f309, %f306, %f307;
	add.f32 	%f516, %f308, %f309;
	setp.lt.u32 	%p58, %r67, 16384;
	mov.b32 	%r387, 8192;
	@%p58 bra 	$L__BB4_26;
	add.s32 	%r14, %r67, -8192;
	mov.b32 	%r387, 8192;
$L__BB4_24:
	mul.wide.s32 	%rd107, %r387, 4;
	add.s64 	%rd92, %rd75, %rd107;
	// begin inline asm
	ld.global.nc.u64 %rd91, [%rd92];
	// end inline asm
	mov.b64 	{%r242, %r243}, %rd91;
	mov.b32 	%f310, %r243;
	mov.b32 	%f311, %r242;
	add.s64 	%rd94, %rd92, 4096;
	// begin inline asm
	ld.global.nc.u64 %rd93, [%rd94];
	// end inline asm
	mov.b64 	{%r244, %r245}, %rd93;
	mov.b32 	%f312, %r245;
	mov.b32 	%f313, %r244;
	add.s64 	%rd96, %rd92, 8192;
	// begin inline asm
	ld.global.nc.u64 %rd95, [%rd96];
	// end inline asm
	mov.b64 	{%r246, %r247}, %rd95;
	mov.b32 	%f314, %r247;
	mov.b32 	%f315, %r246;
	add.s64 	%rd98, %rd92, 12288;
	// begin inline asm
	ld.global.nc.u64 %rd97, [%rd98];
	// end inline asm
	mov.b64 	{%r248, %r249}, %rd97;
	mov.b32 	%f316, %r249;
	mov.b32 	%f317, %r248;
	add.s64 	%rd100, %rd92, 16384;
	// begin inline asm
	ld.global.nc.u64 %rd99, [%rd100];
	// end inline asm
	mov.b64 	{%r250, %r251}, %rd99;
	mov.b32 	%f318, %r251;
	mov.b32 	%f319, %r250;
	add.s64 	%rd102, %rd92, 20480;
	// begin inline asm
	ld.global.nc.u64 %rd101, [%rd102];
	// end inline asm
	mov.b64 	{%r252, %r253}, %rd101;
	mov.b32 	%f320, %r253;
	mov.b32 	%f321, %r252;
	add.s64 	%rd104, %rd92, 24576;
	// begin inline asm
	ld.global.nc.u64 %rd103, [%rd104];
	// end inline asm
	mov.b64 	{%r254, %r255}, %rd103;
	mov.b32 	%f322, %r255;
	mov.b32 	%f323, %r254;
	add.s64 	%rd106, %rd92, 28672;
	// begin inline asm
	ld.global.nc.u64 %rd105, [%rd106];
	// end inline asm
	mov.b64 	{%r256, %r257}, %rd105;
	mov.b32 	%f324, %r257;
	mov.b32 	%f325, %r256;
	add.f32 	%f326, %f516, %f311;
	add.f32 	%f327, %f310, %f313;
	add.f32 	%f328, %f312, %f315;
	add.f32 	%f329, %f314, %f317;
	add.f32 	%f330, %f316, %f319;
	add.f32 	%f331, %f318, %f321;
	add.f32 	%f332, %f320, %f323;
	add.f32 	%f333, %f322, %f325;
	add.f32 	%f334, %f326, %f327;
	add.f32 	%f335, %f328, %f329;
	add.f32 	%f336, %f330, %f331;
	add.f32 	%f337, %f332, %f333;
	add.f32 	%f338, %f334, %f335;
	add.f32 	%f339, %f336, %f337;
	add.f32 	%f340, %f338, %f339;
	add.f32 	%f516, %f340, %f324;
	sub.s32 	%r258, %r67, %r387;
	setp.lt.s32 	%p59, %r258, 8192;
	@%p59 bra 	$L__BB4_34;
	add.s32 	%r387, %r387, 8192;
	setp.le.s32 	%p60, %r387, %r14;
	@%p60 bra 	$L__BB4_24;
$L__BB4_26:
	setp.le.s32 	%p61, %r67, %r387;
	@%p61 bra 	$L__BB4_34;
	sub.s32 	%r18, %r67, %r387;
	setp.ge.s32 	%p62, %r13, %r18;
	@%p62 bra 	$L__BB4_34;
	not.b32 	%r259, %r13;
	add.s32 	%r260, %r67, %r259;
	sub.s32 	%r19, %r260, %r387;
	and.b32  	%r261, %r19, 1536;
	setp.eq.s32 	%p63, %r261, 1536;
	mov.u32 	%r391, %r13;
	@%p63 bra 	$L__BB4_31;
	add.s32 	%r389, %r13, %r387;
	shr.u32 	%r262, %r19, 9;
	add.s32 	%r263, %r262, 1;
	and.b32  	%r264, %r263, 3;
	neg.s32 	%r388, %r264;
	mov.u32 	%r391, %r13;
$L__BB4_30:
	.pragma "nounroll";
	mul.wide.u32 	%rd109, %r389, 4;
	add.s64 	%rd108, %rd16, %rd109;
	// begin inline asm
	ld.global.nc.u32 %r265, [%rd108];
	// end inline asm
	mov.b32 	%f342, %r265;
	add.f32 	%f516, %f516, %f342;
	add.s32 	%r391, %r391, 512;
	add.s32 	%r389, %r389, 512;
	add.s32 	%r388, %r388, 1;
	setp.ne.s32 	%p64, %r388, 0;
	@%p64 bra 	$L__BB4_30;
$L__BB4_31:
	setp.lt.u32 	%p65, %r19, 1536;
	@%p65 bra 	$L__BB4_34;
	cvt.u64.u32 	%rd110, %r391;
	cvt.u64.u32 	%rd111, %r387;
	add.s64 	%rd112, %rd110, %rd111;
	shl.b64 	%rd113, %rd112, 2;
	add.s64 	%rd114, %rd113, %rd16;
	add.s64 	%rd130, %rd114, 4096;
	add.s32 	%r392, %r391, %r387;
$L__BB4_33:
	mul.wide.u32 	%rd119, %r392, 4;
	add.s64 	%rd115, %rd16, %rd119;
	// begin inline asm
	ld.global.nc.u32 %r266, [%rd115];
	// end inline asm
	mov.b32 	%f343, %r266;
	add.f32 	%f344, %f516, %f343;
	add.s64 	%rd116, %rd130, -2048;
	// begin inline asm
	ld.global.nc.u32 %r267, [%rd116];
	// end inline asm
	mov.b32 	%f345, %r267;
	add.f32 	%f346, %f344, %f345;
	// begin inline asm
	ld.global.nc.u32 %r268, [%rd130];
	// end inline asm
	mov.b32 	%f347, %r268;
	add.f32 	%f348, %f346, %f347;
	add.s64 	%rd118, %rd130, 2048;
	// begin inline asm
	ld.global.nc.u32 %r269, [%rd118];
	// end inline asm
	mov.b32 	%f349, %r269;
	add.f32 	%f516, %f348, %f349;
	add.s32 	%r391, %r391, 2048;
	add.s64 	%rd130, %rd130, 8192;
	add.s32 	%r392, %r392, 2048;
	setp.lt.s32 	%p66, %r391, %r18;
	@%p66 bra 	$L__BB4_33;
$L__BB4_34:
	// begin inline asm
	mov.u32 %r270, %laneid;
	// end inline asm
	mov.b32 	%r272, %f516;
	mov.b32 	%r273, 1;
	mov.b32 	%r294, 31;
	mov.b32 	%r295, -1;
	// begin inline asm
	shfl.sync.down.b32 %r271, %r272, %r273, %r294, %r295;
	// end inline asm
	setp.gt.s32 	%p67, %r270, 30;
	mov.b32 	%f350, %r271;
	add.f32 	%f351, %f516, %f350;
	selp.f32 	%f352, %f516, %f351, %p67;
	mov.b32 	%r277, %f352;
	mov.b32 	%r278, 2;
	// begin inline asm
	shfl.sync.down.b32 %r276, %r277, %r278, %r294, %r295;
	// end inline asm
	setp.gt.s32 	%p68, %r270, 29;
	mov.b32 	%f353, %r276;
	add.f32 	%f354, %f352, %f353;
	selp.f32 	%f355, %f352, %f354, %p68;
	mov.b32 	%r282, %f355;
	mov.b32 	%r283, 4;
	// begin inline asm
	shfl.sync.down.b32 %r281, %r282, %r283, %r294, %r295;
	// end inline asm
	setp.gt.s32 	%p69, %r270, 27;
	mov.b32 	%f356, %r281;
	add.f32 	%f357, %f355, %f356;
	selp.f32 	%f358, %f355, %f357, %p69;
	mov.b32 	%r287, %f358;
	mov.b32 	%r288, 8;
	// begin inline asm
	shfl.sync.down.b32 %r286, %r287, %r288, %r294, %r295;
	// end inline asm
	setp.gt.s32 	%p70, %r270, 23;
	mov.b32 	%f359, %r286;
	add.f32 	%f360, %f358, %f359;
	selp.f32 	%f361, %f358, %f360, %p70;
	mov.b32 	%r292, %f361;
	mov.b32 	%r293, 16;
	// begin inline asm
	shfl.sync.down.b32 %r291, %r292, %r293, %r294, %r295;
	// end inline asm
	setp.gt.s32 	%p71, %r270, 15;
	mov.b32 	%f362, %r291;
	add.f32 	%f26, %f361, %f362;
	selp.f32 	%f530, %f361, %f26, %p71;
	setp.ne.s32 	%p72, %r270, 0;
	@%p72 bra 	$L__BB4_36;
	shr.u32 	%r296, %r13, 3;
	and.b32  	%r297, %r296, 124;
	mov.u32 	%r298, _ZZN3cub18CUB_300001_SM_10006detail6reduce28DeviceReduceSingleTileKernelINS2_10policy_hubIfjN4cuda3std3__44plusIfEEE10Policy1000EPfPdiS9_dfNS7_10__identityEEEvT0_T1_T2_T3_T4_T6_E12temp_storage;
	add.s32 	%r299, %r298, %r297;
	st.shared.f32 	[%r299+16], %f26;
$L__BB4_36:
	bar.sync 	0;
	setp.ne.s32 	%p73, %r13, 0;
	@%p73 bra 	$L__BB4_72;
	ld.shared.f32 	%f363, [_ZZN3cub18CUB_300001_SM_10006detail6reduce28DeviceReduceSingleTileKernelINS2_10policy_hubIfjN4cuda3std3__44plusIfEEE10Policy1000EPfPdiS9_dfNS7_10__identityEEEvT0_T1_T2_T3_T4_T6_E12temp_storage+20];
	add.f32 	%f364, %f530, %f363;
	ld.shared.f32 	%f365, [_ZZN3cub18CUB_300001_SM_10006detail6reduce28DeviceReduceSingleTileKernelINS2_10policy_hubIfjN4cuda3std3__44plusIfEEE10Policy1000EPfPdiS9_dfNS7_10__identityEEEvT0_T1_T2_T3_T4_T6_E12temp_storage+24];
	add.f32 	%f366, %f364, %f365;
	ld.shared.f32 	%f367, [_ZZN3cub18CUB_300001_SM_10006detail6reduce28DeviceReduceSingleTileKernelINS2_10policy_hubIfjN4cuda3std3__44plusIfEEE10Policy1000EPfPdiS9_dfNS7_10__identityEEEvT0_T1_T2_T3_T4_T6_E12temp_storage+28];
	add.f32 	%f368, %f366, %f367;
	ld.shared.f32 	%f369, [_ZZN3cub18CUB_300001_SM_10006detail6reduce28DeviceReduceSingleTileKernelINS2_10policy_hubIfjN4cuda3std3__44plusIfEEE10Policy1000EPfPdiS9_dfNS7_10__identityEEEvT0_T1_T2_T3_T4_T6_E12temp_storage+32];
	add.f32 	%f370, %f368, %f369;
	ld.shared.f32 	%f371, [_ZZN3cub18CUB_300001_SM_10006detail6reduce28DeviceReduceSingleTileKernelINS2_10policy_hubIfjN4cuda3std3__44plusIfEEE10Policy1000EPfPdiS9_dfNS7_10__identityEEEvT0_T1_T2_T3_T4_T6_E12temp_storage+36];
	add.f32 	%f372, %f370, %f371;
	ld.shared.f32 	%f373, [_ZZN3cub18CUB_300001_SM_10006detail6reduce28DeviceReduceSingleTileKernelINS2_10policy_hubIfjN4cuda3std3__44plusIfEEE10Policy1000EPfPdiS9_dfNS7_10__identityEEEvT0_T1_T2_T3_T4_T6_E12temp_storage+40];
	add.f32 	%f374, %f372, %f373;
	ld.shared.f32 	%f375, [_ZZN3cub18CUB_300001_SM_10006detail6reduce28DeviceReduceSingleTileKernelINS2_10policy_hubIfjN4cuda3std3__44plusIfEEE10Policy1000EPfPdiS9_dfNS7_10__identityEEEvT0_T1_T2_T3_T4_T6_E12temp_storage+44];
	add.f32 	%f376, %f374, %f375;
	ld.shared.f32 	%f377, [_ZZN3cub18CUB_300001_SM_10006detail6reduce28DeviceReduceSingleTileKernelINS2_10policy_hubIfjN4cuda3std3__44plusIfEEE10Policy1000EPfPdiS9_dfNS7_10__identityEEEvT0_T1_T2_T3_T4_T6_E12temp_storage+48];
	add.f32 	%f378, %f376, %f377;
	ld.shared.f32 	%f379, [_ZZN3cub18CUB_300001_SM_10006detail6reduce28DeviceReduceSingleTileKernelINS2_10policy_hubIfjN4cuda3std3__44plusIfEEE10Policy1000EPfPdiS9_dfNS7_10__identityEEEvT0_T1_T2_T3_T4_T6_E12temp_storage+52];
	add.f32 	%f380, %f378, %f379;
	ld.shared.f32 	%f381, [_ZZN3cub18CUB_300001_SM_10006detail6reduce28DeviceReduceSingleTileKernelINS2_10policy_hubIfjN4cuda3std3__44plusIfEEE10Policy1000EPfPdiS9_dfNS7_10__identityEEEvT0_T1_T2_T3_T4_T6_E12temp_storage+56];
	add.f32 	%f382, %f380, %f381;
	ld.shared.f32 	%f383, [_ZZN3cub18CUB_300001_SM_10006detail6reduce28DeviceReduceSingleTileKernelINS2_10policy_hubIfjN4cuda3std3__44plusIfEEE10Policy1000EPfPdiS9_dfNS7_10__identityEEEvT0_T1_T2_T3_T4_T6_E12temp_storage+60];
	add.f32 	%f384, %f382, %f383;
	ld.shared.f32 	%f385, [_ZZN3cub18CUB_300001_SM_10006detail6reduce28DeviceReduceSingleTileKernelINS2_10policy_hubIfjN4cuda3std3__44plusIfEEE10Policy1000EPfPdiS9_dfNS7_10__identityEEEvT0_T1_T2_T3_T4_T6_E12temp_storage+64];
	add.f32 	%f386, %f384, %f385;
	ld.shared.f32 	%f387, [_ZZN3cub18CUB_300001_SM_10006detail6reduce28DeviceReduceSingleTileKernelINS2_10policy_hubIfjN4cuda3std3__44plusIfEEE10Policy1000EPfPdiS9_dfNS7_10__identityEEEvT0_T1_T2_T3_T4_T6_E12temp_storage+68];
	add.f32 	%f388, %f386, %f387;
	ld.shared.f32 	%f389, [_ZZN3cub18CUB_300001_SM_10006detail6reduce28DeviceReduceSingleTileKernelINS2_10policy_hubIfjN4cuda3std3__44plusIfEEE10Policy1000EPfPdiS9_dfNS7_10__identityEEEvT0_T1_T2_T3_T4_T6_E12temp_storage+72];
	add.f32 	%f390, %f388, %f389;
	ld.shared.f32 	%f391, [_ZZN3cub18CUB_300001_SM_10006detail6reduce28DeviceReduceSingleTileKernelINS2_10policy_hubIfjN4cuda3std3__44plusIfEEE10Policy1000EPfPdiS9_dfNS7_10__identityEEEvT0_T1_T2_T3_T4_T6_E12temp_storage+76];
	add.f32 	%f530, %f390, %f391;
	bra.uni 	$L__BB4_72;
$L__BB4_38:
	setp.gt.s32 	%p3, %r67, 8191;
	@%p3 bra 	$L__BB4_56;
	mov.u32 	%r34, %tid.x;
	setp.ge.s32 	%p20, %r34, %r67;
	mov.f32 	%f522, 0f00000000;
	mov.u32 	%r397, %r34;
	@%p20 bra 	$L__BB4_41;
	mul.wide.u32 	%rd66, %r34, 4;
	add.s64 	%rd65, %rd16, %rd66;
	// begin inline asm
	ld.global.nc.u32 %r144, [%rd65];
	// end inline asm
	mov.b32 	%f522, %r144;
	add.s32 	%r397, %r34, 512;
$L__BB4_41:
	setp.ge.s32 	%p21, %r397, %r67;
	@%p21 bra 	$L__BB4_47;
	not.b32 	%r145, %r397;
	add.s32 	%r37, %r67, %r145;
	and.b32  	%r146, %r37, 1536;
	setp.eq.s32 	%p22, %r146, 1536;
	@%p22 bra 	$L__BB4_45;
	mul.wide.u32 	%rd67, %r397, 4;
	add.s64 	%rd131, %rd16, %rd67;
	shr.u32 	%r147, %r37, 9;
	add.s32 	%r148, %r147, 1;
	and.b32  	%r149, %r148, 3;
	neg.s32 	%r395, %r149;
$L__BB4_44:
	.pragma "nounroll";
	// begin inline asm
	ld.global.nc.u32 %r150, [%rd131];
	// end inline asm
	mov.b32 	%f172, %r150;
	add.f32 	%f522, %f522, %f172;
	add.s32 	%r397, %r397, 512;
	add.s64 	%rd131, %rd131, 2048;
	add.s32 	%r395, %r395, 1;
	setp.ne.s32 	%p23, %r395, 0;
	@%p23 bra 	$L__BB4_44;
$L__BB4_45:
	setp.lt.u32 	%p24, %r37, 1536;
	@%p24 bra 	$L__BB4_47;
$L__BB4_46:
	mul.wide.s32 	%rd73, %r397, 4;
	add.s64 	%rd69, %rd16, %rd73;
	// begin inline asm
	ld.global.nc.u32 %r151, [%rd69];
	// end inline asm
	mov.b32 	%f173, %r151;
	add.f32 	%f174, %f522, %f173;
	add.s64 	%rd70, %rd69, 2048;
	// begin inline asm
	ld.global.nc.u32 %r152, [%rd70];
	// end inline asm
	mov.b32 	%f175, %r152;
	add.f32 	%f176, %f174, %f175;
	add.s64 	%rd71, %rd69, 4096;
	// begin inline asm
	ld.global.nc.u32 %r153, [%rd71];
	// end inline asm
	mov.b32 	%f177, %r153;
	add.f32 	%f178, %f176, %f177;
	add.s64 	%rd72, %rd69, 6144;
	// begin inline asm
	ld.global.nc.u32 %r154, [%rd72];
	// end inline asm
	mov.b32 	%f179, %r154;
	add.f32 	%f522, %f178, %f179;
	add.s32 	%r397, %r397, 2048;
	setp.lt.s32 	%p25, %r397, %r67;
	@%p25 bra 	$L__BB4_46;
$L__BB4_47:
	setp.lt.s32 	%p26, %r67, 512;
	@%p26 bra 	$L__BB4_52;
	// begin inline asm
	mov.u32 %r193, %laneid;
	// end inline asm
	mov.b32 	%r195, %f522;
	mov.b32 	%r196, 1;
	mov.b32 	%r217, 31;
	mov.b32 	%r218, -1;
	// begin inline asm
	shfl.sync.down.b32 %r194, %r195, %r196, %r217, %r218;
	// end inline asm
	setp.gt.s32 	%p50, %r193, 30;
	mov.b32 	%f238, %r194;
	add.f32 	%f239, %f522, %f238;
	selp.f32 	%f240, %f522, %f239, %p50;
	mov.b32 	%r200, %f240;
	mov.b32 	%r201, 2;
	// begin inline asm
	shfl.sync.down.b32 %r199, %r200, %r201, %r217, %r218;
	// end inline asm
	setp.gt.s32 	%p51, %r193, 29;
	mov.b32 	%f241, %r199;
	add.f32 	%f242, %f240, %f241;
	selp.f32 	%f243, %f240, %f242, %p51;
	mov.b32 	%r205, %f243;
	mov.b32 	%r206, 4;
	// begin inline asm
	shfl.sync.down.b32 %r204, %r205, %r206, %r217, %r218;
	// end inline asm
	setp.gt.s32 	%p52, %r193, 27;
	mov.b32 	%f244, %r204;
	add.f32 	%f245, %f243, %f244;
	selp.f32 	%f246, %f243, %f245, %p52;
	mov.b32 	%r210, %f246;
	mov.b32 	%r211, 8;
	// begin inline asm
	shfl.sync.down.b32 %r209, %r210, %r211, %r217, %r218;
	// end inline asm
	setp.gt.s32 	%p53, %r193, 23;
	mov.b32 	%f247, %r209;
	add.f32 	%f248, %f246, %f247;
	selp.f32 	%f249, %f246, %f248, %p53;
	mov.b32 	%r215, %f249;
	mov.b32 	%r216, 16;
	// begin inline asm
	shfl.sync.down.b32 %r214, %r215, %r216, %r217, %r218;
	// end inline asm
	setp.gt.s32 	%p54, %r193, 15;
	mov.b32 	%f250, %r214;
	add.f32 	%f38, %f249, %f250;
	selp.f32 	%f530, %f249, %f38, %p54;
	setp.ne.s32 	%p55, %r193, 0;
	@%p55 bra 	$L__BB4_50;
	shr.u32 	%r219, %r34, 3;
	and.b32  	%r220, %r219, 124;
	mov.u32 	%r221, _ZZN3cub18CUB_300001_SM_10006detail6reduce28DeviceReduceSingleTileKernelINS2_10policy_hubIfjN4cuda3std3__44plusIfEEE10Policy1000EPfPdiS9_dfNS7_10__identityEEEvT0_T1_T2_T3_T4_T6_E12temp_storage;
	add.s32 	%r222, %r221, %r220;
	st.shared.f32 	[%r222+16], %f38;
$L__BB4_50:
	bar.sync 	0;
	setp.ne.s32 	%p56, %r34, 0;
	@%p56 bra 	$L__BB4_72;
	ld.shared.f32 	%f251, [_ZZN3cub18CUB_300001_SM_10006detail6reduce28DeviceReduceSingleTileKernelINS2_10policy_hubIfjN4cuda3std3__44plusIfEEE10Policy1000EPfPdiS9_dfNS7_10__identityEEEvT0_T1_T2_T3_T4_T6_E12temp_storage+20];
	add.f32 	%f252, %f530, %f251;
	ld.shared.f32 	%f253, [_ZZN3cub18CUB_300001_SM_10006detail6reduce28DeviceReduceSingleTileKernelINS2_10policy_hubIfjN4cuda3std3__44plusIfEEE10Policy1000EPfPdiS9_dfNS7_10__identityEEEvT0_T1_T2_T3_T4_T6_E12temp_storage+24];
	add.f32 	%f254, %f252, %f253;
	ld.shared.f32 	%f255, [_ZZN3cub18CUB_300001_SM_10006detail6reduce28DeviceReduceSingleTileKernelINS2_10policy_hubIfjN4cuda3std3__44plusIfEEE10Policy1000EPfPdiS9_dfNS7_10__identityEEEvT0_T1_T2_T3_T4_T6_E12temp_storage+28];
	add.f32 	%f256, %f254, %f255;
	ld.shared.f32 	%f257, [_ZZN3cub18CUB_300001_SM_10006detail6reduce28DeviceReduceSingleTileKernelINS2_10policy_hubIfjN4cuda3std3__44plusIfEEE10Policy1000EPfPdiS9_dfNS7_10__identityEEEvT0_T1_T2_T3_T4_T6_E12temp_storage+32];
	add.f32 	%f258, %f256, %f257;
	ld.shared.f32 	%f259, [_ZZN3cub18CUB_300001_SM_10006detail6reduce28DeviceReduceSingleTileKernelINS2_10policy_hubIfjN4cuda3std3__44plusIfEEE10Policy1000EPfPdiS9_dfNS7_10__identityEEEvT0_T1_T2_T3_T4_T6_E12temp_storage+36];
	add.f32 	%f260, %f258, %f259;
	ld.shared.f32 	%f261, [_ZZN3cub18CUB_300001_SM_10006detail6reduce28DeviceReduceSingleTileKernelINS2_10policy_hubIfjN4cuda3std3__44plusIfEEE10Policy1000EPfPdiS9_dfNS7_10__identityEEEvT0_T1_T2_T3_T4_T6_E12temp_storage+40];
	add.f32 	%f262, %f260, %f261;
	ld.shared.f32 	%f263, [_ZZN3cub18CUB_300001_SM_10006detail6reduce28DeviceReduceSingleTileKernelINS2_10policy_hubIfjN4cuda3std3__44plusIfEEE10Policy1000EPfPdiS9_dfNS7_10__identityEEEvT0_T1_T2_T3_T4_T6_E12temp_storage+44];
	add.f32 	%f264, %f262, %f263;
	ld.shared.f32 	%f265, [_ZZN3cub18CUB_300001_SM_10006detail6reduce28DeviceReduceSingleTileKernelINS2_10policy_hubIfjN4cuda3std3__44plusIfEEE10Policy1000EPfPdiS9_dfNS7_10__identityEEEvT0_T1_T2_T3_T4_T6_E12temp_storage+48];
	add.f32 	%f266, %f264, %f265;
	ld.shared.f32 	%f267, [_ZZN3cub18CUB_300001_SM_10006detail6reduce28DeviceReduceSingleTileKernelINS2_10policy_hubIfjN4cuda3std3__44plusIfEEE10Policy1000EPfPdiS9_dfNS7_10__identityEEEvT0_T1_T2_T3_T4_T6_E12temp_storage+52];
	add.f32 	%f268, %f266, %f267;
	ld.shared.f32 	%f269, [_ZZN3cub18CUB_300001_SM_10006detail6reduce28DeviceReduceSingleTileKernelINS2_10policy_hubIfjN4cuda3std3__44plusIfEEE10Policy1000EPfPdiS9_dfNS7_10__identityEEEvT0_T1_T2_T3_T4_T6_E12temp_storage+56];
	add.f32 	%f270, %f268, %f269;
	ld.shared.f32 	%f271, [_ZZN3cub18CUB_300001_SM_10006detail6reduce28DeviceReduceSingleTileKernelINS2_10policy_hubIfjN4cuda3std3__44plusIfEEE10Policy1000EPfPdiS9_dfNS7_10__identityEEEvT0_T1_T2_T3_T4_T6_E12temp_storage+60];
	add.f32 	%f272, %f270, %f271;
	ld.shared.f32 	%f273, [_ZZN3cub18CUB_300001_SM_10006detail6reduce28DeviceReduceSingleTileKernelINS2_10policy_hubIfjN4cuda3std3__44plusIfEEE10Policy1000EPfPdiS9_dfNS7_10__identityEEEvT0_T1_T2_T3_T4_T6_E12temp_storage+64];
	add.f32 	%f274, %f272, %f273;
	ld.shared.f32 	%f275, [_ZZN3cub18CUB_300001_SM_10006detail6reduce28DeviceReduceSingleTileKernelINS2_10policy_hubIfjN4cuda3std3__44plusIfEEE10Policy1000EPfPdiS9_dfNS7_10__identityEEEvT0_T1_T2_T3_T4_T6_E12temp_storage+68];
	add.f32 	%f276, %f274, %f275;
	ld.shared.f32 	%f277, [_ZZN3cub18CUB_300001_SM_10006detail6reduce28DeviceReduceSingleTileKernelINS2_10policy_hubIfjN4cuda3std3__44plusIfEEE10Policy1000EPfPdiS9_dfNS7_10__identityEEEvT0_T1_T2_T3_T4_T6_E12temp_storage+72];
	add.f32 	%f278, %f276, %f277;
	ld.shared.f32 	%f279, [_ZZN3cub18CUB_300001_SM_10006detail6reduce28DeviceReduceSingleTileKernelINS2_10policy_hubIfjN4cuda3std3__44plusIfEEE10Policy1000EPfPdiS9_dfNS7_10__identityEEEvT0_T1_T2_T3_T4_T6_E12temp_storage+76];
	add.f32 	%f530, %f278, %f279;
	bra.uni 	$L__BB4_72;
$L__BB4_52:
	// begin inline asm
	mov.u32 %r155, %laneid;
	// end inline asm
	and.b32  	%r181, %r34, 992;
	add.s32 	%r182, %r181, 32;
	setp.gt.s32 	%p27, %r182, %r67;
	not.b32 	%r183, %r181;
	add.s32 	%r184, %r67, %r183;
	selp.b32 	%r179, %r184, 31, %p27;
	mov.b32 	%r157, %f522;
	mov.b32 	%r158, 1;
	mov.b32 	%r180, -1;
	// begin inline asm
	shfl.sync.down.b32 %r156, %r157, %r158, %r179, %r180;
	// end inline asm
	setp.lt.s32 	%p28, %r155, %r179;
	mov.b32 	%f180, %r156;
	add.f32 	%f181, %f522, %f180;
	selp.f32 	%f182, %f181, %f522, %p28;
	mov.b32 	%r162, %f182;
	mov.b32 	%r163, 2;
	// begin inline asm
	shfl.sync.down.b32 %r161, %r162, %r163, %r179, %r180;
	// end inline asm
	add.s32 	%r185, %r155, 2;
	setp.gt.s32 	%p29, %r185, %r179;
	mov.b32 	%f183, %r161;
	add.f32 	%f184, %f182, %f183;
	selp.f32 	%f185, %f182, %f184, %p29;
	mov.b32 	%r167, %f185;
	mov.b32 	%r168, 4;
	// begin inline asm
	shfl.sync.down.b32 %r166, %r167, %r168, %r179, %r180;
	// end inline asm
	add.s32 	%r186, %r155, 4;
	setp.gt.s32 	%p30, %r186, %r179;
	mov.b32 	%f186, %r166;
	add.f32 	%f187, %f185, %f186;
	selp.f32 	%f188, %f185, %f187, %p30;
	mov.b32 	%r172, %f188;
	mov.b32 	%r173, 8;
	// begin inline asm
	shfl.sync.down.b32 %r171, %r172, %r173, %r179, %r180;
	// end inline asm
	add.s32 	%r187, %r155, 8;
	setp.gt.s32 	%p31, %r187, %r179;
	mov.b32 	%f189, %r171;
	add.f32 	%f190, %f188, %f189;
	selp.f32 	%f191, %f188, %f190, %p31;
	mov.b32 	%r177, %f191;
	mov.b32 	%r178, 16;
	// begin inline asm
	shfl.sync.down.b32 %r176, %r177, %r178, %r179, %r180;
	// end inline asm
	add.s32 	%r188, %r155, 16;
	setp.gt.s32 	%p32, %r188, %r179;
	mov.b32 	%f192, %r176;
	add.f32 	%f193, %f191, %f192;
	selp.f32 	%f530, %f191, %f193, %p32;
	setp.ne.s32 	%p33, %r155, 0;
	@%p33 bra 	$L__BB4_54;
	shr.u32 	%r189, %r34, 3;
	and.b32  	%r190, %r189, 124;
	mov.u32 	%r191, _ZZN3cub18CUB_300001_SM_10006detail6reduce28DeviceReduceSingleTileKernelINS2_10policy_hubIfjN4cuda3std3__44plusIfEEE10Policy1000EPfPdiS9_dfNS7_10__identityEEEvT0_T1_T2_T3_T4_T6_E12temp_storage;
	add.s32 	%r192, %r191, %r190;
	st.shared.f32 	[%r192+16], %f530;
$L__BB4_54:
	bar.sync 	0;
	setp.ne.s32 	%p34, %r34, 0;
	@%p34 bra 	$L__BB4_72;
	setp.gt.s32 	%p35, %r67, 32;
	ld.shared.f32 	%f194, [_ZZN3cub18CUB_300001_SM_10006detail6reduce28DeviceReduceSingleTileKernelINS2_10policy_hubIfjN4cuda3std3__44plusIfEEE10Policy1000EPfPdiS9_dfNS7_10__identityEEEvT0_T1_T2_T3_T4_T6_E12temp_storage+20];
	add.f32 	%f195, %f530, %f194;
	selp.f32 	%f196, %f195, %f530, %p35;
	setp.gt.s32 	%p36, %r67, 64;
	ld.shared.f32 	%f197, [_ZZN3cub18CUB_300001_SM_10006detail6reduce28DeviceReduceSingleTileKernelINS2_10policy_hubIfjN4cuda3std3__44plusIfEEE10Policy1000EPfPdiS9_dfNS7_10__identityEEEvT0_T1_T2_T3_T4_T6_E12temp_storage+24];
	add.f32 	%f198, %f197, %f196;
	selp.f32 	%f199, %f198, %f196, %p36;
	setp.gt.s32 	%p37, %r67, 96;
	ld.shared.f32 	%f200, [_ZZN3cub18CUB_300001_SM_10006detail6reduce28DeviceReduceSingleTileKernelINS2_10policy_hubIfjN4cuda3std3__44plusIfEEE10Policy1000EPfPdiS9_dfNS7_10__identityEEEvT0_T1_T2_T3_T4_T6_E12temp_storage+28];
	add.f32 	%f201, %f200, %f199;
	selp.f32 	%f202, %f201, %f199, %p37;
	setp.gt.s32 	%p38, %r67, 128;
	ld.shared.f32 	%f203, [_ZZN3cub18CUB_300001_SM_10006detail6reduce28DeviceReduceSingleTileKernelINS2_10policy_hubIfjN4cuda3std3__44plusIfEEE10Policy1000EPfPdiS9_dfNS7_10__identityEEEvT0_T1_T2_T3_T4_T6_E12temp_storage+32];
	add.f32 	%f204, %f203, %f202;
	selp.f32 	%f205, %f204, %f202, %p38;
	setp.gt.s32 	%p39, %r67, 160;
	ld.shared.f32 	%f206, [_ZZN3cub18CUB_300001_SM_10006detail6reduce28DeviceReduceSingleTileKernelINS2_10policy_hubIfjN4cuda3std3__44plusIfEEE10Policy1000EPfPdiS9_dfNS7_10__identityEEEvT0_T1_T2_T3_T4_T6_E12temp_storage+36];
	add.f32 	%f207, %f206, %f205;
	selp.f32 	%f208, %f207, %f205, %p39;
	setp.gt.s32 	%p40, %r67, 192;
	ld.shared.f32 	%f209, [_ZZN3cub18CUB_300001_SM_10006detail6reduce28DeviceReduceSingleTileKernelINS2_10policy_hubIfjN4cuda3std3__44plusIfEEE10Policy1000EPfPdiS9_dfNS7_10__identityEEEvT0_T1_T2_T3_T4_T6_E12temp_storage+40];
	add.f32 	%f210, %f209, %f208;
	selp.f32 	%f211, %f210, %f208, %p40;
	setp.gt.s32 	%p41, %r67, 224;
	ld.shared.f32 	%f212, [_ZZN3cub18CUB_300001_SM_10006detail6reduce28DeviceReduceSingleTileKernelINS2_10policy_hubIfjN4cuda3std3__44plusIfEEE10Policy1000EPfPdiS9_dfNS7_10__identityEEEvT0_T1_T2_T3_T4_T6_E12temp_storage+44];
	add.f32 	%f213, %f212, %f211;
	selp.f32 	%f214, %f213, %f211, %p41;
	setp.gt.s32 	%p42, %r67, 256;
	ld.shared.f32 	%f215, [_ZZN3cub18CUB_300001_SM_10006detail6reduce28DeviceReduceSingleTileKernelINS2_10policy_hubIfjN4cuda3std3__44plusIfEEE10Policy1000EPfPdiS9_dfNS7_10__identityEEEvT0_T1_T2_T3_T4_T6_E12temp_storage+48];
	add.f32 	%f216, %f215, %f214;
	selp.f32 	%f217, %f216, %f214, %p42;
	setp.gt.s32 	%p43, %r67, 288;
	ld.shared.f32 	%f218, [_ZZN3cub18CUB_300001_SM_10006detail6reduce28DeviceReduceSingleTileKernelINS2_10policy_hubIfjN4cuda3std3__44plusIfEEE10Policy1000EPfPdiS9_dfNS7_10__identityEEEvT0_T1_T2_T3_T4_T6_E12temp_storage+52];
	add.f32 	%f219, %f218, %f217;
	selp.f32 	%f220, %f219, %f217, %p43;
	setp.gt.s32 	%p44, %r67, 320;
	ld.shared.f32 	%f221, [_ZZN3cub18CUB_300001_SM_10006detail6reduce28DeviceReduceSingleTileKernelINS2_10policy_hubIfjN4cuda3std3__44plusIfEEE10Policy1000EPfPdiS9_dfNS7_10__identityEEEvT0_T1_T2_T3_T4_T6_E12temp_storage+56];
	add.f32 	%f222, %f221, %f220;
	selp.f32 	%f223, %f222, %f220, %p44;
	setp.gt.s32 	%p45, %r67, 352;
	ld.shared.f32 	%f224, [_ZZN3cub18CUB_300001_SM_10006detail6reduce28DeviceReduceSingleTileKernelINS2_10policy_hubIfjN4cuda3std3__44plusIfEEE10Policy1000EPfPdiS9_dfNS7_10__identityEEEvT0_T1_T2_T3_T4_T6_E12temp_storage+60];
	add.f32 	%f225, %f224, %f223;
	selp.f32 	%f226, %f225, %f223, %p45;
	setp.gt.s32 	%p46, %r67, 384;
	ld.shared.f32 	%f227, [_ZZN3cub18CUB_300001_SM_10006detail6reduce28DeviceReduceSingleTileKernelINS2_10policy_hubIfjN4cuda3std3__44plusIfEEE10Policy1000EPfPdiS9_dfNS7_10__identityEEEvT0_T1_T2_T3_T4_T6_E12temp_storage+64];
	add.f32 	%f228, %f227, %f226;
	selp.f32 	%f229, %f228, %f226, %p46;
	setp.gt.s32 	%p47, %r67, 416;
	ld.shared.f32 	%f230, [_ZZN3cub18CUB_300001_SM_10006detail6reduce28DeviceReduceSingleTileKernelINS2_10policy_hubIfjN4cuda3std3__44plusIfEEE10Policy1000EPfPdiS9_dfNS7_10__identityEEEvT0_T1_T2_T3_T4_T6_E12temp_storage+68];
	add.f32 	%f231, %f230, %f229;
	selp.f32 	%f232, %f231, %f229, %p47;
	setp.gt.s32 	%p48, %r67, 448;
	ld.shared.f32 	%f233, [_ZZN3cub18CUB_300001_SM_10006detail6reduce28DeviceReduceSingleTileKernelINS2_10policy_hubIfjN4cuda3std3__44plusIfEEE10Policy1000EPfPdiS9_dfNS7_10__identityEEEvT0_T1_T2_T3_T4_T6_E12temp_storage+72];
	add.f32 	%f234, %f233, %f232;
	selp.f32 	%f235, %f234, %f232, %p48;
	setp.gt.s32 	%p49, %r67, 480;
	ld.shared.f32 	%f236, [_ZZN3cub18CUB_300001_SM_10006detail6reduce28DeviceReduceSingleTileKernelINS2_10policy_hubIfjN4cuda3std3__44plusIfEEE10Policy1000EPfPdiS9_dfNS7_10__identityEEEvT0_T1_T2_T3_T4_T6_E12temp_storage+76];
	add.f32 	%f237, %f236, %f235;
	selp.f32 	%f530, %f237, %f235, %p49;
	bra.uni 	$L__BB4_72;
$L__BB4_56:
	mov.u32 	%r46, %tid.x;
	mul.wide.u32 	%rd35, %r46, 4;
	add.s64 	%rd19, %rd16, %rd35;
	// begin inline asm
	ld.global.nc.u32 %r68, [%rd19];
	// end inline asm
	mov.b32 	%f58, %r68;
	add.s64 	%rd20, %rd19, 2048;
	// begin inline asm
	ld.global.nc.u32 %r69, [%rd20];
	// end inline asm
	mov.b32 	%f59, %r69;
	add.s64 	%rd21, %rd19, 4096;
	// begin inline asm
	ld.global.nc.u32 %r70, [%rd21];
	// end inline asm
	mov.b32 	%f60, %r70;
	add.s64 	%rd22, %rd19, 6144;
	// begin inline asm
	ld.global.nc.u32 %r71, [%rd22];
	// end inline asm
	mov.b32 	%f61, %r71;
	add.s64 	%rd23, %rd19, 8192;
	// begin inline asm
	ld.global.nc.u32 %r72, [%rd23];
	// end inline asm
	mov.b32 	%f62, %r72;
	add.s64 	%rd24, %rd19, 10240;
	// begin inline asm
	ld.global.nc.u32 %r73, [%rd24];
	// end inline asm
	mov.b32 	%f63, %r73;
	add.s64 	%rd25, %rd19, 12288;
	// begin inline asm
	ld.global.nc.u32 %r74, [%rd25];
	// end inline asm
	mov.b32 	%f64, %r74;
	add.s64 	%rd26, %rd19, 14336;
	// begin inline asm
	ld.global.nc.u32 %r75, [%rd26];
	// end inline asm
	mov.b32 	%f65, %r75;
	add.s64 	%rd27, %rd19, 16384;
	// begin inline asm
	ld.global.nc.u32 %r76, [%rd27];
	// end inline asm
	mov.b32 	%f66, %r76;
	add.s64 	%rd28, %rd19, 18432;
	// begin inline asm
	ld.global.nc.u32 %r77, [%rd28];
	// end inline asm
	mov.b32 	%f67, %r77;
	add.s64 	%rd29, %rd19, 20480;
	// begin inline asm
	ld.global.nc.u32 %r78, [%rd29];
	// end inline asm
	mov.b32 	%f68, %r78;
	add.s64 	%rd30, %rd19, 22528;
	// begin inline asm
	ld.global.nc.u32 %r79, [%rd30];
	// end inline asm
	mov.b32 	%f69, %r79;
	add.s64 	%rd31, %rd19, 24576;
	// begin inline asm
	ld.global.nc.u32 %r80, [%rd31];
	// end inline asm
	mov.b32 	%f70, %r80;
	add.s64 	%rd32, %rd19, 26624;
	// begin inline asm
	ld.global.nc.u32 %r81, [%rd32];
	// end inline asm
	mov.b32 	%f71, %r81;
	add.s64 	%rd33, %rd19, 28672;
	// begin inline asm
	ld.global.nc.u32 %r82, [%rd33];
	// end inline asm
	mov.b32 	%f72, %r82;
	add.s64 	%rd34, %rd19, 30720;
	// begin inline asm
	ld.global.nc.u32 %r83, [%rd34];
	// end inline asm
	mov.b32 	%f73, %r83;
	add.f32 	%f74, %f58, %f59;
	add.f32 	%f75, %f60, %f61;
	add.f32 	%f76, %f62, %f63;
	add.f32 	%f77, %f64, %f65;
	add.f32 	%f78, %f66, %f67;
	add.f32 	%f79, %f68, %f69;
	add.f32 	%f80, %f70, %f71;
	add.f32 	%f81, %f72, %f73;
	add.f32 	%f82, %f74, %f75;
	add.f32 	%f83, %f76, %f77;
	add.f32 	%f84, %f78, %f79;
	add.f32 	%f85, %f80, %f81;
	add.f32 	%f86, %f82, %f83;
	add.f32 	%f87, %f84, %f85;
	add.f32 	%f529, %f86, %f87;
	setp.lt.u32 	%p4, %r67, 16384;
	mov.b32 	%r400, 8192;
	@%p4 bra 	$L__BB4_60;
	add.s32 	%r47, %r67, -8192;
	mov.b32 	%r400, 8192;
$L__BB4_58:
	mul.wide.s32 	%rd52, %r400, 4;
	add.s64 	%rd36, %rd19, %rd52;
	// begin inline asm
	ld.global.nc.u32 %r86, [%rd36];
	// end inline asm
	mov.b32 	%f88, %r86;
	add.s64 	%rd37, %rd36, 2048;
	// begin inline asm
	ld.global.nc.u32 %r87, [%rd37];
	// end inline asm
	mov.b32 	%f89, %r87;
	add.s64 	%rd38, %rd36, 4096;
	// begin inline asm
	ld.global.nc.u32 %r88, [%rd38];
	// end inline asm
	mov.b32 	%f90, %r88;
	add.s64 	%rd39, %rd36, 6144;
	// begin inline asm
	ld.global.nc.u32 %r89, [%rd39];
	// end inline asm
	mov.b32 	%f91, %r89;
	add.s64 	%rd40, %rd36, 8192;
	// begin inline asm
	ld.global.nc.u32 %r90, [%rd40];
	// end inline asm
	mov.b32 	%f92, %r90;
	add.s64 	%rd41, %rd36, 10240;
	// begin inline asm
	ld.global.nc.u32 %r91, [%rd41];
	// end inline asm
	mov.b32 	%f93, %r91;
	add.s64 	%rd42, %rd36, 12288;
	// begin inline asm
	ld.global.nc.u32 %r92, [%rd42];
	// end inline asm
	mov.b32 	%f94, %r92;
	add.s64 	%rd43, %rd36, 14336;
	// begin inline asm
	ld.global.nc.u32 %r93, [%rd43];
	// end inline asm
	mov.b32 	%f95, %r93;
	add.s64 	%rd44, %rd36, 16384;
	// begin inline asm
	ld.global.nc.u32 %r94, [%rd44];
	// end inline asm
	mov.b32 	%f96, %r94;
	add.s64 	%rd45, %rd36, 18432;
	// begin inline asm
	ld.global.nc.u32 %r95, [%rd45];
	// end inline asm
	mov.b32 	%f97, %r95;
	add.s64 	%rd46, %rd36, 20480;
	// begin inline asm
	ld.global.nc.u32 %r96, [%rd46];
	// end inline asm
	mov.b32 	%f98, %r96;
	add.s64 	%rd47, %rd36, 22528;
	// begin inline asm
	ld.global.nc.u32 %r97, [%rd47];
	// end inline asm
	mov.b32 	%f99, %r97;
	add.s64 	%rd48, %rd36, 24576;
	// begin inline asm
	ld.global.nc.u32 %r98, [%rd48];
	// end inline asm
	mov.b32 	%f100, %r98;
	add.s64 	%rd49, %rd36, 26624;
	// begin inline asm
	ld.global.nc.u32 %r99, [%rd49];
	// end inline asm
	mov.b32 	%f101, %r99;
	add.s64 	%rd50, %rd36, 28672;
	// begin inline asm
	ld.global.nc.u32 %r100, [%rd50];
	// end inline asm
	mov.b32 	%f102, %r100;
	add.s64 	%rd51, %rd36, 30720;
	// begin inline asm
	ld.global.nc.u32 %r101, [%rd51];
	// end inline asm
	mov.b32 	%f103, %r101;
	add.f32 	%f104, %f529, %f88;
	add.f32 	%f105, %f89, %f90;
	add.f32 	%f106, %f91, %f92;
	add.f32 	%f107, %f93, %f94;
	add.f32 	%f108, %f95, %f96;
	add.f32 	%f109, %f97, %f98;
	add.f32 	%f110, %f99, %f100;
	add.f32 	%f111, %f101, %f102;
	add.f32 	%f112, %f104, %f105;
	add.f32 	%f113, %f106, %f107;
	add.f32 	%f114, %f108, %f109;
	add.f32 	%f115, %f110, %f111;
	add.f32 	%f116, %f112, %f113;
	add.f32 	%f117, %f114, %f115;
	add.f32 	%f118, %f116, %f117;
	add.f32 	%f529, %f118, %f103;
	sub.s32 	%r102, %r67, %r400;
	setp.lt.s32 	%p5, %r102, 8192;
	@%p5 bra 	$L__BB4_68;
	add.s32 	%r400, %r400, 8192;
	setp.le.s32 	%p6, %r400, %r47;
	@%p6 bra 	$L__BB4_58;
$L__BB4_60:
	setp.le.s32 	%p7, %r67, %r400;
	@%p7 bra 	$L__BB4_68;
	sub.s32 	%r51, %r67, %r400;
	setp.ge.s32 	%p8, %r46, %r51;
	@%p8 bra 	$L__BB4_68;
	not.b32 	%r103, %r46;
	add.s32 	%r104, %r67, %r103;
	sub.s32 	%r52, %r104, %r400;
	and.b32  	%r105, %r52, 1536;
	setp.eq.s32 	%p9, %r105, 1536;
	mov.u32 	%r404, %r46;
	@%p9 bra 	$L__BB4_65;
	add.s32 	%r402, %r46, %r400;
	shr.u32 	%r106, %r52, 9;
	add.s32 	%r107, %r106, 1;
	and.b32  	%r108, %r107, 3;
	neg.s32 	%r401, %r108;
	mov.u32 	%r404, %r46;
$L__BB4_64:
	.pragma "nounroll";
	mul.wide.u32 	%rd54, %r402, 4;
	add.s64 	%rd53, %rd16, %rd54;
	// begin inline asm
	ld.global.nc.u32 %r109, [%rd53];
	// end inline asm
	mov.b32 	%f120, %r109;
	add.f32 	%f529, %f529, %f120;
	add.s32 	%r404, %r404, 512;
	add.s32 	%r402, %r402, 512;
	add.s32 	%r401, %r401, 1;
	setp.ne.s32 	%p10, %r401, 0;
	@%p10 bra 	$L__BB4_64;
$L__BB4_65:
	setp.lt.u32 	%p11, %r52, 1536;
	@%p11 bra 	$L__BB4_68;
	cvt.u64.u32 	%rd55, %r404;
	cvt.u64.u32 	%rd56, %r400;
	add.s64 	%rd57, %rd55, %rd56;
	shl.b64 	%rd58, %rd57, 2;
	add.s64 	%rd59, %rd58, %rd16;
	add.s64 	%rd132, %rd59, 4096;
	add.s32 	%r405, %r404, %r400;
$L__BB4_67:
	mul.wide.u32 	%rd64, %r405, 4;
	add.s64 	%rd60, %rd16, %rd64;
	// begin inline asm
	ld.global.nc.u32 %r110, [%rd60];
	// end inline asm
	mov.b32 	%f121, %r110;
	add.f32 	%f122, %f529, %f121;
	add.s64 	%rd61, %rd132, -2048;
	// begin inline asm
	ld.global.nc.u32 %r111, [%rd61];
	// end inline asm
	mov.b32 	%f123, %r111;
	add.f32 	%f124, %f122, %f123;
	// begin inline asm
	ld.global.nc.u32 %r112, [%rd132];
	// end inline asm
	mov.b32 	%f125, %r112;
	add.f32 	%f126, %f124, %f125;
	add.s64 	%rd63, %rd132, 2048;
	// begin inline asm
	ld.global.nc.u32 %r113, [%rd63];
	// end inline asm
	mov.b32 	%f127, %r113;
	add.f32 	%f529, %f126, %f127;
	add.s32 	%r404, %r404, 2048;
	add.s64 	%rd132, %rd132, 8192;
	add.s32 	%r405, %r405, 2048;
	setp.lt.s32 	%p12, %r404, %r51;
	@%p12 bra 	$L__BB4_67;
$L__BB4_68:
	// begin inline asm
	mov.u32 %r114, %laneid;
	// end inline asm
	mov.b32 	%r116, %f529;
	mov.b32 	%r117, 1;
	mov.b32 	%r138, 31;
	mov.b32 	%r139, -1;
	// begin inline asm
	shfl.sync.down.b32 %r115, %r116, %r117, %r138, %r139;
	// end inline asm
	setp.gt.s32 	%p13, %r114, 30;
	mov.b32 	%f128, %r115;
	add.f32 	%f129, %f529, %f128;
	selp.f32 	%f130, %f529, %f129, %p13;
	mov.b32 	%r121, %f130;
	mov.b32 	%r122, 2;
	// begin inline asm
	shfl.sync.down.b32 %r120, %r121, %r122, %r138, %r139;
	// end inline asm
	setp.gt.s32 	%p14, %r114, 29;
	mov.b32 	%f131, %r120;
	add.f32 	%f132, %f130, %f131;
	selp.f32 	%f133, %f130, %f132, %p14;
	mov.b32 	%r126, %f133;
	mov.b32 	%r127, 4;
	// begin inline asm
	shfl.sync.down.b32 %r125, %r126, %r127, %r138, %r139;
	// end inline asm
	setp.gt.s32 	%p15, %r114, 27;
	mov.b32 	%f134, %r125;
	add.f32 	%f135, %f133, %f134;
	selp.f32 	%f136, %f133, %f135, %p15;
	mov.b32 	%r131, %f136;
	mov.b32 	%r132, 8;
	// begin inline asm
	shfl.sync.down.b32 %r130, %r131, %r132, %r138, %r139;
	// end inline asm
	setp.gt.s32 	%p16, %r114, 23;
	mov.b32 	%f137, %r130;
	add.f32 	%f138, %f136, %f137;
	selp.f32 	%f139, %f136, %f138, %p16;
	mov.b32 	%r136, %f139;
	mov.b32 	%r137, 16;
	// begin inline asm
	shfl.sync.down.b32 %r135, %r136, %r137, %r138, %r139;
	// end inline asm
	setp.gt.s32 	%p17, %r114, 15;
	mov.b32 	%f140, %r135;
	add.f32 	%f54, %f139, %f140;
	selp.f32 	%f530, %f139, %f54, %p17;
	setp.ne.s32 	%p18, %r114, 0;
	@%p18 bra 	$L__BB4_70;
	shr.u32 	%r140, %r46, 3;
	and.b32  	%r141, %r140, 124;
	mov.u32 	%r142, _ZZN3cub18CUB_300001_SM_10006detail6reduce28DeviceReduceSingleTileKernelINS2_10policy_hubIfjN4cuda3std3__44plusIfEEE10Policy1000EPfPdiS9_dfNS7_10__identityEEEvT0_T1_T2_T3_T4_T6_E12temp_storage;
	add.s32 	%r143, %r142, %r141;
	st.shared.f32 	[%r143+16], %f54;
$L__BB4_70:
	bar.sync 	0;
	setp.ne.s32 	%p19, %r46, 0;
	@%p19 bra 	$L__BB4_72;
	ld.shared.f32 	%f141, [_ZZN3cub18CUB_300001_SM_10006detail6reduce28DeviceReduceSingleTileKernelINS2_10policy_hubIfjN4cuda3std3__44plusIfEEE10Policy1000EPfPdiS9_dfNS7_10__identityEEEvT0_T1_T2_T3_T4_T6_E12temp_storage+20];
	add.f32 	%f142, %f530, %f141;
	ld.shared.f32 	%f143, [_ZZN3cub18CUB_300001_SM_10006detail6reduce28DeviceReduceSingleTileKernelINS2_10policy_hubIfjN4cuda3std3__44plusIfEEE10Policy1000EPfPdiS9_dfNS7_10__identityEEEvT0_T1_T2_T3_T4_T6_E12temp_storage+24];
	add.f32 	%f144, %f142, %f143;
	ld.shared.f32 	%f145, [_ZZN3cub18CUB_300001_SM_10006detail6reduce28DeviceReduceSingleTileKernelINS2_10policy_hubIfjN4cuda3std3__44plusIfEEE10Policy1000EPfPdiS9_dfNS7_10__identityEEEvT0_T1_T2_T3_T4_T6_E12temp_storage+28];
	add.f32 	%f146, %f144, %f145;
	ld.shared.f32 	%f147, [_ZZN3cub18CUB_300001_SM_10006detail6reduce28DeviceReduceSingleTileKernelINS2_10policy_hubIfjN4cuda3std3__44plusIfEEE10Policy1000EPfPdiS9_dfNS7_10__identityEEEvT0_T1_T2_T3_T4_T6_E12temp_storage+32];
	add.f32 	%f148, %f146, %f147;
	ld.shared.f32 	%f149, [_ZZN3cub18CUB_300001_SM_10006detail6reduce28DeviceReduceSingleTileKernelINS2_10policy_hubIfjN4cuda3std3__44plusIfEEE10Policy1000EPfPdiS9_dfNS7_10__identityEEEvT0_T1_T2_T3_T4_T6_E12temp_storage+36];
	add.f32 	%f150, %f148, %f149;
	ld.shared.f32 	%f151, [_ZZN3cub18CUB_300001_SM_10006detail6reduce28DeviceReduceSingleTileKernelINS2_10policy_hubIfjN4cuda3std3__44plusIfEEE10Policy1000EPfPdiS9_dfNS7_10__identityEEEvT0_T1_T2_T3_T4_T6_E12temp_storage+40];
	add.f32 	%f152, %f150, %f151;
	ld.shared.f32 	%f153, [_ZZN3cub18CUB_300001_SM_10006detail6reduce28DeviceReduceSingleTileKernelINS2_10policy_hubIfjN4cuda3std3__44plusIfEEE10Policy1000EPfPdiS9_dfNS7_10__identityEEEvT0_T1_T2_T3_T4_T6_E12temp_storage+44];
	add.f32 	%f154, %f152, %f153;
	ld.shared.f32 	%f155, [_ZZN3cub18CUB_300001_SM_10006detail6reduce28DeviceReduceSingleTileKernelINS2_10policy_hubIfjN4cuda3std3__44plusIfEEE10Policy1000EPfPdiS9_dfNS7_10__identityEEEvT0_T1_T2_T3_T4_T6_E12temp_storage+48];
	add.f32 	%f156, %f154, %f155;
	ld.shared.f32 	%f157, [_ZZN3cub18CUB_300001_SM_10006detail6reduce28DeviceReduceSingleTileKernelINS2_10policy_hubIfjN4cuda3std3__44plusIfEEE10Policy1000EPfPdiS9_dfNS7_10__identityEEEvT0_T1_T2_T3_T4_T6_E12temp_storage+52];
	add.f32 	%f158, %f156, %f157;
	ld.shared.f32 	%f159, [_ZZN3cub18CUB_300001_SM_10006detail6reduce28DeviceReduceSingleTileKernelINS2_10policy_hubIfjN4cuda3std3__44plusIfEEE10Policy1000EPfPdiS9_dfNS7_10__identityEEEvT0_T1_T2_T3_T4_T6_E12temp_storage+56];
	add.f32 	%f160, %f158, %f159;
	ld.shared.f32 	%f161, [_ZZN3cub18CUB_300001_SM_10006detail6reduce28DeviceReduceSingleTileKernelINS2_10policy_hubIfjN4cuda3std3__44plusIfEEE10Policy1000EPfPdiS9_dfNS7_10__identityEEEvT0_T1_T2_T3_T4_T6_E12temp_storage+60];
	add.f32 	%f162, %f160, %f161;
	ld.shared.f32 	%f163, [_ZZN3cub18CUB_300001_SM_10006detail6reduce28DeviceReduceSingleTileKernelINS2_10policy_hubIfjN4cuda3std3__44plusIfEEE10Policy1000EPfPdiS9_dfNS7_10__identityEEEvT0_T1_T2_T3_T4_T6_E12temp_storage+64];
	add.f32 	%f164, %f162, %f163;
	ld.shared.f32 	%f165, [_ZZN3cub18CUB_300001_SM_10006detail6reduce28DeviceReduceSingleTileKernelINS2_10policy_hubIfjN4cuda3std3__44plusIfEEE10Policy1000EPfPdiS9_dfNS7_10__identityEEEvT0_T1_T2_T3_T4_T6_E12temp_storage+68];
	add.f32 	%f166, %f164, %f165;
	ld.shared.f32 	%f167, [_ZZN3cub18CUB_300001_SM_10006detail6reduce28DeviceReduceSingleTileKernelINS2_10policy_hubIfjN4cuda3std3__44plusIfEEE10Policy1000EPfPdiS9_dfNS7_10__identityEEEvT0_T1_T2_T3_T4_T6_E12temp_storage+72];
	add.f32 	%f168, %f166, %f167;
	ld.shared.f32 	%f169, [_ZZN3cub18CUB_300001_SM_10006detail6reduce28DeviceReduceSingleTileKernelINS2_10policy_hubIfjN4cuda3std3__44plusIfEEE10Policy1000EPfPdiS9_dfNS7_10__identityEEEvT0_T1_T2_T3_T4_T6_E12temp_storage+76];
	add.f32 	%f530, %f168, %f169;
$L__BB4_72:
	mov.u32 	%r379, %tid.x;
	setp.ne.s32 	%p111, %r379, 0;
	@%p111 bra 	$L__BB4_74;
	cvt.rn.f32.f64 	%f502, %fd1;
	add.f32 	%f503, %f530, %f502;
	cvt.f64.f32 	%fd2, %f503;
	st.global.f64 	[%rd1], %fd2;
$L__BB4_74:
	ret;

}
	// .globl	_ZN3cub18CUB_300001_SM_10006detail6reduce28DeviceReduceSingleTileKernelINS2_10policy_hubIfyN4cuda3std3__44plusIfEEE10Policy1000EN6thrust24THRUST_300001_SM_1000_NS6detail15normal_iteratorINSD_10device_ptrIfEEEEPdyS9_dfNS7_10__identityEEEvT0_T1_T2_T3_T4_T6_
.visible .entry _ZN3cub18CUB_300001_SM_10006detail6reduce28DeviceReduceSingleTileKernelINS2_10policy_hubIfyN4cuda3std3__44plusIfEEE10Policy1000EN6thrust24THRUST_300001_SM_1000_NS6detail15normal_iteratorINSD_10device_ptrIfEEEEPdyS9_dfNS7_10__identityEEEvT0_T1_T2_T3_T4_T6_(
	.param .align 8 .b8 _ZN3cub18CUB_300001_SM_10006detail6reduce28DeviceReduceSingleTileKernelINS2_10policy_hubIfyN4cuda3std3__44plusIfEEE10Policy1000EN6thrust24THRUST_300001_SM_1000_NS6detail15normal_iteratorINSD_10device_ptrIfEEEEPdyS9_dfNS7_10__identityEEEvT0_T1_T2_T3_T4_T6__param_0[8],
	.param .u64 .ptr .align 1 _ZN3cub18CUB_300001_SM_10006detail6reduce28DeviceReduceSingleTileKernelINS2_10policy_hubIfyN4cuda3std3__44plusIfEEE10Policy1000EN6thrust24THRUST_300001_SM_1000_NS6detail15normal_iteratorINSD_10device_ptrIfEEEEPdyS9_dfNS7_10__identityEEEvT0_T1_T2_T3_T4_T6__param_1,
	.param .u64 _ZN3cub18CUB_300001_SM_10006detail6reduce28DeviceReduceSingleTileKernelINS2_10policy_hubIfyN4cuda3std3__44plusIfEEE10Policy1000EN6thrust24THRUST_300001_SM_1000_NS6detail15normal_iteratorINSD_10device_ptrIfEEEEPdyS9_dfNS7_10__identityEEEvT0_T1_T2_T3_T4_T6__param_2,
	.param .align 1 .b8 _ZN3cub18CUB_300001_SM_10006detail6reduce28DeviceReduceSingleTileKernelINS2_10policy_hubIfyN4cuda3std3__44plusIfEEE10Policy1000EN6thrust24THRUST_300001_SM_1000_NS6detail15normal_iteratorINSD_10device_ptrIfEEEEPdyS9_dfNS7_10__identityEEEvT0_T1_T2_T3_T4_T6__param_3[1],
	.param .f64 _ZN3cub18CUB_300001_SM_10006detail6reduce28DeviceReduceSingleTileKernelINS2_10policy_hubIfyN4cuda3std3__44plusIfEEE10Policy1000EN6thrust24THRUST_300001_SM_1000_NS6detail15normal_iteratorINSD_10device_ptrIfEEEEPdyS9_dfNS7_10__identityEEEvT0_T1_T2_T3_T4_T6__param_4,
	.param .align 1 .b8 _ZN3cub18CUB_300001_SM_10006detail6reduce28DeviceReduceSingleTileKernelINS2_10policy_hubIfyN4cuda3std3__44plusIfEEE10Policy1000EN6thrust24THRUST_300001_SM_1000_NS6detail15normal_iteratorINSD_10device_ptrIfEEEEPdyS9_dfNS7_10__identityEEEvT0_T1_T2_T3_T4_T6__param_5[1]
)
.maxntid 256
.minnctapersm 1
{
	.reg .pred 	%p<59>;
	.reg .b32 	%r<171>;
	.reg .b32 	%f<328>;
	.reg .b64 	%rd<56>;
	.reg .b64 	%fd<3>;
	// demoted variable
	.shared .align 4 .b8 _ZZN3cub18CUB_300001_SM_10006detail6reduce28DeviceReduceSingleTileKernelINS2_10policy_hubIfyN4cuda3std3__44plusIfEEE10Policy1000EN6thrust24THRUST_300001_SM_1000_NS6detail15normal_iteratorINSD_10device_ptrIfEEEEPdyS9_dfNS7_10__identityEEEvT0_T1_T2_T3_T4_T6_E12temp_storage[44];
	ld.param.u64 	%rd18, [_ZN3cub18CUB_300001_SM_10006detail6reduce28DeviceReduceSingleTileKernelINS2_10policy_hubIfyN4cuda3std3__44plusIfEEE10Policy1000EN6thrust24THRUST_300001_SM_1000_NS6detail15normal_iteratorINSD_10device_ptrIfEEEEPdyS9_dfNS7_10__identityEEEvT0_T1_T2_T3_T4_T6__param_0];
	ld.param.u64 	%rd20, [_ZN3cub18CUB_300001_SM_10006detail6reduce28DeviceReduceSingleTileKernelINS2_10policy_hubIfyN4cuda3std3__44plusIfEEE10Policy1000EN6thrust24THRUST_300001_SM_1000_NS6detail15normal_iteratorINSD_10device_ptrIfEEEEPdyS9_dfNS7_10__identityEEEvT0_T1_T2_T3_T4_T6__param_1];
	ld.param.u64 	%rd19, [_ZN3cub18CUB_300001_SM_10006detail6reduce28DeviceReduceSingleTileKernelINS2_10policy_hubIfyN4cuda3std3__44plusIfEEE10Policy1000EN6thrust24THRUST_300001_SM_1000_NS6detail15normal_iteratorINSD_10device_ptrIfEEEEPdyS9_dfNS7_10__identityEEEvT0_T1_T2_T3_T4_T6__param_2];
	ld.param.f64 	%fd1, [_ZN3cub18CUB_300001_SM_10006detail6reduce28DeviceReduceSingleTileKernelINS2_10policy_hubIfyN4cuda3std3__44plusIfEEE10Policy1000EN6thrust24THRUST_300001_SM_1000_NS6detail15normal_iteratorINSD_10device_ptrIfEEEEPdyS9_dfNS7_10__identityEEEvT0_T1_T2_T3_T4_T6__param_4];
	cvta.to.global.u64 	%rd1, %rd20;
	setp.ne.s64 	%p1, %rd19, 0;
	@%p1 bra 	$L__BB5_3;
	mov.u32 	%r156, %tid.x;
	setp.ne.s32 	%p58, %r156, 0;
	@%p58 bra 	$L__BB5_51;
	st.global.f64 	[%rd1], %fd1;
	bra.uni 	$L__BB5_51;
$L__BB5_3:
	cvta.to.global.u64 	%rd2, %rd18;
	setp.gt.u64 	%p2, %rd19, 4095;
	@%p2 bra 	$L__BB5_28;
	cvt.u32.u64 	%r1, %rd19;
	mov.u32 	%r2, %tid.x;
	setp.ge.u32 	%p24, %r2, %r1;
	mov.f32 	%f315, 0f00000000;
	mov.u32 	%r160, %r2;
	@%p24 bra 	$L__BB5_6;
	mul.wide.u32 	%rd41, %r2, 4;
	add.s64 	%rd42, %rd2, %rd41;
	ld.global.f32 	%f315, [%rd42];
	add.s32 	%r160, %r2, 256;
$L__BB5_6:
	setp.ge.u32 	%p25, %r160, %r1;
	@%p25 bra 	$L__BB5_19;
	not.b32 	%r83, %r160;
	add.s32 	%r84, %r83, %r1;
	shr.u32 	%r85, %r84, 8;
	add.s32 	%r5, %r85, 1;
	and.b32  	%r6, %r5, 15;
	setp.lt.u32 	%p26, %r84, 3840;
	@%p26 bra 	$L__BB5_10;
	and.b32  	%r86, %r5, 33554416;
	neg.s32 	%r158, %r86;
	mul.wide.u32 	%rd43, %r160, 4;
	add.s64 	%rd44, %rd43, %rd2;
	add.s64 	%rd51, %rd44, 8192;
$L__BB5_9:
	.pragma "nounroll";
	ld.global.f32 	%f188, [%rd51+-8192];
	add.f32 	%f189, %f315, %f188;
	ld.global.f32 	%f190, [%rd51+-7168];
	add.f32 	%f191, %f189, %f190;
	ld.global.f32 	%f192, [%rd51+-6144];
	add.f32 	%f193, %f191, %f192;
	ld.global.f32 	%f194, [%rd51+-5120];
	add.f32 	%f195, %f193, %f194;
	ld.global.f32 	%f196, [%rd51+-4096];
	add.f32 	%f197, %f195, %f196;
	ld.global.f32 	%f198, [%rd51+-3072];
	add.f32 	%f199, %f197, %f198;
	ld.global.f32 	%f200, [%rd51+-2048];
	add.f32 	%f201, %f199, %f200;
	ld.global.f32 	%f202, [%rd51+-1024];
	add.f32 	%f203, %f201, %f202;
	ld.global.f32 	%f204, [%rd51];
	add.f32 	%f205, %f203, %f204;
	ld.global.f32 	%f206, [%rd51+1024];
	add.f32 	%f207, %f205, %f206;
	ld.global.f32 	%f208, [%rd51+2048];
	add.f32 	%f209, %f207, %f208;
	ld.global.f32 	%f210, [%rd51+3072];
	add.f32 	%f211, %f209, %f210;
	ld.global.f32 	%f212, [%rd51+4096];
	add.f32 	%f213, %f211, %f212;
	ld.global.f32 	%f214, [%rd51+5120];
	add.f32 	%f215, %f213, %f214;
	ld.global.f32 	%f216, [%rd51+6144];
	add.f32 	%f217, %f215, %f216;
	ld.global.f32 	%f218, [%rd51+7168];
	add.f32 	%f315, %f217, %f218;
	add.s32 	%r160, %r160, 4096;
	add.s32 	%r158, %r158, 16;
	add.s64 	%rd51, %rd51, 16384;
	setp.ne.s32 	%p27, %r158, 0;
	@%p27 bra 	$L__BB5_9;
$L__BB5_10:
	setp.eq.s32 	%p28, %r6, 0;
	@%p28 bra 	$L__BB5_19;
	and.b32  	%r13, %r5, 7;
	setp.lt.u32 	%p29, %r6, 8;
	@%p29 bra 	$L__BB5_13;
	mul.wide.s32 	%rd45, %r160, 4;
	add.s64 	%rd46, %rd2, %rd45;
	ld.global.f32 	%f220, [%rd46];
	add.f32 	%f221, %f315, %f220;
	ld.global.f32 	%f222, [%rd46+1024];
	add.f32 	%f223, %f221, %f222;
	ld.global.f32 	%f224, [%rd46+2048];
	add.f32 	%f225, %f223, %f224;
	ld.global.f32 	%f226, [%rd46+3072];
	add.f32 	%f227, %f225, %f226;
	ld.global.f32 	%f228, [%rd46+4096];
	add.f32 	%f229, %f227, %f228;
	ld.global.f32 	%f230, [%rd46+5120];
	add.f32 	%f231, %f229, %f230;
	ld.global.f32 	%f232, [%rd46+6144];
	add.f32 	%f233, %f231, %f232;
	ld.global.f32 	%f234, [%rd46+7168];
	add.f32 	%f315, %f233, %f234;
	add.s32 	%r160, %r160, 2048;
$L__BB5_13:
	setp.eq.s32 	%p30, %r13, 0;
	@%p30 bra 	$L__BB5_19;
	and.b32  	%r16, %r5, 3;
	setp.lt.u32 	%p31, %r13, 4;
	@%p31 bra 	$L__BB5_16;
	mul.wide.s32 	%rd47, %r160, 4;
	add.s64 	%rd48, %rd2, %rd47;
	ld.global.f32 	%f236, [%rd48];
	add.f32 	%f237, %f315, %f236;
	ld.global.f32 	%f238, [%rd48+1024];
	add.f32 	%f239, %f237, %f238;
	ld.global.f32 	%f240, [%rd48+2048];
	add.f32 	%f241, %f239, %f240;
	ld.global.f32 	%f242, [%rd48+3072];
	add.f32 	%f315, %f241, %f242;
	add.s32 	%r160, %r160, 1024;
$L__BB5_16:
	setp.eq.s32 	%p32, %r16, 0;
	@%p32 bra 	$L__BB5_19;
	neg.s32 	%r163, %r16;
$L__BB5_18:
	.pragma "nounroll";
	mul.wide.s32 	%rd49, %r160, 4;
	add.s64 	%rd50, %rd2, %rd49;
	ld.global.f32 	%f243, [%rd50];
	add.f32 	%f315, %f315, %f243;
	add.s32 	%r160, %r160, 256;
	add.s32 	%r163, %r163, 1;
	setp.ne.s32 	%p33, %r163, 0;
	@%p33 bra 	$L__BB5_18;
$L__BB5_19:
	setp.lt.u64 	%p34, %rd19, 256;
	@%p34 bra 	$L__BB5_24;
	// begin inline asm
	mov.u32 %r125, %laneid;
	// end inline asm
	mov.b32 	%r127, %f315;
	mov.b32 	%r128, 1;
	mov.b32 	%r149, 31;
	mov.b32 	%r150, -1;
	// begin inline asm
	shfl.sync.down.b32 %r126, %r127, %r128, %r149, %r150;
	// end inline asm
	setp.gt.s32 	%p50, %r125, 30;
	mov.b32 	%f278, %r126;
	add.f32 	%f279, %f315, %f278;
	selp.f32 	%f280, %f315, %f279, %p50;
	mov.b32 	%r132, %f280;
	mov.b32 	%r133, 2;
	// begin inline asm
	shfl.sync.down.b32 %r131, %r132, %r133, %r149, %r150;
	// end inline asm
	setp.gt.s32 	%p51, %r125, 29;
	mov.b32 	%f281, %r131;
	add.f32 	%f282, %f280, %f281;
	selp.f32 	%f283, %f280, %f282, %p51;
	mov.b32 	%r137, %f283;
	mov.b32 	%r138, 4;
	// begin inline asm
	shfl.sync.down.b32 %r136, %r137, %r138, %r149, %r150;
	// end inline asm
	setp.gt.s32 	%p52, %r125, 27;
	mov.b32 	%f284, %r136;
	add.f32 	%f285, %f283, %f284;
	selp.f32 	%f286, %f283, %f285, %p52;
	mov.b32 	%r142, %f286;
	mov.b32 	%r143, 8;
	// begin inline asm
	shfl.sync.down.b32 %r141, %r142, %r143, %r149, %r150;
	// end inline asm
	setp.gt.s32 	%p53, %r125, 23;
	mov.b32 	%f287, %r141;
	add.f32 	%f288, %f286, %f287;
	selp.f32 	%f289, %f286, %f288, %p53;
	mov.b32 	%r147, %f289;
	mov.b32 	%r148, 16;
	// begin inline asm
	shfl.sync.down.b32 %r146, %r147, %r148, %r149, %r150;
	// end inline asm
	setp.gt.s32 	%p54, %r125, 15;
	mov.b32 	%f290, %r146;
	add.f32 	%f16, %f289, %f290;
	selp.f32 	%f327, %f289, %f16, %p54;
	setp.ne.s32 	%p55, %r125, 0;
	@%p55 bra 	$L__BB5_22;
	shr.u32 	%r151, %r2, 3;
	and.b32  	%r152, %r151, 124;
	mov.u32 	%r153, _ZZN3cub18CUB_300001_SM_10006detail6reduce28DeviceReduceSingleTileKernelINS2_10policy_hubIfyN4cuda3std3__44plusIfEEE10Policy1000EN6thrust24THRUST_300001_SM_1000_NS6detail15normal_iteratorINSD_10device_ptrIfEEEEPdyS9_dfNS7_10__identityEEEvT0_T1_T2_T3_T4_T6_E12temp_storage;
	add.s32 	%r154, %r153, %r152;
	st.shared.f32 	[%r154+8], %f16;
$L__BB5_22:
	bar.sync 	0;
	setp.ne.s32 	%p56, %r2, 0;
	@%p56 bra 	$L__BB5_49;
	ld.shared.f32 	%f291, [_ZZN3cub18CUB_300001_SM_10006detail6reduce28DeviceReduceSingleTileKernelINS2_10policy_hubIfyN4cuda3std3__44plusIfEEE10Policy1000EN6thrust24THRUST_300001_SM_1000_NS6detail15normal_iteratorINSD_10device_ptrIfEEEEPdyS9_dfNS7_10__identityEEEvT0_T1_T2_T3_T4_T6_E12temp_storage+12];
	add.f32 	%f292, %f327, %f291;
	ld.shared.f32 	%f293, [_ZZN3cub18CUB_300001_SM_10006detail6reduce28DeviceReduceSingleTileKernelINS2_10policy_hubIfyN4cuda3std3__44plusIfEEE10Policy1000EN6thrust24THRUST_300001_SM_1000_NS6detail15normal_iteratorINSD_10device_ptrIfEEEEPdyS9_dfNS7_10__identityEEEvT0_T1_T2_T3_T4_T6_E12temp_storage+16];
	add.f32 	%f294, %f292, %f293;
	ld.shared.f32 	%f295, [_ZZN3cub18CUB_300001_SM_10006detail6reduce28DeviceReduceSingleTileKernelINS2_10policy_hubIfyN4cuda3std3__44plusIfEEE10Policy1000EN6thrust24THRUST_300001_SM_1000_NS6detail15normal_iteratorINSD_10device_ptrIfEEEEPdyS9_dfNS7_10__identityEEEvT0_T1_T2_T3_T4_T6_E12temp_storage+20];
	add.f32 	%f296, %f294, %f295;
	ld.shared.f32 	%f297, [_ZZN3cub18CUB_300001_SM_10006detail6reduce28DeviceReduceSingleTileKernelINS2_10policy_hubIfyN4cuda3std3__44plusIfEEE10Policy1000EN6thrust24THRUST_300001_SM_1000_NS6detail15normal_iteratorINSD_10device_ptrIfEEEEPdyS9_dfNS7_10__identityEEEvT0_T1_T2_T3_T4_T6_E12temp_storage+24];
	add.f32 	%f298, %f296, %f297;
	ld.shared.f32 	%f299, [_ZZN3cub18CUB_300001_SM_10006detail6reduce28DeviceReduceSingleTileKernelINS2_10policy_hubIfyN4cuda3std3__44plusIfEEE10Policy1000EN6thrust24THRUST_300001_SM_1000_NS6detail15normal_iteratorINSD_10device_ptrIfEEEEPdyS9_dfNS7_10__identityEEEvT0_T1_T2_T3_T4_T6_E12temp_storage+28];
	add.f32 	%f300, %f298, %f299;
	ld.shared.f32 	%f301, [_ZZN3cub18CUB_300001_SM_10006detail6reduce28DeviceReduceSingleTileKernelINS2_10policy_hubIfyN4cuda3std3__44plusIfEEE10Policy1000EN6thrust24THRUST_300001_SM_1000_NS6detail15normal_iteratorINSD_10device_ptrIfEEEEPdyS9_dfNS7_10__identityEEEvT0_T1_T2_T3_T4_T6_E12temp_storage+32];
	add.f32 	%f302, %f300, %f301;
	ld.shared.f32 	%f303, [_ZZN3cub18CUB_300001_SM_10006detail6reduce28DeviceReduceSingleTileKernelINS2_10policy_hubIfyN4cuda3std3__44plusIfEEE10Policy1000EN6thrust24THRUST_300001_SM_1000_NS6detail15normal_iteratorINSD_10device_ptrIfEEEEPdyS9_dfNS7_10__identityEEEvT0_T1_T2_T3_T4_T6_E12temp_storage+36];
	add.f32 	%f327, %f302, %f303;
	bra.uni 	$L__BB5_49;
$L__BB5_24:
	// begin inline asm
	mov.u32 %r87, %laneid;
	// end inline asm
	and.b32  	%r113, %r2, 992;
	add.s32 	%r114, %r113, 32;
	setp.gt.u32 	%p35, %r114, %r1;
	not.b32 	%r115, %r113;
	add.s32 	%r116, %r1, %r115;
	selp.b32 	%r111, %r116, 31, %p35;
	mov.b32 	%r89, %f315;
	mov.b32 	%r90, 1;
	mov.b32 	%r112, -1;
	// begin inline asm
	shfl.sync.down.b32 %r88, %r89, %r90, %r111, %r112;
	// end inline asm
	setp.lt.s32 	%p36, %r87, %r111;
	mov.b32 	%f244, %r88;
	add.f32 	%f245, %f315, %f244;
	selp.f32 	%f246, %f245, %f315, %p36;
	mov.b32 	%r94, %f246;
	mov.b32 	%r95, 2;
	// begin inline asm
	shfl.sync.down.b32 %r93, %r94, %r95, %r111, %r112;
	// end inline asm
	add.s32 	%r117, %r87, 2;
	setp.gt.s32 	%p37, %r117, %r111;
	mov.b32 	%f247, %r93;
	add.f32 	%f248, %f246, %f247;
	selp.f32 	%f249, %f246, %f248, %p37;
	mov.b32 	%r99, %f249;
	mov.b32 	%r100, 4;
	// begin inline asm
	shfl.sync.down.b32 %r98, %r99, %r100, %r111, %r112;
	// end inline asm
	add.s32 	%r118, %r87, 4;
	setp.gt.s32 	%p38, %r118, %r111;
	mov.b32 	%f250, %r98;
	add.f32 	%f251, %f249, %f250;
	selp.f32 	%f252, %f249, %f251, %p38;
	mov.b32 	%r104, %f252;
	mov.b32 	%r105, 8;
	// begin inline asm
	shfl.sync.down.b32 %r103, %r104, %r105, %r111, %r112;
	// end inline asm
	add.s32 	%r119, %r87, 8;
	setp.gt.s32 	%p39, %r119, %r111;
	mov.b32 	%f253, %r103;
	add.f32 	%f254, %f252, %f253;
	selp.f32 	%f255, %f252, %f254, %p39;
	mov.b32 	%r109, %f255;
	mov.b32 	%r110, 16;
	// begin inline asm
	shfl.sync.down.b32 %r108, %r109, %r110, %r111, %r112;
	// end inline asm
	add.s32 	%r120, %r87, 16;
	setp.gt.s32 	%p40, %r120, %r111;
	mov.b32 	%f256, %r108;
	add.f32 	%f257, %f255, %f256;
	selp.f32 	%f327, %f255, %f257, %p40;
	setp.ne.s32 	%p41, %r87, 0;
	@%p41 bra 	$L__BB5_26;
	shr.u32 	%r121, %r2, 3;
	and.b32  	%r122, %r121, 124;
	mov.u32 	%r123, _ZZN3cub18CUB_300001_SM_10006detail6reduce28DeviceReduceSingleTileKernelINS2_10policy_hubIfyN4cuda3std3__44plusIfEEE10Policy1000EN6thrust24THRUST_300001_SM_1000_NS6detail15normal_iteratorINSD_10device_ptrIfEEEEPdyS9_dfNS7_10__identityEEEvT0_T1_T2_T3_T4_T6_E12temp_storage;
	add.s32 	%r124, %r123, %r122;
	st.shared.f32 	[%r124+8], %f327;
$L__BB5_26:
	bar.sync 	0;
	setp.ne.s32 	%p42, %r2, 0;
	@%p42 bra 	$L__BB5_49;
	setp.gt.u64 	%p43, %rd19, 32;
	ld.shared.f32 	%f258, [_ZZN3cub18CUB_300001_SM_10006detail6reduce28DeviceReduceSingleTileKernelINS2_10policy_hubIfyN4cuda3std3__44plusIfEEE10Policy1000EN6thrust24THRUST_300001_SM_1000_NS6detail15normal_iteratorINSD_10device_ptrIfEEEEPdyS9_dfNS7_10__identityEEEvT0_T1_T2_T3_T4_T6_E12temp_storage+12];
	add.f32 	%f259, %f327, %f258;
	selp.f32 	%f260, %f259, %f327, %p43;
	setp.gt.u64 	%p44, %rd19, 64;
	ld.shared.f32 	%f261, [_ZZN3cub18CUB_300001_SM_10006detail6reduce28DeviceReduceSingleTileKernelINS2_10policy_hubIfyN4cuda3std3__44plusIfEEE10Policy1000EN6thrust24THRUST_300001_SM_1000_NS6detail15normal_iteratorINSD_10device_ptrIfEEEEPdyS9_dfNS7_10__identityEEEvT0_T1_T2_T3_T4_T6_E12temp_storage+16];
	add.f32 	%f262, %f261, %f260;
	selp.f32 	%f263, %f262, %f260, %p44;
	setp.gt.u64 	%p45, %rd19, 96;
	ld.shared.f32 	%f264, [_ZZN3cub18CUB_300001_SM_10006detail6reduce28DeviceReduceSingleTileKernelINS2_10policy_hubIfyN4cuda3std3__44plusIfEEE10Policy1000EN6thrust24THRUST_300001_SM_1000_NS6detail15normal_iteratorINSD_10device_ptrIfEEEEPdyS9_dfNS7_10__identityEEEvT0_T1_T2_T3_T4_T6_E12temp_storage+20];
	add.f32 	%f265, %f264, %f263;
	selp.f32 	%f266, %f265, %f263, %p45;
	setp.gt.u64 	%p46, %rd19, 128;
	ld.shared.f32 	%f267, [_ZZN3cub18CUB_300001_SM_10006detail6reduce28DeviceReduceSingleTileKernelINS2_10policy_hubIfyN4cuda3std3__44plusIfEEE10Policy1000EN6thrust24THRUST_300001_SM_1000_NS6detail15normal_iteratorINSD_10device_ptrIfEEEEPdyS9_dfNS7_10__identityEEEvT0_T1_T2_T3_T4_T6_E12temp_storage+24];
	add.f32 	%f268, %f267, %f266;
	selp.f32 	%f269, %f268, %f266, %p46;
	setp.gt.u64 	%p47, %rd19, 160;
	ld.shared.f32 	%f270, [_ZZN3cub18CUB_300001_SM_10006detail6reduce28DeviceReduceSingleTileKernelINS2_10policy_hubIfyN4cuda3std3__44plusIfEEE10Policy1000EN6thrust24THRUST_300001_SM_1000_NS6detail15normal_iteratorINSD_10device_ptrIfEEEEPdyS9_dfNS7_10__identityEEEvT0_T1_T2_T3_T4_T6_E12temp_storage+28];
	add.f32 	%f271, %f270, %f269;
	selp.f32 	%f272, %f271, %f269, %p47;
	setp.gt.u64 	%p48, %rd19, 192;
	ld.shared.f32 	%f273, [_ZZN3cub18CUB_300001_SM_10006detail6reduce28DeviceReduceSingleTileKernelINS2_10policy_hubIfyN4cuda3std3__44plusIfEEE10Policy1000EN6thrust24THRUST_300001_SM_1000_NS6detail15normal_iteratorINSD_10device_ptrIfEEEEPdyS9_dfNS7_10__identityEEEvT0_T1_T2_T3_T4_T6_E12temp_storage+32];
	add.f32 	%f274, %f273, %f272;
	selp.f32 	%f275, %f274, %f272, %p48;
	setp.gt.u64 	%p49, %rd19, 224;
	ld.shared.f32 	%f276, [_ZZN3cub18CUB_300001_SM_10006detail6reduce28DeviceReduceSingleTileKernelINS2_10policy_hubIfyN4cuda3std3__44plusIfEEE10Policy1000EN6thrust24THRUST_300001_SM_1000_NS6detail15normal_iteratorINSD_10device_ptrIfEEEEPdyS9_dfNS7_10__identityEEEvT0_T1_T2_T3_T4_T6_E12temp_storage+36];
	add.f32 	%f277, %f276, %f275;
	selp.f32 	%f327, %f277, %f275, %p49;
	bra.uni 	$L__BB5_49;
$L__BB5_28:
	mov.u32 	%r24, %tid.x;
	cvt.u64.u32 	%rd6, %r24;
	mul.wide.u32 	%rd22, %r24, 4;
	add.s64 	%rd7, %rd2, %rd22;
	ld.global.f32 	%f42, [%rd7];
	ld.global.f32 	%f43, [%rd7+1024];
	ld.global.f32 	%f44, [%rd7+2048];
	ld.global.f32 	%f45, [%rd7+3072];
	ld.global.f32 	%f46, [%rd7+4096];
	ld.global.f32 	%f47, [%rd7+5120];
	ld.global.f32 	%f48, [%rd7+6144];
	ld.global.f32 	%f49, [%rd7+7168];
	ld.global.f32 	%f50, [%rd7+8192];
	ld.global.f32 	%f51, [%rd7+9216];
	ld.global.f32 	%f52, [%rd7+10240];
	ld.global.f32 	%f53, [%rd7+11264];
	ld.global.f32 	%f54, [%rd7+12288];
	ld.global.f32 	%f55, [%rd7+13312];
	ld.global.f32 	%f56, [%rd7+14336];
	ld.global.f32 	%f57, [%rd7+15360];
	add.f32 	%f58, %f42, %f43;
	add.f32 	%f59, %f44, %f45;
	add.f32 	%f60, %f46, %f47;
	add.f32 	%f61, %f48, %f49;
	add.f32 	%f62, %f50, %f51;
	add.f32 	%f63, %f52, %f53;
	add.f32 	%f64, %f54, %f55;
	add.f32 	%f65, %f56, %f57;
	add.f32 	%f66, %f58, %f59;
	add.f32 	%f67, %f60, %f61;
	add.f32 	%f68, %f62, %f63;
	add.f32 	%f69, %f64, %f65;
	add.f32 	%f70, %f66, %f67;
	add.f32 	%f71, %f68, %f69;
	add.f32 	%f326, %f70, %f71;
	add.s64 	%rd8, %rd19, -4096;
	setp.lt.u64 	%p3, %rd8, 4096;
	mov.b64 	%rd53, 4096;
	@%p3 bra 	$L__BB5_32;
	mov.b64 	%rd53, 4096;
$L__BB5_30:
	shl.b64 	%rd24, %rd53, 2;
	add.s64 	%rd25, %rd7, %rd24;
	ld.global.f32 	%f72, [%rd25];
	ld.global.f32 	%f73, [%rd25+1024];
	ld.global.f32 	%f74, [%rd25+2048];
	ld.global.f32 	%f75, [%rd25+3072];
	ld.global.f32 	%f76, [%rd25+4096];
	ld.global.f32 	%f77, [%rd25+5120];
	ld.global.f32 	%f78, [%rd25+6144];
	ld.global.f32 	%f79, [%rd25+7168];
	ld.global.f32 	%f80, [%rd25+8192];
	ld.global.f32 	%f81, [%rd25+9216];
	ld.global.f32 	%f82, [%rd25+10240];
	ld.global.f32 	%f83, [%rd25+11264];
	ld.global.f32 	%f84, [%rd25+12288];
	ld.global.f32 	%f85, [%rd25+13312];
	ld.global.f32 	%f86, [%rd25+14336];
	ld.global.f32 	%f87, [%rd25+15360];
	add.f32 	%f88, %f326, %f72;
	add.f32 	%f89, %f73, %f74;
	add.f32 	%f90, %f75, %f76;
	add.f32 	%f91, %f77, %f78;
	add.f32 	%f92, %f79, %f80;
	add.f32 	%f93, %f81, %f82;
	add.f32 	%f94, %f83, %f84;
	add.f32 	%f95, %f85, %f86;
	add.f32 	%f96, %f88, %f89;
	add.f32 	%f97, %f90, %f91;
	add.f32 	%f98, %f92, %f93;
	add.f32 	%f99, %f94, %f95;
	add.f32 	%f100, %f96, %f97;
	add.f32 	%f101, %f98, %f99;
	add.f32 	%f102, %f100, %f101;
	add.f32 	%f326, %f102, %f87;
	sub.s64 	%rd26, %rd19, %rd53;
	setp.lt.u64 	%p4, %rd26, 4096;
	@%p4 bra 	$L__BB5_45;
	add.s64 	%rd53, %rd53, 4096;
	setp.le.u64 	%p5, %rd53, %rd8;
	@%p5 bra 	$L__BB5_30;
$L__BB5_32:
	setp.le.u64 	%p6, %rd19, %rd53;
	cvt.u32.u64 	%r42, %rd53;
	cvt.u32.u64 	%r43, %rd19;
	sub.s32 	%r44, %r43, %r42;
	setp.ge.s32 	%p7, %r24, %r44;
	or.pred  	%p8, %p6, %p7;
	@%p8 bra 	$L__BB5_45;
	not.b32 	%r47, %r24;
	add.s32 	%r48, %r47, %r43;
	sub.s32 	%r50, %r48, %r42;
	shr.u32 	%r51, %r50, 8;
	add.s32 	%r25, %r51, 1;
	and.b32  	%r26, %r25, 15;
	setp.lt.u32 	%p9, %r50, 3840;
	mov.u32 	%r167, %r24;
	@%p9 bra 	$L__BB5_36;
	and.b32  	%r52, %r25, 33554416;
	neg.s32 	%r165, %r52;
	add.s64 	%rd27, %rd53, %rd6;
	shl.b64 	%rd28, %rd27, 2;
	add.s64 	%rd29, %rd28, %rd2;
	add.s64 	%rd54, %rd29, 8192;
	mov.u32 	%r167, %r24;
$L__BB5_35:
	.pragma "nounroll";
	ld.global.f32 	%f104, [%rd54+-8192];
	add.f32 	%f105, %f326, %f104;
	ld.global.f32 	%f106, [%rd54+-7168];
	add.f32 	%f107, %f105, %f106;
	ld.global.f32 	%f108, [%rd54+-6144];
	add.f32 	%f109, %f107, %f108;
	ld.global.f32 	%f110, [%rd54+-5120];
	add.f32 	%f111, %f109, %f110;
	ld.global.f32 	%f112, [%rd54+-4096];
	add.f32 	%f113, %f111, %f112;
	ld.global.f32 	%f114, [%rd54+-3072];
	add.f32 	%f115, %f113, %f114;
	ld.global.f32 	%f116, [%rd54+-2048];
	add.f32 	%f117, %f115, %f116;
	ld.global.f32 	%f118, [%rd54+-1024];
	add.f32 	%f119, %f117, %f118;
	ld.global.f32 	%f120, [%rd54];
	add.f32 	%f121, %f119, %f120;
	ld.global.f32 	%f122, [%rd54+1024];
	add.f32 	%f123, %f121, %f122;
	ld.global.f32 	%f124, [%rd54+2048];
	add.f32 	%f125, %f123, %f124;
	ld.global.f32 	%f126, [%rd54+3072];
	add.f32 	%f127, %f125, %f126;
	ld.global.f32 	%f128, [%rd54+4096];
	add.f32 	%f129, %f127, %f128;
	ld.global.f32 	%f130, [%rd54+5120];
	add.f32 	%f131, %f129, %f130;
	ld.global.f32 	%f132, [%rd54+6144];
	add.f32 	%f133, %f131, %f132;
	ld.global.f32 	%f134, [%rd54+7168];
	add.f32 	%f326, %f133, %f134;
	add.s32 	%r167, %r167, 4096;
	add.s32 	%r165, %r165, 16;
	add.s64 	%rd54, %rd54, 16384;
	setp.ne.s32 	%p10, %r165, 0;
	@%p10 bra 	$L__BB5_35;
$L__BB5_36:
	setp.eq.s32 	%p11, %r26, 0;
	@%p11 bra 	$L__BB5_45;
	and.b32  	%r33, %r25, 7;
	setp.lt.u32 	%p12, %r26, 8;
	@%p12 bra 	$L__BB5_39;
	cvt.u64.u32 	%rd30, %r167;
	add.s64 	%rd31, %rd53, %rd30;
	shl.b64 	%rd32, %rd31, 2;
	add.s64 	%rd33, %rd2, %rd32;
	ld.global.f32 	%f136, [%rd33];
	add.f32 	%f137, %f326, %f136;
	ld.global.f32 	%f138, [%rd33+1024];
	add.f32 	%f139, %f137, %f138;
	ld.global.f32 	%f140, [%rd33+2048];
	add.f32 	%f141, %f139, %f140;
	ld.global.f32 	%f142, [%rd33+3072];
	add.f32 	%f143, %f141, %f142;
	ld.global.f32 	%f144, [%rd33+4096];
	add.f32 	%f145, %f143, %f144;
	ld.global.f32 	%f146, [%rd33+5120];
	add.f32 	%f147, %f145, %f146;
	ld.global.f32 	%f148, [%rd33+6144];
	add.f32 	%f149, %f147, %f148;
	ld.global.f32 	%f150, [%rd33+7168];
	add.f32 	%f326, %f149, %f150;
	add.s32 	%r167, %r167, 2048;
$L__BB5_39:
	setp.eq.s32 	%p13, %r33, 0;
	@%p13 bra 	$L__BB5_45;
	and.b32  	%r36, %r25, 3;
	setp.lt.u32 	%p14, %r33, 4;
	@%p14 bra 	$L__BB5_42;
	cvt.u64.u32 	%rd34, %r167;
	add.s64 	%rd35, %rd53, %rd34;
	shl.b64 	%rd36, %rd35, 2;
	add.s64 	%rd37, %rd2, %rd36;
	ld.global.f32 	%f152, [%rd37];
	add.f32 	%f153, %f326, %f152;
	ld.global.f32 	%f154, [%rd37+1024];
	add.f32 	%f155, %f153, %f154;
	ld.global.f32 	%f156, [%rd37+2048];
	add.f32 	%f157, %f155, %f156;
	ld.global.f32 	%f158, [%rd37+3072];
	add.f32 	%f326, %f157, %f158;
	add.s32 	%r167, %r167, 1024;
$L__BB5_42:
	setp.eq.s32 	%p15, %r36, 0;
	@%p15 bra 	$L__BB5_45;
	cvt.u64.u32 	%rd38, %r167;
	add.s64 	%rd39, %rd53, %rd38;
	shl.b64 	%rd40, %rd39, 2;
	add.s64 	%rd55, %rd2, %rd40;
	neg.s32 	%r170, %r36;
$L__BB5_44:
	.pragma "nounroll";
	ld.global.f32 	%f159, [%rd55];
	add.f32 	%f326, %f326, %f159;
	add.s64 	%rd55, %rd55, 1024;
	add.s32 	%r170, %r170, 1;
	setp.ne.s32 	%p16, %r170, 0;
	@%p16 bra 	$L__BB5_44;
$L__BB5_45:
	// begin inline asm
	mov.u32 %r53, %laneid;
	// end inline asm
	mov.b32 	%r55, %f326;
	mov.b32 	%r56, 1;
	mov.b32 	%r77, 31;
	mov.b32 	%r78, -1;
	// begin inline asm
	shfl.sync.down.b32 %r54, %r55, %r56, %r77, %r78;
	// end inline asm
	setp.gt.s32 	%p17, %r53, 30;
	mov.b32 	%f160, %r54;
	add.f32 	%f161, %f326, %f160;
	selp.f32 	%f162, %f326, %f161, %p17;
	mov.b32 	%r60, %f162;
	mov.b32 	%r61, 2;
	// begin inline asm
	shfl.sync.down.b32 %r59, %r60, %r61, %r77, %r78;
	// end inline asm
	setp.gt.s32 	%p18, %r53, 29;
	mov.b32 	%f163, %r59;
	add.f32 	%f164, %f162, %f163;
	selp.f32 	%f165, %f162, %f164, %p18;
	mov.b32 	%r65, %f165;
	mov.b32 	%r66, 4;
	// begin inline asm
	shfl.sync.down.b32 %r64, %r65, %r66, %r77, %r78;
	// end inline asm
	setp.gt.s32 	%p19, %r53, 27;
	mov.b32 	%f166, %r64;
	add.f32 	%f167, %f165, %f166;
	selp.f32 	%f168, %f165, %f167, %p19;
	mov.b32 	%r70, %f168;
	mov.b32 	%r71, 8;
	// begin inline asm
	shfl.sync.down.b32 %r69, %r70, %r71, %r77, %r78;
	// end inline asm
	setp.gt.s32 	%p20, %r53, 23;
	mov.b32 	%f169, %r69;
	add.f32 	%f170, %f168, %f169;
	selp.f32 	%f171, %f168, %f170, %p20;
	mov.b32 	%r75, %f171;
	mov.b32 	%r76, 16;
	// begin inline asm
	shfl.sync.down.b32 %r74, %r75, %r76, %r77, %r78;
	// end inline asm
	setp.gt.s32 	%p21, %r53, 15;
	mov.b32 	%f172, %r74;
	add.f32 	%f38, %f171, %f172;
	selp.f32 	%f327, %f171, %f38, %p21;
	setp.ne.s32 	%p22, %r53, 0;
	@%p22 bra 	$L__BB5_47;
	shr.u32 	%r79, %r24, 3;
	and.b32  	%r80, %r79, 124;
	mov.u32 	%r81, _ZZN3cub18CUB_300001_SM_10006detail6reduce28DeviceReduceSingleTileKernelINS2_10policy_hubIfyN4cuda3std3__44plusIfEEE10Policy1000EN6thrust24THRUST_300001_SM_1000_NS6detail15normal_iteratorINSD_10device_ptrIfEEEEPdyS9_dfNS7_10__identityEEEvT0_T1_T2_T3_T4_T6_E12temp_storage;
	add.s32 	%r82, %r81, %r80;
	st.shared.f32 	[%r82+8], %f38;
$L__BB5_47:
	bar.sync 	0;
	setp.ne.s32 	%p23, %r24, 0;
	@%p23 bra 	$L__BB5_49;
	ld.shared.f32 	%f173, [_ZZN3cub18CUB_300001_SM_10006detail6reduce28DeviceReduceSingleTileKernelINS2_10policy_hubIfyN4cuda3std3__44plusIfEEE10Policy1000EN6thrust24THRUST_300001_SM_1000_NS6detail15normal_iteratorINSD_10device_ptrIfEEEEPdyS9_dfNS7_10__identityEEEvT0_T1_T2_T3_T4_T6_E12temp_storage+12];
	add.f32 	%f174, %f327, %f173;
	ld.shared.f32 	%f175, [_ZZN3cub18CUB_300001_SM_10006detail6reduce28DeviceReduceSingleTileKernelINS2_10policy_hubIfyN4cuda3std3__44plusIfEEE10Policy1000EN6thrust24THRUST_300001_SM_1000_NS6detail15normal_iteratorINSD_10device_ptrIfEEEEPdyS9_dfNS7_10__identityEEEvT0_T1_T2_T3_T4_T6_E12temp_storage+16];
	add.f32 	%f176, %f174, %f175;
	ld.shared.f32 	%f177, [_ZZN3cub18CUB_300001_SM_10006detail6reduce28DeviceReduceSingleTileKernelINS2_10policy_hubIfyN4cuda3std3__44plusIfEEE10Policy1000EN6thrust24THRUST_300001_SM_1000_NS6detail15normal_iteratorINSD_10device_ptrIfEEEEPdyS9_dfNS7_10__identityEEEvT0_T1_T2_T3_T4_T6_E12temp_storage+20];
	add.f32 	%f178, %f176, %f177;
	ld.shared.f32 	%f179, [_ZZN3cub18CUB_300001_SM_10006detail6reduce28DeviceReduceSingleTileKernelINS2_10policy_hubIfyN4cuda3std3__44plusIfEEE10Policy1000EN6thrust24THRUST_300001_SM_1000_NS6detail15normal_iteratorINSD_10device_ptrIfEEEEPdyS9_dfNS7_10__identityEEEvT0_T1_T2_T3_T4_T6_E12temp_storage+24];
	add.f32 	%f180, %f178, %f179;
	ld.shared.f32 	%f181, [_ZZN3cub18CUB_300001_SM_10006detail6reduce28DeviceReduceSingleTileKernelINS2_10policy_hubIfyN4cuda3std3__44plusIfEEE10Policy1000EN6thrust24THRUST_300001_SM_1000_NS6detail15normal_iteratorINSD_10device_ptrIfEEEEPdyS9_dfNS7_10__identityEEEvT0_T1_T2_T3_T4_T6_E12temp_storage+28];
	add.f32 	%f182, %f180, %f181;
	ld.shared.f32 	%f183, [_ZZN3cub18CUB_300001_SM_10006detail6reduce28DeviceReduceSingleTileKernelINS2_10policy_hubIfyN4cuda3std3__44plusIfEEE10Policy1000EN6thrust24THRUST_300001_SM_1000_NS6detail15normal_iteratorINSD_10device_ptrIfEEEEPdyS9_dfNS7_10__identityEEEvT0_T1_T2_T3_T4_T6_E12temp_storage+32];
	add.f32 	%f184, %f182, %f183;
	ld.shared.f32 	%f185, [_ZZN3cub18CUB_300001_SM_10006detail6reduce28DeviceReduceSingleTileKernelINS2_10policy_hubIfyN4cuda3std3__44plusIfEEE10Policy1000EN6thrust24THRUST_300001_SM_1000_NS6detail15normal_iteratorINSD_10device_ptrIfEEEEPdyS9_dfNS7_10__identityEEEvT0_T1_T2_T3_T4_T6_E12temp_storage+36];
	add.f32 	%f327, %f184, %f185;
$L__BB5_49:
	mov.u32 	%r155, %tid.x;
	setp.ne.s32 	%p57, %r155, 0;
	@%p57 bra 	$L__BB5_51;
	cvt.rn.f32.f64 	%f304, %fd1;
	add.f32 	%f305, %f327, %f304;
	cvt.f64.f32 	%fd2, %f305;
	st.global.f64 	[%rd1], %fd2;
$L__BB5_51:
	ret;

}
	// .globl	_ZN3cub18CUB_300001_SM_10006detail6reduce18DeviceReduceKernelINS2_10policy_hubIfyN4cuda3std3__44plusIfEEE10Policy1000EN6thrust24THRUST_300001_SM_1000_NS6detail15normal_iteratorINSD_10device_ptrIfEEEEyS9_fNS7_10__identityEEEvT0_PT3_T1_NS0_13GridEvenShareISN_EET2_T4_
.visible .entry _ZN3cub18CUB_300001_SM_10006detail6reduce18DeviceReduceKernelINS2_10policy_hubIfyN4cuda3std3__44plusIfEEE10Policy1000EN6thrust24THRUST_300001_SM_1000_NS6detail15normal_iteratorINSD_10device_ptrIfEEEEyS9_fNS7_10__identityEEEvT0_PT3_T1_NS0_13GridEvenShareISN_EET2_T4_(
	.param .align 8 .b8 _ZN3cub18CUB_300001_SM_10006detail6reduce18DeviceReduceKernelINS2_10policy_hubIfyN4cuda3std3__44plusIfEEE10Policy1000EN6thrust24THRUST_300001_SM_1000_NS6detail15normal_iteratorINSD_10device_ptrIfEEEEyS9_fNS7_10__identityEEEvT0_PT3_T1_NS0_13GridEvenShareISN_EET2_T4__param_0[8],
	.param .u64 .ptr .align 1 _ZN3cub18CUB_300001_SM_10006detail6reduce18DeviceReduceKernelINS2_10policy_hubIfyN4cuda3std3__44plusIfEEE10Policy1000EN6thrust24THRUST_300001_SM_1000_NS6detail15normal_iteratorINSD_10device_ptrIfEEEEyS9_fNS7_10__identityEEEvT0_PT3_T1_NS0_13GridEvenShareISN_EET2_T4__param_1,
	.param .u64 _ZN3cub18CUB_300001_SM_10006detail6reduce18DeviceReduceKernelINS2_10policy_hubIfyN4cuda3std3__44plusIfEEE10Policy1000EN6thrust24THRUST_300001_SM_1000_NS6detail15normal_iteratorINSD_10device_ptrIfEEEEyS9_fNS7_10__identityEEEvT0_PT3_T1_NS0_13GridEvenShareISN_EET2_T4__param_2,
	.param .align 8 .b8 _ZN3cub18CUB_300001_SM_10006detail6reduce18DeviceReduceKernelINS2_10policy_hubIfyN4cuda3std3__44plusIfEEE10Policy1000EN6thrust24THRUST_300001_SM_1000_NS6detail15normal_iteratorINSD_10device_ptrIfEEEEyS9_fNS7_10__identityEEEvT0_PT3_T1_NS0_13GridEvenShareISN_EET2_T4__param_3[72],
	.param .align 1 .b8 _ZN3cub18CUB_300001_SM_10006detail6reduce18DeviceReduceKernelINS2_10policy_hubIfyN4cuda3std3__44plusIfEEE10Policy1000EN6thrust24THRUST_300001_SM_1000_NS6detail15normal_iteratorINSD_10device_ptrIfEEEEyS9_fNS7_10__identityEEEvT0_PT3_T1_NS0_13GridEvenShareISN_EET2_T4__param_4[1],
	.param .align 1 .b8 _ZN3cub18CUB_300001_SM_10006detail6reduce18DeviceReduceKernelINS2_10policy_hubIfyN4cuda3std3__44plusIfEEE10Policy1000EN6thrust24THRUST_300001_SM_1000_NS6detail15normal_iteratorINSD_10device_ptrIfEEEEyS9_fNS7_10__identityEEEvT0_PT3_T1_NS0_13GridEvenShareISN_EET2_T4__param_5[1]
)
.maxntid 256
{
	.reg .pred 	%p<57>;
	.reg .b16 	%rs<4>;
	.reg .b32 	%r<206>;
	.reg .b32 	%f<324>;
	.reg .b64 	%rd<78>;
	// demoted variable
	.shared .align 4 .b8 _ZZN3cub18CUB_300001_SM_10006detail6reduce18DeviceReduceKernelINS2_10policy_hubIfyN4cuda3std3__44plusIfEEE10Policy1000EN6thrust24THRUST_300001_SM_1000_NS6detail15normal_iteratorINSD_10device_ptrIfEEEEyS9_fNS7_10__identityEEEvT0_PT3_T1_NS0_13GridEvenShareISN_EET2_T4_E12temp_storage[44];
	ld.param.u64 	%rd1, [_ZN3cub18CUB_300001_SM_10006detail6reduce18DeviceReduceKernelINS2_10policy_hubIfyN4cuda3std3__44plusIfEEE10Policy1000EN6thrust24THRUST_300001_SM_1000_NS6detail15normal_iteratorINSD_10device_ptrIfEEEEyS9_fNS7_10__identityEEEvT0_PT3_T1_NS0_13GridEvenShareISN_EET2_T4__param_3+32];
	ld.param.u32 	%r1, [_ZN3cub18CUB_300001_SM_10006detail6reduce18DeviceReduceKernelINS2_10policy_hubIfyN4cuda3std3__44plusIfEEE10Policy1000EN6thrust24THRUST_300001_SM_1000_NS6detail15normal_iteratorINSD_10device_ptrIfEEEEyS9_fNS7_10__identityEEEvT0_PT3_T1_NS0_13GridEvenShareISN_EET2_T4__param_3+40];
	ld.param.u64 	%rd25, [_ZN3cub18CUB_300001_SM_10006detail6reduce18DeviceReduceKernelINS2_10policy_hubIfyN4cuda3std3__44plusIfEEE10Policy1000EN6thrust24THRUST_300001_SM_1000_NS6detail15normal_iteratorINSD_10device_ptrIfEEEEyS9_fNS7_10__identityEEEvT0_PT3_T1_NS0_13GridEvenShareISN_EET2_T4__param_0];
	cvta.to.global.u64 	%rd2, %rd25;
	mov.u32 	%r2, %ctaid.x;
	shl.b32 	%r50, %r1, 12;
	cvt.s64.s32 	%rd3, %r50;
	shl.b32 	%r51, %r2, 12;
	cvt.u64.u32 	%rd4, %r51;
	sub.s64 	%rd5, %rd1, %rd4;
	setp.gt.u64 	%p1, %rd5, 4095;
	@%p1 bra 	$L__BB6_25;
	cvt.u32.u64 	%r112, %rd4;
	cvt.u32.u64 	%r3, %rd1;
	sub.s32 	%r4, %r3, %r112;
	mov.u32 	%r5, %tid.x;
	setp.ge.s32 	%p23, %r5, %r4;
	mov.f32 	%f312, 0f00000000;
	mov.u32 	%r193, %r5;
	@%p23 bra 	$L__BB6_3;
	add.s32 	%r114, %r112, %r5;
	mul.wide.u32 	%rd51, %r114, 4;
	add.s64 	%rd52, %rd2, %rd51;
	ld.global.f32 	%f312, [%rd52];
	add.s32 	%r193, %r5, 256;
$L__BB6_3:
	setp.ge.s32 	%p24, %r193, %r4;
	@%p24 bra 	$L__BB6_16;
	not.b32 	%r116, %r193;
	add.s32 	%r117, %r116, %r3;
	sub.s32 	%r118, %r117, %r112;
	shr.u32 	%r119, %r118, 8;
	add.s32 	%r8, %r119, 1;
	and.b32  	%r9, %r8, 15;
	setp.lt.u32 	%p25, %r118, 3840;
	@%p25 bra 	$L__BB6_7;
	and.b32  	%r120, %r8, 33554416;
	neg.s32 	%r191, %r120;
	mul.wide.u32 	%rd53, %r2, 16384;
	mul.wide.u32 	%rd54, %r193, 4;
	or.b64  	%rd55, %rd53, %rd54;
	add.s64 	%rd56, %rd55, %rd2;
	add.s64 	%rd72, %rd56, 8192;
$L__BB6_6:
	.pragma "nounroll";
	ld.global.f32 	%f187, [%rd72+-8192];
	add.f32 	%f188, %f312, %f187;
	ld.global.f32 	%f189, [%rd72+-7168];
	add.f32 	%f190, %f188, %f189;
	ld.global.f32 	%f191, [%rd72+-6144];
	add.f32 	%f192, %f190, %f191;
	ld.global.f32 	%f193, [%rd72+-5120];
	add.f32 	%f194, %f192, %f193;
	ld.global.f32 	%f195, [%rd72+-4096];
	add.f32 	%f196, %f194, %f195;
	ld.global.f32 	%f197, [%rd72+-3072];
	add.f32 	%f198, %f196, %f197;
	ld.global.f32 	%f199, [%rd72+-2048];
	add.f32 	%f200, %f198, %f199;
	ld.global.f32 	%f201, [%rd72+-1024];
	add.f32 	%f202, %f200, %f201;
	ld.global.f32 	%f203, [%rd72];
	add.f32 	%f204, %f202, %f203;
	ld.global.f32 	%f205, [%rd72+1024];
	add.f32 	%f206, %f204, %f205;
	ld.global.f32 	%f207, [%rd72+2048];
	add.f32 	%f208, %f206, %f207;
	ld.global.f32 	%f209, [%rd72+3072];
	add.f32 	%f210, %f208, %f209;
	ld.global.f32 	%f211, [%rd72+4096];
	add.f32 	%f212, %f210, %f211;
	ld.global.f32 	%f213, [%rd72+5120];
	add.f32 	%f214, %f212, %f213;
	ld.global.f32 	%f215, [%rd72+6144];
	add.f32 	%f216, %f214, %f215;
	ld.global.f32 	%f217, [%rd72+7168];
	add.f32 	%f312, %f216, %f217;
	add.s32 	%r193, %r193, 4096;
	add.s32 	%r191, %r191, 16;
	add.s64 	%rd72, %rd72, 16384;
	setp.ne.s32 	%p26, %r191, 0;
	@%p26 bra 	$L__BB6_6;
$L__BB6_7:
	setp.eq.s32 	%p27, %r9, 0;
	@%p27 bra 	$L__BB6_16;
	and.b32  	%r16, %r8, 7;
	setp.lt.u32 	%p28, %r9, 8;
	@%p28 bra 	$L__BB6_10;
	cvt.s64.s32 	%rd57, %r193;
	add.s64 	%rd58, %rd57, %rd4;
	shl.b64 	%rd59, %rd58, 2;
	add.s64 	%rd60, %rd2, %rd59;
	ld.global.f32 	%f219, [%rd60];
	add.f32 	%f220, %f312, %f219;
	ld.global.f32 	%f221, [%rd60+1024];
	add.f32 	%f222, %f220, %f221;
	ld.global.f32 	%f223, [%rd60+2048];
	add.f32 	%f224, %f222, %f223;
	ld.global.f32 	%f225, [%rd60+3072];
	add.f32 	%f226, %f224, %f225;
	ld.global.f32 	%f227, [%rd60+4096];
	add.f32 	%f228, %f226, %f227;
	ld.global.f32 	%f229, [%rd60+5120];
	add.f32 	%f230, %f228, %f229;
	ld.global.f32 	%f231, [%rd60+6144];
	add.f32 	%f232, %f230, %f231;
	ld.global.f32 	%f233, [%rd60+7168];
	add.f32 	%f312, %f232, %f233;
	add.s32 	%r193, %r193, 2048;
$L__BB6_10:
	setp.eq.s32 	%p29, %r16, 0;
	@%p29 bra 	$L__BB6_16;
	and.b32  	%r19, %r8, 3;
	setp.lt.u32 	%p30, %r16, 4;
	@%p30 bra 	$L__BB6_13;
	cvt.s64.s32 	%rd61, %r193;
	add.s64 	%rd62, %rd61, %rd4;
	shl.b64 	%rd63, %rd62, 2;
	add.s64 	%rd64, %rd2, %rd63;
	ld.global.f32 	%f235, [%rd64];
	add.f32 	%f236, %f312, %f235;
	ld.global.f32 	%f237, [%rd64+1024];
	add.f32 	%f238, %f236, %f237;
	ld.global.f32 	%f239, [%rd64+2048];
	add.f32 	%f240, %f238, %f239;
	ld.global.f32 	%f241, [%rd64+3072];
	add.f32 	%f312, %f240, %f241;
	add.s32 	%r193, %r193, 1024;
$L__BB6_13:
	setp.eq.s32 	%p31, %r19, 0;
	@%p31 bra 	$L__BB6_16;
	mul.wide.u32 	%rd65, %r2, 16384;
	add.s64 	%rd9, %rd2, %rd65;
	neg.s32 	%r196, %r19;
$L__BB6_15:
	.pragma "nounroll";
	mul.wide.s32 	%rd66, %r193, 4;
	add.s64 	%rd67, %rd9, %rd66;
	ld.global.f32 	%f242, [%rd67];
	add.f32 	%f312, %f312, %f242;
	add.s32 	%r193, %r193, 256;
	add.s32 	%r196, %r196, 1;
	setp.ne.s32 	%p32, %r196, 0;
	@%p32 bra 	$L__BB6_15;
$L__BB6_16:
	setp.lt.s32 	%p33, %r4, 256;
	@%p33 bra 	$L__BB6_21;
	// begin inline asm
	mov.u32 %r159, %laneid;
	// end inline asm
	mov.b32 	%r161, %f312;
	mov.b32 	%r162, 1;
	mov.b32 	%r183, 31;
	mov.b32 	%r184, -1;
	// begin inline asm
	shfl.sync.down.b32 %r160, %r161, %r162, %r183, %r184;
	// end inline asm
	setp.gt.s32 	%p49, %r159, 30;
	mov.b32 	%f277, %r160;
	add.f32 	%f278, %f312, %f277;
	selp.f32 	%f279, %f312, %f278, %p49;
	mov.b32 	%r166, %f279;
	mov.b32 	%r167, 2;
	// begin inline asm
	shfl.sync.down.b32 %r165, %r166, %r167, %r183, %r184;
	// end inline asm
	setp.gt.s32 	%p50, %r159, 29;
	mov.b32 	%f280, %r165;
	add.f32 	%f281, %f279, %f280;
	selp.f32 	%f282, %f279, %f281, %p50;
	mov.b32 	%r171, %f282;
	mov.b32 	%r172, 4;
	// begin inline asm
	shfl.sync.down.b32 %r170, %r171, %r172, %r183, %r184;
	// end inline asm
	setp.gt.s32 	%p51, %r159, 27;
	mov.b32 	%f283, %r170;
	add.f32 	%f284, %f282, %f283;
	selp.f32 	%f285, %f282, %f284, %p51;
	mov.b32 	%r176, %f285;
	mov.b32 	%r177, 8;
	// begin inline asm
	shfl.sync.down.b32 %r175, %r176, %r177, %r183, %r184;
	// end inline asm
	setp.gt.s32 	%p52, %r159, 23;
	mov.b32 	%f286, %r175;
	add.f32 	%f287, %f285, %f286;
	selp.f32 	%f288, %f285, %f287, %p52;
	mov.b32 	%r181, %f288;
	mov.b32 	%r182, 16;
	// begin inline asm
	shfl.sync.down.b32 %r180, %r181, %r182, %r183, %r184;
	// end inline asm
	setp.gt.s32 	%p53, %r159, 15;
	mov.b32 	%f289, %r180;
	add.f32 	%f16, %f288, %f289;
	selp.f32 	%f323, %f288, %f16, %p53;
	setp.ne.s32 	%p54, %r159, 0;
	@%p54 bra 	$L__BB6_19;
	shr.u32 	%r185, %r5, 3;
	and.b32  	%r186, %r185, 124;
	mov.u32 	%r187, _ZZN3cub18CUB_300001_SM_10006detail6reduce18DeviceReduceKernelINS2_10policy_hubIfyN4cuda3std3__44plusIfEEE10Policy1000EN6thrust24THRUST_300001_SM_1000_NS6detail15normal_iteratorINSD_10device_ptrIfEEEEyS9_fNS7_10__identityEEEvT0_PT3_T1_NS0_13GridEvenShareISN_EET2_T4_E12temp_storage;
	add.s32 	%r188, %r187, %r186;
	st.shared.f32 	[%r188+8], %f16;
$L__BB6_19:
	bar.sync 	0;
	setp.ne.s32 	%p55, %r5, 0;
	@%p55 bra 	$L__BB6_46;
	ld.shared.f32 	%f290, [_ZZN3cub18CUB_300001_SM_10006detail6reduce18DeviceReduceKernelINS2_10policy_hubIfyN4cuda3std3__44plusIfEEE10Policy1000EN6thrust24THRUST_300001_SM_1000_NS6detail15normal_iteratorINSD_10device_ptrIfEEEEyS9_fNS7_10__identityEEEvT0_PT3_T1_NS0_13GridEvenShareISN_EET2_T4_E12temp_storage+12];
	add.f32 	%f291, %f323, %f290;
	ld.shared.f32 	%f292, [_ZZN3cub18CUB_300001_SM_10006detail6reduce18DeviceReduceKernelINS2_10policy_hubIfyN4cuda3std3__44plusIfEEE10Policy1000EN6thrust24THRUST_300001_SM_1000_NS6detail15normal_iteratorINSD_10device_ptrIfEEEEyS9_fNS7_10__identityEEEvT0_PT3_T1_NS0_13GridEvenShareISN_EET2_T4_E12temp_storage+16];
	add.f32 	%f293, %f291, %f292;
	ld.shared.f32 	%f294, [_ZZN3cub18CUB_300001_SM_10006detail6reduce18DeviceReduceKernelINS2_10policy_hubIfyN4cuda3std3__44plusIfEEE10Policy1000EN6thrust24THRUST_300001_SM_1000_NS6detail15normal_iteratorINSD_10device_ptrIfEEEEyS9_fNS7_10__identityEEEvT0_PT3_T1_NS0_13GridEvenShareISN_EET2_T4_E12temp_storage+20];
	add.f32 	%f295, %f293, %f294;
	ld.shared.f32 	%f296, [_ZZN3cub18CUB_300001_SM_10006detail6reduce18DeviceReduceKernelINS2_10policy_hubIfyN4cuda3std3__44plusIfEEE10Policy1000EN6thrust24THRUST_300001_SM_1000_NS6detail15normal_iteratorINSD_10device_ptrIfEEEEyS9_fNS7_10__identityEEEvT0_PT3_T1_NS0_13GridEvenShareISN_EET2_T4_E12temp_storage+24];
	add.f32 	%f297, %f295, %f296;
	ld.shared.f32 	%f298, [_ZZN3cub18CUB_300001_SM_10006detail6reduce18DeviceReduceKernelINS2_10policy_hubIfyN4cuda3std3__44plusIfEEE10Policy1000EN6thrust24THRUST_300001_SM_1000_NS6detail15normal_iteratorINSD_10device_ptrIfEEEEyS9_fNS7_10__identityEEEvT0_PT3_T1_NS0_13GridEvenShareISN_EET2_T4_E12temp_storage+28];
	add.f32 	%f299, %f297, %f298;
	ld.shared.f32 	%f300, [_ZZN3cub18CUB_300001_SM_10006detail6reduce18DeviceReduceKernelINS2_10policy_hubIfyN4cuda3std3__44plusIfEEE10Policy1000EN6thrust24THRUST_300001_SM_1000_NS6detail15normal_iteratorINSD_10device_ptrIfEEEEyS9_fNS7_10__identityEEEvT0_PT3_T1_NS0_13GridEvenShareISN_EET2_T4_E12temp_storage+32];
	add.f32 	%f301, %f299, %f300;
	ld.shared.f32 	%f302, [_ZZN3cub18CUB_300001_SM_10006detail6reduce18DeviceReduceKernelINS2_10policy_hubIfyN4cuda3std3__44plusIfEEE10Policy1000EN6thrust24THRUST_300001_SM_1000_NS6detail15normal_iteratorINSD_10device_ptrIfEEEEyS9_fNS7_10__identityEEEvT0_PT3_T1_NS0_13GridEvenShareISN_EET2_T4_E12temp_storage+36];
	add.f32 	%f323, %f301, %f302;
	bra.uni 	$L__BB6_46;
$L__BB6_21:
	// begin inline asm
	mov.u32 %r121, %laneid;
	// end inline asm
	and.b32  	%r147, %r5, 992;
	add.s32 	%r148, %r147, 32;
	setp.gt.s32 	%p34, %r148, %r4;
	not.b32 	%r149, %r147;
	add.s32 	%r150, %r4, %r149;
	selp.b32 	%r145, %r150, 31, %p34;
	mov.b32 	%r123, %f312;
	mov.b32 	%r124, 1;
	mov.b32 	%r146, -1;
	// begin inline asm
	shfl.sync.down.b32 %r122, %r123, %r124, %r145, %r146;
	// end inline asm
	setp.lt.s32 	%p35, %r121, %r145;
	mov.b32 	%f243, %r122;
	add.f32 	%f244, %f312, %f243;
	selp.f32 	%f245, %f244, %f312, %p35;
	mov.b32 	%r128, %f245;
	mov.b32 	%r129, 2;
	// begin inline asm
	shfl.sync.down.b32 %r127, %r128, %r129, %r145, %r146;
	// end inline asm
	add.s32 	%r151, %r121, 2;
	setp.gt.s32 	%p36, %r151, %r145;
	mov.b32 	%f246, %r127;
	add.f32 	%f247, %f245, %f246;
	selp.f32 	%f248, %f245, %f247, %p36;
	mov.b32 	%r133, %f248;
	mov.b32 	%r134, 4;
	// begin inline asm
	shfl.sync.down.b32 %r132, %r133, %r134, %r145, %r146;
	// end inline asm
	add.s32 	%r152, %r121, 4;
	setp.gt.s32 	%p37, %r152, %r145;
	mov.b32 	%f249, %r132;
	add.f32 	%f250, %f248, %f249;
	selp.f32 	%f251, %f248, %f250, %p37;
	mov.b32 	%r138, %f251;
	mov.b32 	%r139, 8;
	// begin inline asm
	shfl.sync.down.b32 %r137, %r138, %r139, %r145, %r146;
	// end inline asm
	add.s32 	%r153, %r121, 8;
	setp.gt.s32 	%p38, %r153, %r145;
	mov.b32 	%f252, %r137;
	add.f32 	%f253, %f251, %f252;
	selp.f32 	%f254, %f251, %f253, %p38;
	mov.b32 	%r143, %f254;
	mov.b32 	%r144, 16;
	// begin inline asm
	shfl.sync.down.b32 %r142, %r143, %r144, %r145, %r146;
	// end inline asm
	add.s32 	%r154, %r121, 16;
	setp.gt.s32 	%p39, %r154, %r145;
	mov.b32 	%f255, %r142;
	add.f32 	%f256, %f254, %f255;
	selp.f32 	%f323, %f254, %f256, %p39;
	setp.ne.s32 	%p40, %r121, 0;
	@%p40 bra 	$L__BB6_23;
	shr.u32 	%r155, %r5, 3;
	and.b32  	%r156, %r155, 124;
	mov.u32 	%r157, _ZZN3cub18CUB_300001_SM_10006detail6reduce18DeviceReduceKernelINS2_10policy_hubIfyN4cuda3std3__44plusIfEEE10Policy1000EN6thrust24THRUST_300001_SM_1000_NS6detail15normal_iteratorINSD_10device_ptrIfEEEEyS9_fNS7_10__identityEEEvT0_PT3_T1_NS0_13GridEvenShareISN_EET2_T4_E12temp_storage;
	add.s32 	%r158, %r157, %r156;
	st.shared.f32 	[%r158+8], %f323;
$L__BB6_23:
	bar.sync 	0;
	setp.ne.s32 	%p41, %r5, 0;
	@%p41 bra 	$L__BB6_46;
	setp.gt.s32 	%p42, %r4, 32;
	ld.shared.f32 	%f257, [_ZZN3cub18CUB_300001_SM_10006detail6reduce18DeviceReduceKernelINS2_10policy_hubIfyN4cuda3std3__44plusIfEEE10Policy1000EN6thrust24THRUST_300001_SM_1000_NS6detail15normal_iteratorINSD_10device_ptrIfEEEEyS9_fNS7_10__identityEEEvT0_PT3_T1_NS0_13GridEvenShareISN_EET2_T4_E12temp_storage+12];
	add.f32 	%f258, %f323, %f257;
	selp.f32 	%f259, %f258, %f323, %p42;
	setp.gt.s32 	%p43, %r4, 64;
	ld.shared.f32 	%f260, [_ZZN3cub18CUB_300001_SM_10006detail6reduce18DeviceReduceKernelINS2_10policy_hubIfyN4cuda3std3__44plusIfEEE10Policy1000EN6thrust24THRUST_300001_SM_1000_NS6detail15normal_iteratorINSD_10device_ptrIfEEEEyS9_fNS7_10__identityEEEvT0_PT3_T1_NS0_13GridEvenShareISN_EET2_T4_E12temp_storage+16];
	add.f32 	%f261, %f260, %f259;
	selp.f32 	%f262, %f261, %f259, %p43;
	setp.gt.s32 	%p44, %r4, 96;
	ld.shared.f32 	%f263, [_ZZN3cub18CUB_300001_SM_10006detail6reduce18DeviceReduceKernelINS2_10policy_hubIfyN4cuda3std3__44plusIfEEE10Policy1000EN6thrust24THRUST_300001_SM_1000_NS6detail15normal_iteratorINSD_10device_ptrIfEEEEyS9_fNS7_10__identityEEEvT0_PT3_T1_NS0_13GridEvenShareISN_EET2_T4_E12temp_storage+20];
	add.f32 	%f264, %f263, %f262;
	selp.f32 	%f265, %f264, %f262, %p44;
	setp.gt.s32 	%p45, %r4, 128;
	ld.shared.f32 	%f266, [_ZZN3cub18CUB_300001_SM_10006detail6reduce18DeviceReduceKernelINS2_10policy_hubIfyN4cuda3std3__44plusIfEEE10Policy1000EN6thrust24THRUST_300001_SM_1000_NS6detail15normal_iteratorINSD_10device_ptrIfEEEEyS9_fNS7_10__identityEEEvT0_PT3_T1_NS0_13GridEvenShareISN_EET2_T4_E12temp_storage+24];
	add.f32 	%f267, %f266, %f265;
	selp.f32 	%f268, %f267, %f265, %p45;
	setp.gt.s32 	%p46, %r4, 160;
	ld.shared.f32 	%f269, [_ZZN3cub18CUB_300001_SM_10006detail6reduce18DeviceReduceKernelINS2_10policy_hubIfyN4cuda3std3__44plusIfEEE10Policy1000EN6thrust24THRUST_300001_SM_1000_NS6detail15normal_iteratorINSD_10device_ptrIfEEEEyS9_fNS7_10__identityEEEvT0_PT3_T1_NS0_13GridEvenShareISN_EET2_T4_E12temp_storage+28];
	add.f32 	%f270, %f269, %f268;
	selp.f32 	%f271, %f270, %f268, %p46;
	setp.gt.s32 	%p47, %r4, 192;
	ld.shared.f32 	%f272, [_ZZN3cub18CUB_300001_SM_10006detail6reduce18DeviceReduceKernelINS2_10policy_hubIfyN4cuda3std3__44plusIfEEE10Policy1000EN6thrust24THRUST_300001_SM_1000_NS6detail15normal_iteratorINSD_10device_ptrIfEEEEyS9_fNS7_10__identityEEEvT0_PT3_T1_NS0_13GridEvenShareISN_EET2_T4_E12temp_storage+32];
	add.f32 	%f273, %f272, %f271;
	selp.f32 	%f274, %f273, %f271, %p47;
	setp.gt.s32 	%p48, %r4, 224;
	ld.shared.f32 	%f275, [_ZZN3cub18CUB_300001_SM_10006detail6reduce18DeviceReduceKernelINS2_10policy_hubIfyN4cuda3std3__44plusIfEEE10Policy1000EN6thrust24THRUST_300001_SM_1000_NS6detail15normal_iteratorINSD_10device_ptrIfEEEEyS9_fNS7_10__identityEEEvT0_PT3_T1_NS0_13GridEvenShareISN_EET2_T4_E12temp_storage+36];
	add.f32 	%f276, %f275, %f274;
	selp.f32 	%f323, %f276, %f274, %p48;
	bra.uni 	$L__BB6_46;
$L__BB6_25:
	cvt.u32.u64 	%r52, %rd4;
	mov.u32 	%r27, %tid.x;
	add.s32 	%r53, %r27, %r52;
	mul.wide.u32 	%rd26, %r53, 4;
	add.s64 	%rd27, %rd2, %rd26;
	ld.global.f32 	%f41, [%rd27];
	ld.global.f32 	%f42, [%rd27+1024];
	ld.global.f32 	%f43, [%rd27+2048];
	ld.global.f32 	%f44, [%rd27+3072];
	ld.global.f32 	%f45, [%rd27+4096];
	ld.global.f32 	%f46, [%rd27+5120];
	ld.global.f32 	%f47, [%rd27+6144];
	ld.global.f32 	%f48, [%rd27+7168];
	ld.global.f32 	%f49, [%rd27+8192];
	ld.global.f32 	%f50, [%rd27+9216];
	ld.global.f32 	%f51, [%rd27+10240];
	ld.global.f32 	%f52, [%rd27+11264];
	ld.global.f32 	%f53, [%rd27+12288];
	ld.global.f32 	%f54, [%rd27+13312];
	ld.global.f32 	%f55, [%rd27+14336];
	ld.global.f32 	%f56, [%rd27+15360];
	add.f32 	%f57, %f41, %f42;
	add.f32 	%f58, %f43, %f44;
	add.f32 	%f59, %f45, %f46;
	add.f32 	%f60, %f47, %f48;
	add.f32 	%f61, %f49, %f50;
	add.f32 	%f62, %f51, %f52;
	add.f32 	%f63, %f53, %f54;
	add.f32 	%f64, %f55, %f56;
	add.f32 	%f65, %f57, %f58;
	add.f32 	%f66, %f59, %f60;
	add.f32 	%f67, %f61, %f62;
	add.f32 	%f68, %f63, %f64;
	add.f32 	%f69, %f65, %f66;
	add.f32 	%f70, %f67, %f68;
	add.f32 	%f322, %f69, %f70;
	setp.lt.u64 	%p2, %rd5, %rd3;
	@%p2 bra 	$L__BB6_42;
	cvt.u32.u64 	%r55, %rd3;
	cvt.u64.u32 	%rd28, %r27;
	add.s64 	%rd74, %rd4, %rd3;
	cvt.u32.u64 	%r28, %rd1;
	not.b32 	%r57, %r27;
	add.s32 	%r58, %r57, %r28;
	sub.s32 	%r59, %r58, %r55;
	sub.s32 	%r198, %r59, %r52;
	add.s64 	%rd29, %rd74, %rd28;
	shl.b64 	%rd30, %rd29, 2;
	add.s64 	%rd31, %rd30, %rd2;
	add.s64 	%rd73, %rd31, 8192;
	mov.b32 	%r199, 0;
	shl.b32 	%r60, %r1, 12;
	mov.u64 	%rd75, %rd4;
$L__BB6_27:
	cvt.s64.s32 	%rd15, %r60;
	add.s64 	%rd75, %rd75, %rd15;
	add.s64 	%rd32, %rd1, -4096;
	setp.gt.u64 	%p3, %rd75, %rd32;
	@%p3 bra 	$L__BB6_29;
	shl.b32 	%r61, %r1, 12;
	cvt.s64.s32 	%rd33, %r61;
	cvt.u64.u32 	%rd34, %r27;
	add.s64 	%rd35, %rd75, %rd34;
	shl.b64 	%rd36, %rd35, 2;
	add.s64 	%rd37, %rd2, %rd36;
	ld.global.f32 	%f71, [%rd37];
	ld.global.f32 	%f72, [%rd37+1024];
	ld.global.f32 	%f73, [%rd37+2048];
	ld.global.f32 	%f74, [%rd37+3072];
	ld.global.f32 	%f75, [%rd37+4096];
	ld.global.f32 	%f76, [%rd37+5120];
	ld.global.f32 	%f77, [%rd37+6144];
	ld.global.f32 	%f78, [%rd37+7168];
	ld.global.f32 	%f79, [%rd37+8192];
	ld.global.f32 	%f80, [%rd37+9216];
	ld.global.f32 	%f81, [%rd37+10240];
	ld.global.f32 	%f82, [%rd37+11264];
	ld.global.f32 	%f83, [%rd37+12288];
	ld.global.f32 	%f84, [%rd37+13312];
	ld.global.f32 	%f85, [%rd37+14336];
	ld.global.f32 	%f86, [%rd37+15360];
	add.f32 	%f87, %f322, %f71;
	add.f32 	%f88, %f72, %f73;
	add.f32 	%f89, %f74, %f75;
	add.f32 	%f90, %f76, %f77;
	add.f32 	%f91, %f78, %f79;
	add.f32 	%f92, %f80, %f81;
	add.f32 	%f93, %f82, %f83;
	add.f32 	%f94, %f84, %f85;
	add.f32 	%f95, %f87, %f88;
	add.f32 	%f96, %f89, %f90;
	add.f32 	%f97, %f91, %f92;
	add.f32 	%f98, %f93, %f94;
	add.f32 	%f99, %f95, %f96;
	add.f32 	%f100, %f97, %f98;
	add.f32 	%f101, %f99, %f100;
	add.f32 	%f322, %f101, %f86;
	sub.s64 	%rd38, %rd1, %rd75;
	setp.lt.u64 	%p4, %rd38, %rd33;
	add.s32 	%r199, %r199, 1;
	add.s64 	%rd74, %rd74, %rd33;
	sub.s32 	%r198, %r198, %r61;
	mul.wide.s32 	%rd39, %r61, 4;
	add.s64 	%rd73, %rd73, %rd39;
	@%p4 bra 	$L__BB6_42;
	bra.uni 	$L__BB6_27;
$L__BB6_29:
	setp.le.u64 	%p5, %rd1, %rd75;
	cvt.u32.u64 	%r62, %rd75;
	cvt.u32.u64 	%r63, %rd1;
	sub.s32 	%r64, %r63, %r62;
	setp.ge.s32 	%p6, %r27, %r64;
	or.pred  	%p7, %p5, %p6;
	@%p7 bra 	$L__BB6_42;
	cvt.u32.u64 	%r66, %rd15;
	cvt.u32.u64 	%r67, %rd4;
	not.b32 	%r68, %r27;
	add.s32 	%r69, %r68, %r28;
	add.s32 	%r70, %r66, %r67;
	sub.s32 	%r71, %r69, %r70;
	mul.lo.s32 	%r72, %r1, %r199;
	shl.b32 	%r73, %r72, 12;
	sub.s32 	%r74, %r71, %r73;
	shr.u32 	%r75, %r74, 8;
	add.s32 	%r34, %r75, 1;
	and.b32  	%r35, %r34, 15;
	setp.lt.u32 	%p8, %r74, 3840;
	mov.u32 	%r202, %r27;
	@%p8 bra 	$L__BB6_33;
	shr.u32 	%r76, %r198, 8;
	add.s32 	%r77, %r76, 1;
	and.b32  	%r78, %r77, 33554416;
	neg.s32 	%r200, %r78;
	mov.u32 	%r202, %r27;
$L__BB6_32:
	.pragma "nounroll";
	ld.global.f32 	%f103, [%rd73+-8192];
	add.f32 	%f104, %f322, %f103;
	ld.global.f32 	%f105, [%rd73+-7168];
	add.f32 	%f106, %f104, %f105;
	ld.global.f32 	%f107, [%rd73+-6144];
	add.f32 	%f108, %f106, %f107;
	ld.global.f32 	%f109, [%rd73+-5120];
	add.f32 	%f110, %f108, %f109;
	ld.global.f32 	%f111, [%rd73+-4096];
	add.f32 	%f112, %f110, %f111;
	ld.global.f32 	%f113, [%rd73+-3072];
	add.f32 	%f114, %f112, %f113;
	ld.global.f32 	%f115, [%rd73+-2048];
	add.f32 	%f116, %f114, %f115;
	ld.global.f32 	%f117, [%rd73+-1024];
	add.f32 	%f118, %f116, %f117;
	ld.global.f32 	%f119, [%rd73];
	add.f32 	%f120, %f118, %f119;
	ld.global.f32 	%f121, [%rd73+1024];
	add.f32 	%f122, %f120, %f121;
	ld.global.f32 	%f123, [%rd73+2048];
	add.f32 	%f124, %f122, %f123;
	ld.global.f32 	%f125, [%rd73+3072];
	add.f32 	%f126, %f124, %f125;
	ld.global.f32 	%f127, [%rd73+4096];
	add.f32 	%f128, %f126, %f127;
	ld.global.f32 	%f129, [%rd73+5120];
	add.f32 	%f130, %f128, %f129;
	ld.global.f32 	%f131, [%rd73+6144];
	add.f32 	%f132, %f130, %f131;
	ld.global.f32 	%f133, [%rd73+7168];
	add.f32 	%f322, %f132, %f133;
	add.s32 	%r202, %r202, 4096;
	add.s32 	%r200, %r200, 16;
	add.s64 	%rd73, %rd73, 16384;
	setp.ne.s32 	%p9, %r200, 0;
	@%p9 bra 	$L__BB6_32;
$L__BB6_33:
	setp.eq.s32 	%p10, %r35, 0;
	@%p10 bra 	$L__BB6_42;
	and.b32  	%r42, %r34, 7;
	setp.lt.u32 	%p11, %r35, 8;
	@%p11 bra 	$L__BB6_36;
	cvt.u64.u32 	%rd40, %r202;
	add.s64 	%rd41, %rd75, %rd40;
	shl.b64 	%rd42, %rd41, 2;
	add.s64 	%rd43, %rd2, %rd42;
	ld.global.f32 	%f135, [%rd43];
	add.f32 	%f136, %f322, %f135;
	ld.global.f32 	%f137, [%rd43+1024];
	add.f32 	%f138, %f136, %f137;
	ld.global.f32 	%f139, [%rd43+2048];
	add.f32 	%f140, %f138, %f139;
	ld.global.f32 	%f141, [%rd43+3072];
	add.f32 	%f142, %f140, %f141;
	ld.global.f32 	%f143, [%rd43+4096];
	add.f32 	%f144, %f142, %f143;
	ld.global.f32 	%f145, [%rd43+5120];
	add.f32 	%f146, %f144, %f145;
	ld.global.f32 	%f147, [%rd43+6144];
	add.f32 	%f148, %f146, %f147;
	ld.global.f32 	%f149, [%rd43+7168];
	add.f32 	%f322, %f148, %f149;
	add.s32 	%r202, %r202, 2048;
$L__BB6_36:
	setp.eq.s32 	%p12, %r42, 0;
	@%p12 bra 	$L__BB6_42;
	setp.lt.u32 	%p13, %r42, 4;
	@%p13 bra 	$L__BB6_39;
	cvt.u64.u32 	%rd44, %r202;
	add.s64 	%rd45, %rd75, %rd44;
	shl.b64 	%rd46, %rd45, 2;
	add.s64 	%rd47, %rd2, %rd46;
	ld.global.f32 	%f151, [%rd47];
	add.f32 	%f152, %f322, %f151;
	ld.global.f32 	%f153, [%rd47+1024];
	add.f32 	%f154, %f152, %f153;
	ld.global.f32 	%f155, [%rd47+2048];
	add.f32 	%f156, %f154, %f155;
	ld.global.f32 	%f157, [%rd47+3072];
	add.f32 	%f322, %f156, %f157;
	add.s32 	%r202, %r202, 1024;
$L__BB6_39:
	and.b32  	%r79, %r34, 3;
	setp.eq.s32 	%p14, %r79, 0;
	@%p14 bra 	$L__BB6_42;
	cvt.u64.u32 	%rd48, %r202;
	add.s64 	%rd49, %rd48, %rd74;
	shl.b64 	%rd50, %rd49, 2;
	add.s64 	%rd77, %rd2, %rd50;
	cvt.u16.u32 	%rs1, %r198;
	shr.u16 	%rs2, %rs1, 8;
	add.s16 	%rs3, %rs2, 1;
	cvt.u32.u16 	%r80, %rs3;
	and.b32  	%r81, %r80, 3;
	neg.s32 	%r205, %r81;
$L__BB6_41:
	.pragma "nounroll";
	ld.global.f32 	%f158, [%rd77];
	add.f32 	%f322, %f322, %f158;
	add.s64 	%rd77, %rd77, 1024;
	add.s32 	%r205, %r205, 1;
	setp.ne.s32 	%p15, %r205, 0;
	@%p15 bra 	$L__BB6_41;
$L__BB6_42:
	// begin inline asm
	mov.u32 %r82, %laneid;
	// end inline asm
	mov.b32 	%r84, %f322;
	mov.b32 	%r85, 1;
	mov.b32 	%r106, 31;
	mov.b32 	%r107, -1;
	// begin inline asm
	shfl.sync.down.b32 %r83, %r84, %r85, %r106, %r107;
	// end inline asm
	setp.gt.s32 	%p16, %r82, 30;
	mov.b32 	%f159, %r83;
	add.f32 	%f160, %f322, %f159;
	selp.f32 	%f161, %f322, %f160, %p16;
	mov.b32 	%r89, %f161;
	mov.b32 	%r90, 2;
	// begin inline asm
	shfl.sync.down.b32 %r88, %r89, %r90, %r106, %r107;
	// end inline asm
	setp.gt.s32 	%p17, %r82, 29;
	mov.b32 	%f162, %r88;
	add.f32 	%f163, %f161, %f162;
	selp.f32 	%f164, %f161, %f163, %p17;
	mov.b32 	%r94, %f164;
	mov.b32 	%r95, 4;
	// begin inline asm
	shfl.sync.down.b32 %r93, %r94, %r95, %r106, %r107;
	// end inline asm
	setp.gt.s32 	%p18, %r82, 27;
	mov.b32 	%f165, %r93;
	add.f32 	%f166, %f164, %f165;
	selp.f32 	%f167, %f164, %f166, %p18;
	mov.b32 	%r99, %f167;
	mov.b32 	%r100, 8;
	// begin inline asm
	shfl.sync.down.b32 %r98, %r99, %r100, %r106, %r107;
	// end inline asm
	setp.gt.s32 	%p19, %r82, 23;
	mov.b32 	%f168, %r98;
	add.f32 	%f169, %f167, %f168;
	selp.f32 	%f170, %f167, %f169, %p19;
	mov.b32 	%r104, %f170;
	mov.b32 	%r105, 16;
	// begin inline asm
	shfl.sync.down.b32 %r103, %r104, %r105, %r106, %r107;
	// end inline asm
	setp.gt.s32 	%p20, %r82, 15;
	mov.b32 	%f171, %r103;
	add.f32 	%f37, %f170, %f171;
	selp.f32 	%f323, %f170, %f37, %p20;
	setp.ne.s32 	%p21, %r82, 0;
	@%p21 bra 	$L__BB6_44;
	shr.u32 	%r108, %r27, 3;
	and.b32  	%r109, %r108, 124;
	mov.u32 	%r110, _ZZN3cub18CUB_300001_SM_10006detail6reduce18DeviceReduceKernelINS2_10policy_hubIfyN4cuda3std3__44plusIfEEE10Policy1000EN6thrust24THRUST_300001_SM_1000_NS6detail15normal_iteratorINSD_10device_ptrIfEEEEyS9_fNS7_10__identityEEEvT0_PT3_T1_NS0_13GridEvenShareISN_EET2_T4_E12temp_storage;
	add.s32 	%r111, %r110, %r109;
	st.shared.f32 	[%r111+8], %f37;
$L__BB6_44:
	bar.sync 	0;
	setp.ne.s32 	%p22, %r27, 0;
	@%p22 bra 	$L__BB6_46;
	ld.shared.f32 	%f172, [_ZZN3cub18CUB_300001_SM_10006detail6reduce18DeviceReduceKernelINS2_10policy_hubIfyN4cuda3std3__44plusIfEEE10Policy1000EN6thrust24THRUST_300001_SM_1000_NS6detail15normal_iteratorINSD_10device_ptrIfEEEEyS9_fNS7_10__identityEEEvT0_PT3_T1_NS0_13GridEvenShareISN_EET2_T4_E12temp_storage+12];
	add.f32 	%f173, %f323, %f172;
	ld.shared.f32 	%f174, [_ZZN3cub18CUB_300001_SM_10006detail6reduce18DeviceReduceKernelINS2_10policy_hubIfyN4cuda3std3__44plusIfEEE10Policy1000EN6thrust24THRUST_300001_SM_1000_NS6detail15normal_iteratorINSD_10device_ptrIfEEEEyS9_fNS7_10__identityEEEvT0_PT3_T1_NS0_13GridEvenShareISN_EET2_T4_E12temp_storage+16];
	add.f32 	%f175, %f173, %f174;
	ld.shared.f32 	%f176, [_ZZN3cub18CUB_300001_SM_10006detail6reduce18DeviceReduceKernelINS2_10policy_hubIfyN4cuda3std3__44plusIfEEE10Policy1000EN6thrust24THRUST_300001_SM_1000_NS6detail15normal_iteratorINSD_10device_ptrIfEEEEyS9_fNS7_10__identityEEEvT0_PT3_T1_NS0_13GridEvenShareISN_EET2_T4_E12temp_storage+20];
	add.f32 	%f177, %f175, %f176;
	ld.shared.f32 	%f178, [_ZZN3cub18CUB_300001_SM_10006detail6reduce18DeviceReduceKernelINS2_10policy_hubIfyN4cuda3std3__44plusIfEEE10Policy1000EN6thrust24THRUST_300001_SM_1000_NS6detail15normal_iteratorINSD_10device_ptrIfEEEEyS9_fNS7_10__identityEEEvT0_PT3_T1_NS0_13GridEvenShareISN_EET2_T4_E12temp_storage+24];
	add.f32 	%f179, %f177, %f178;
	ld.shared.f32 	%f180, [_ZZN3cub18CUB_300001_SM_10006detail6reduce18DeviceReduceKernelINS2_10policy_hubIfyN4cuda3std3__44plusIfEEE10Policy1000EN6thrust24THRUST_300001_SM_1000_NS6detail15normal_iteratorINSD_10device_ptrIfEEEEyS9_fNS7_10__identityEEEvT0_PT3_T1_NS0_13GridEvenShareISN_EET2_T4_E12temp_storage+28];
	add.f32 	%f181, %f179, %f180;
	ld.shared.f32 	%f182, [_ZZN3cub18CUB_300001_SM_10006detail6reduce18DeviceReduceKernelINS2_10policy_hubIfyN4cuda3std3__44plusIfEEE10Policy1000EN6thrust24THRUST_300001_SM_1000_NS6detail15normal_iteratorINSD_10device_ptrIfEEEEyS9_fNS7_10__identityEEEvT0_PT3_T1_NS0_13GridEvenShareISN_EET2_T4_E12temp_storage+32];
	add.f32 	%f183, %f181, %f182;
	ld.shared.f32 	%f184, [_ZZN3cub18CUB_300001_SM_10006detail6reduce18DeviceReduceKernelINS2_10policy_hubIfyN4cuda3std3__44plusIfEEE10Policy1000EN6thrust24THRUST_300001_SM_1000_NS6detail15normal_iteratorINSD_10device_ptrIfEEEEyS9_fNS7_10__identityEEEvT0_PT3_T1_NS0_13GridEvenShareISN_EET2_T4_E12temp_storage+36];
	add.f32 	%f323, %f183, %f184;
$L__BB6_46:
	mov.u32 	%r189, %tid.x;
	setp.ne.s32 	%p56, %r189, 0;
	@%p56 bra 	$L__BB6_48;
	ld.param.u64 	%rd71, [_ZN3cub18CUB_300001_SM_10006detail6reduce18DeviceReduceKernelINS2_10policy_hubIfyN4cuda3std3__44plusIfEEE10Policy1000EN6thrust24THRUST_300001_SM_1000_NS6detail15normal_iteratorINSD_10device_ptrIfEEEEyS9_fNS7_10__identityEEEvT0_PT3_T1_NS0_13GridEvenShareISN_EET2_T4__param_1];
	cvta.to.global.u64 	%rd68, %rd71;
	mul.wide.u32 	%rd69, %r2, 4;
	add.s64 	%rd70, %rd68, %rd69;
	st.global.f32 	[%rd70], %f323;
$L__BB6_48:
	ret;

}
	// .globl	_ZN3cub18CUB_300001_SM_10006detail6reduce28DeviceReduceSingleTileKernelINS2_10policy_hubIfyN4cuda3std3__44plusIfEEE10Policy1000EPfPdiS9_dfNS7_10__identityEEEvT0_T1_T2_T3_T4_T6_
.visible .entry _ZN3cub18CUB_300001_SM_10006detail6reduce28DeviceReduceSingleTileKernelINS2_10policy_hubIfyN4cuda3std3__44plusIfEEE10Policy1000EPfPdiS9_dfNS7_10__identityEEEvT0_T1_T2_T3_T4_T6_(
	.param .u64 .ptr .align 1 _ZN3cub18CUB_300001_SM_10006detail6reduce28DeviceReduceSingleTileKernelINS2_10policy_hubIfyN4cuda3std3__44plusIfEEE10Policy1000EPfPdiS9_dfNS7_10__identityEEEvT0_T1_T2_T3_T4_T6__param_0,
	.param .u64 .ptr .align 1 _ZN3cub18CUB_300001_SM_10006detail6reduce28DeviceReduceSingleTileKernelINS2_10policy_hubIfyN4cuda3std3__44plusIfEEE10Policy1000EPfPdiS9_dfNS7_10__identityEEEvT0_T1_T2_T3_T4_T6__param_1,
	.param .u32 _ZN3cub18CUB_300001_SM_10006detail6reduce28DeviceReduceSingleTileKernelINS2_10policy_hubIfyN4cuda3std3__44plusIfEEE10Policy1000EPfPdiS9_dfNS7_10__identityEEEvT0_T1_T2_T3_T4_T6__param_2,
	.param .align 1 .b8 _ZN3cub18CUB_300001_SM_10006detail6reduce28DeviceReduceSingleTileKernelINS2_10policy_hubIfyN4cuda3std3__44plusIfEEE10Policy1000EPfPdiS9_dfNS7_10__identityEEEvT0_T1_T2_T3_T4_T6__param_3[1],
	.param .f64 _ZN3cub18CUB_300001_SM_10006detail6reduce28DeviceReduceSingleTileKernelINS2_10policy_hubIfyN4cuda3std3__44plusIfEEE10Policy1000EPfPdiS9_dfNS7_10__identityEEEvT0_T1_T2_T3_T4_T6__param_4,
	.param .align 1 .b8 _ZN3cub18CUB_300001_SM_10006detail6reduce28DeviceReduceSingleTileKernelINS2_10policy_hubIfyN4cuda3std3__44plusIfEEE10Policy1000EPfPdiS9_dfNS7_10__identityEEEvT0_T1_T2_T3_T4_T6__param_5[1]
)
.maxntid 256
.minnctapersm 1
{
	.reg .pred 	%p<97>;
	.reg .b32 	%r<407>;
	.reg .b32 	%f<419>;
	.reg .b64 	%rd<125>;
	.reg .b64 	%fd<3>;
	// demoted variable
	.shared .align 4 .b8 _ZZN3cub18CUB_300001_SM_10006detail6reduce28DeviceReduceSingleTileKernelINS2_10policy_hubIfyN4cuda3std3__44plusIfEEE10Policy1000EPfPdiS9_dfNS7_10__identityEEEvT0_T1_T2_T3_T4_T6_E12temp_storage[44];
	ld.param.u64 	%rd16, [_ZN3cub18CUB_300001_SM_10006detail6reduce28DeviceReduceSingleTileKernelINS2_10policy_hubIfyN4cuda3std3__44plusIfEEE10Policy1000EPfPdiS9_dfNS7_10__identityEEEvT0_T1_T2_T3_T4_T6__param_0];
	ld.param.u64 	%rd17, [_ZN3cub18CUB_300001_SM_10006detail6reduce28DeviceReduceSingleTileKernelINS2_10policy_hubIfyN4cuda3std3__44plusIfEEE10Policy1000EPfPdiS9_dfNS7_10__identityEEEvT0_T1_T2_T3_T4_T6__param_1];
	ld.param.u32 	%r67, [_ZN3cub18CUB_300001_SM_10006detail6reduce28DeviceReduceSingleTileKernelINS2_10policy_hubIfyN4cuda3std3__44plusIfEEE10Policy1000EPfPdiS9_dfNS7_10__identityEEEvT0_T1_T2_T3_T4_T6__param_2];
	ld.param.f64 	%fd1, [_ZN3cub18CUB_300001_SM_10006detail6reduce28DeviceReduceSingleTileKernelINS2_10policy_hubIfyN4cuda3std3__44plusIfEEE10Policy1000EPfPdiS9_dfNS7_10__identityEEEvT0_T1_T2_T3_T4_T6__param_4];
	cvta.to.global.u64 	%rd1, %rd17;
	setp.ne.s32 	%p1, %r67, 0;
	@%p1 bra 	$L__BB7_3;
	mov.u32 	%r380, %tid.x;
	setp.ne.s32 	%p96, %r380, 0;
	@%p96 bra 	$L__BB7_74;
	st.global.f64 	[%rd1], %fd1;
	bra.uni 	$L__BB7_74;
$L__BB7_3:
	and.b64  	%rd18, %rd16, 15;
	setp.ne.s64 	%p2, %rd18, 0;
	@%p2 bra 	$L__BB7_38;
	setp.gt.s32 	%p49, %r67, 4095;
	@%p49 bra 	$L__BB7_22;
	mov.u32 	%r1, %tid.x;
	setp.ge.s32 	%p66, %r1, %r67;
	mov.f32 	%f397, 0f00000000;
	mov.u32 	%r384, %r1;
	@%p66 bra 	$L__BB7_7;
	mul.wide.u32 	%rd113, %r1, 4;
	add.s64 	%rd112, %rd16, %rd113;
	// begin inline asm
	ld.global.nc.u32 %r300, [%rd112];
	// end inline asm
	mov.b32 	%f397, %r300;
	add.s32 	%r384, %r1, 256;
$L__BB7_7:
	setp.ge.s32 	%p67, %r384, %r67;
	@%p67 bra 	$L__BB7_13;
	not.b32 	%r301, %r384;
	add.s32 	%r4, %r67, %r301;
	and.b32  	%r302, %r4, 768;
	setp.eq.s32 	%p68, %r302, 768;
	@%p68 bra 	$L__BB7_11;
	mul.wide.u32 	%rd114, %r384, 4;
	add.s64 	%rd121, %rd16, %rd114;
	shr.u32 	%r303, %r4, 8;
	add.s32 	%r304, %r303, 1;
	and.b32  	%r305, %r304, 3;
	neg.s32 	%r382, %r305;
$L__BB7_10:
	.pragma "nounroll";
	// begin inline asm
	ld.global.nc.u32 %r306, [%rd121];
	// end inline asm
	mov.b32 	%f322, %r306;
	add.f32 	%f397, %f397, %f322;
	add.s32 	%r384, %r384, 256;
	add.s64 	%rd121, %rd121, 1024;
	add.s32 	%r382, %r382, 1;
	setp.ne.s32 	%p69, %r382, 0;
	@%p69 bra 	$L__BB7_10;
$L__BB7_11:
	setp.lt.u32 	%p70, %r4, 768;
	@%p70 bra 	$L__BB7_13;
$L__BB7_12:
	mul.wide.s32 	%rd120, %r384, 4;
	add.s64 	%rd116, %rd16, %rd120;
	// begin inline asm
	ld.global.nc.u32 %r307, [%rd116];
	// end inline asm
	mov.b32 	%f323, %r307;
	add.f32 	%f324, %f397, %f323;
	add.s64 	%rd117, %rd116, 1024;
	// begin inline asm
	ld.global.nc.u32 %r308, [%rd117];
	// end inline asm
	mov.b32 	%f325, %r308;
	add.f32 	%f326, %f324, %f325;
	add.s64 	%rd118, %rd116, 2048;
	// begin inline asm
	ld.global.nc.u32 %r309, [%rd118];
	// end inline asm
	mov.b32 	%f327, %r309;
	add.f32 	%f328, %f326, %f327;
	add.s64 	%rd119, %rd116, 3072;
	// begin inline asm
	ld.global.nc.u32 %r310, [%rd119];
	// end inline asm
	mov.b32 	%f329, %r310;
	add.f32 	%f397, %f328, %f329;
	add.s32 	%r384, %r384, 1024;
	setp.lt.s32 	%p71, %r384, %r67;
	@%p71 bra 	$L__BB7_12;
$L__BB7_13:
	setp.lt.s32 	%p72, %r67, 256;
	@%p72 bra 	$L__BB7_18;
	// begin inline asm
	mov.u32 %r349, %laneid;
	// end inline asm
	mov.b32 	%r351, %f397;
	mov.b32 	%r352, 1;
	mov.b32 	%r373, 31;
	mov.b32 	%r374, -1;
	// begin inline asm
	shfl.sync.down.b32 %r350, %r351, %r352, %r373, %r374;
	// end inline asm
	setp.gt.s32 	%p88, %r349, 30;
	mov.b32 	%f364, %r350;
	add.f32 	%f365, %f397, %f364;
	selp.f32 	%f366, %f397, %f365, %p88;
	mov.b32 	%r356, %f366;
	mov.b32 	%r357, 2;
	// begin inline asm
	shfl.sync.down.b32 %r355, %r356, %r357, %r373, %r374;
	// end inline asm
	setp.gt.s32 	%p89, %r349, 29;
	mov.b32 	%f367, %r355;
	add.f32 	%f368, %f366, %f367;
	selp.f32 	%f369, %f366, %f368, %p89;
	mov.b32 	%r361, %f369;
	mov.b32 	%r362, 4;
	// begin inline asm
	shfl.sync.down.b32 %r360, %r361, %r362, %r373, %r374;
	// end inline asm
	setp.gt.s32 	%p90, %r349, 27;
	mov.b32 	%f370, %r360;
	add.f32 	%f371, %f369, %f370;
	selp.f32 	%f372, %f369, %f371, %p90;
	mov.b32 	%r366, %f372;
	mov.b32 	%r367, 8;
	// begin inline asm
	shfl.sync.down.b32 %r365, %r366, %r367, %r373, %r374;
	// end inline asm
	setp.gt.s32 	%p91, %r349, 23;
	mov.b32 	%f373, %r365;
	add.f32 	%f374, %f372, %f373;
	selp.f32 	%f375, %f372, %f374, %p91;
	mov.b32 	%r371, %f375;
	mov.b32 	%r372, 16;
	// begin inline asm
	shfl.sync.down.b32 %r370, %r371, %r372, %r373, %r374;
	// end inline asm
	setp.gt.s32 	%p92, %r349, 15;
	mov.b32 	%f376, %r370;
	add.f32 	%f10, %f375, %f376;
	selp.f32 	%f418, %f375, %f10, %p92;
	setp.ne.s32 	%p93, %r349, 0;
	@%p93 bra 	$L__BB7_16;
	shr.u32 	%r375, %r1, 3;
	and.b32  	%r376, %r375, 124;
	mov.u32 	%r377, _ZZN3cub18CUB_300001_SM_10006detail6reduce28DeviceReduceSingleTileKernelINS2_10policy_hubIfyN4cuda3std3__44plusIfEEE10Policy1000EPfPdiS9_dfNS7_10__identityEEEvT0_T1_T2_T3_T4_T6_E12temp_storage;
	add.s32 	%r378, %r377, %r376;
	st.shared.f32 	[%r378+8], %f10;
$L__BB7_16:
	bar.sync 	0;
	setp.ne.s32 	%p94, %r1, 0;
	@%p94 bra 	$L__BB7_72;
	ld.shared.f32 	%f377, [_ZZN3cub18CUB_300001_SM_10006detail6reduce28DeviceReduceSingleTileKernelINS2_10policy_hubIfyN4cuda3std3__44plusIfEEE10Policy1000EPfPdiS9_dfNS7_10__identityEEEvT0_T1_T2_T3_T4_T6_E12temp_storage+12];
	add.f32 	%f378, %f418, %f377;
	ld.shared.f32 	%f379, [_ZZN3cub18CUB_300001_SM_10006detail6reduce28DeviceReduceSingleTileKernelINS2_10policy_hubIfyN4cuda3std3__44plusIfEEE10Policy1000EPfPdiS9_dfNS7_10__identityEEEvT0_T1_T2_T3_T4_T6_E12temp_storage+16];
	add.f32 	%f380, %f378, %f379;
	ld.shared.f32 	%f381, [_ZZN3cub18CUB_300001_SM_10006detail6reduce28DeviceReduceSingleTileKernelINS2_10policy_hubIfyN4cuda3std3__44plusIfEEE10Policy1000EPfPdiS9_dfNS7_10__identityEEEvT0_T1_T2_T3_T4_T6_E12temp_storage+20];
	add.f32 	%f382, %f380, %f381;
	ld.shared.f32 	%f383, [_ZZN3cub18CUB_300001_SM_10006detail6reduce28DeviceReduceSingleTileKernelINS2_10policy_hubIfyN4cuda3std3__44plusIfEEE10Policy1000EPfPdiS9_dfNS7_10__identityEEEvT0_T1_T2_T3_T4_T6_E12temp_storage+24];
	add.f32 	%f384, %f382, %f383;
	ld.shared.f32 	%f385, [_ZZN3cub18CUB_300001_SM_10006detail6reduce28DeviceReduceSingleTileKernelINS2_10policy_hubIfyN4cuda3std3__44plusIfEEE10Policy1000EPfPdiS9_dfNS7_10__identityEEEvT0_T1_T2_T3_T4_T6_E12temp_storage+28];
	add.f32 	%f386, %f384, %f385;
	ld.shared.f32 	%f387, [_ZZN3cub18CUB_300001_SM_10006detail6reduce28DeviceReduceSingleTileKernelINS2_10policy_hubIfyN4cuda3std3__44plusIfEEE10Policy1000EPfPdiS9_dfNS7_10__identityEEEvT0_T1_T2_T3_T4_T6_E12temp_storage+32];
	add.f32 	%f388, %f386, %f387;
	ld.shared.f32 	%f389, [_ZZN3cub18CUB_300001_SM_10006detail6reduce28DeviceReduceSingleTileKernelINS2_10policy_hubIfyN4cuda3std3__44plusIfEEE10Policy1000EPfPdiS9_dfNS7_10__identityEEEvT0_T1_T2_T3_T4_T6_E12temp_storage+36];
	add.f32 	%f418, %f388, %f389;
	bra.uni 	$L__BB7_72;
$L__BB7_18:
	// begin inline asm
	mov.u32 %r311, %laneid;
	// end inline asm
	and.b32  	%r337, %r1, 992;
	add.s32 	%r338, %r337, 32;
	setp.gt.s32 	%p73, %r338, %r67;
	not.b32 	%r339, %r337;
	add.s32 	%r340, %r67, %r339;
	selp.b32 	%r335, %r340, 31, %p73;
	mov.b32 	%r313, %f397;
	mov.b32 	%r314, 1;
	mov.b32 	%r336, -1;
	// begin inline asm
	shfl.sync.down.b32 %r312, %r313, %r314, %r335, %r336;
	// end inline asm
	setp.lt.s32 	%p74, %r311, %r335;
	mov.b32 	%f330, %r312;
	add.f32 	%f331, %f397, %f330;
	selp.f32 	%f332, %f331, %f397, %p74;
	mov.b32 	%r318, %f332;
	mov.b32 	%r319, 2;
	// begin inline asm
	shfl.sync.down.b32 %r317, %r318, %r319, %r335, %r336;
	// end inline asm
	add.s32 	%r341, %r311, 2;
	setp.gt.s32 	%p75, %r341, %r335;
	mov.b32 	%f333, %r317;
	add.f32 	%f334, %f332, %f333;
	selp.f32 	%f335, %f332, %f334, %p75;
	mov.b32 	%r323, %f335;
	mov.b32 	%r324, 4;
	// begin inline asm
	shfl.sync.down.b32 %r322, %r323, %r324, %r335, %r336;
	// end inline asm
	add.s32 	%r342, %r311, 4;
	setp.gt.s32 	%p76, %r342, %r335;
	mov.b32 	%f336, %r322;
	add.f32 	%f337, %f335, %f336;
	selp.f32 	%f338, %f335, %f337, %p76;
	mov.b32 	%r328, %f338;
	mov.b32 	%r329, 8;
	// begin inline asm
	shfl.sync.down.b32 %r327, %r328, %r329, %r335, %r336;
	// end inline asm
	add.s32 	%r343, %r311, 8;
	setp.gt.s32 	%p77, %r343, %r335;
	mov.b32 	%f339, %r327;
	add.f32 	%f340, %f338, %f339;
	selp.f32 	%f341, %f338, %f340, %p77;
	mov.b32 	%r333, %f341;
	mov.b32 	%r334, 16;
	// begin inline asm
	shfl.sync.down.b32 %r332, %r333, %r334, %r335, %r336;
	// end inline asm
	add.s32 	%r344, %r311, 16;
	setp.gt.s32 	%p78, %r344, %r335;
	mov.b32 	%f342, %r332;
	add.f32 	%f343, %f341, %f342;
	selp.f32 	%f418, %f341, %f343, %p78;
	setp.ne.s32 	%p79, %r311, 0;
	@%p79 bra 	$L__BB7_20;
	shr.u32 	%r345, %r1, 3;
	and.b32  	%r346, %r345, 124;
	mov.u32 	%r347, _ZZN3cub18CUB_300001_SM_10006detail6reduce28DeviceReduceSingleTileKernelINS2_10policy_hubIfyN4cuda3std3__44plusIfEEE10Policy1000EPfPdiS9_dfNS7_10__identityEEEvT0_T1_T2_T3_T4_T6_E12temp_storage;
	add.s32 	%r348, %r347, %r346;
	st.shared.f32 	[%r348+8], %f418;
$L__BB7_20:
	bar.sync 	0;
	setp.ne.s32 	%p80, %r1, 0;
	@%p80 bra 	$L__BB7_72;
	setp.gt.s32 	%p81, %r67, 32;
	ld.shared.f32 	%f344, [_ZZN3cub18CUB_300001_SM_10006detail6reduce28DeviceReduceSingleTileKernelINS2_10policy_hubIfyN4cuda3std3__44plusIfEEE10Policy1000EPfPdiS9_dfNS7_10__identityEEEvT0_T1_T2_T3_T4_T6_E12temp_storage+12];
	add.f32 	%f345, %f418, %f344;
	selp.f32 	%f346, %f345, %f418, %p81;
	setp.gt.s32 	%p82, %r67, 64;
	ld.shared.f32 	%f347, [_ZZN3cub18CUB_300001_SM_10006detail6reduce28DeviceReduceSingleTileKernelINS2_10policy_hubIfyN4cuda3std3__44plusIfEEE10Policy1000EPfPdiS9_dfNS7_10__identityEEEvT0_T1_T2_T3_T4_T6_E12temp_storage+16];
	add.f32 	%f348, %f347, %f346;
	selp.f32 	%f349, %f348, %f346, %p82;
	setp.gt.s32 	%p83, %r67, 96;
	ld.shared.f32 	%f350, [_ZZN3cub18CUB_300001_SM_10006detail6reduce28DeviceReduceSingleTileKernelINS2_10policy_hubIfyN4cuda3std3__44plusIfEEE10Policy1000EPfPdiS9_dfNS7_10__identityEEEvT0_T1_T2_T3_T4_T6_E12temp_storage+20];
	add.f32 	%f351, %f350, %f349;
	selp.f32 	%f352, %f351, %f349, %p83;
	setp.gt.s32 	%p84, %r67, 128;
	ld.shared.f32 	%f353, [_ZZN3cub18CUB_300001_SM_10006detail6reduce28DeviceReduceSingleTileKernelINS2_10policy_hubIfyN4cuda3std3__44plusIfEEE10Policy1000EPfPdiS9_dfNS7_10__identityEEEvT0_T1_T2_T3_T4_T6_E12temp_storage+24];
	add.f32 	%f354, %f353, %f352;
	selp.f32 	%f355, %f354, %f352, %p84;
	setp.gt.s32 	%p85, %r67, 160;
	ld.shared.f32 	%f356, [_ZZN3cub18CUB_300001_SM_10006detail6reduce28DeviceReduceSingleTileKernelINS2_10policy_hubIfyN4cuda3std3__44plusIfEEE10Policy1000EPfPdiS9_dfNS7_10__identityEEEvT0_T1_T2_T3_T4_T6_E12temp_storage+28];
	add.f32 	%f357, %f356, %f355;
	selp.f32 	%f358, %f357, %f355, %p85;
	setp.gt.s32 	%p86, %r67, 192;
	ld.shared.f32 	%f359, [_ZZN3cub18CUB_300001_SM_10006detail6reduce28DeviceReduceSingleTileKernelINS2_10policy_hubIfyN4cuda3std3__44plusIfEEE10Policy1000EPfPdiS9_dfNS7_10__identityEEEvT0_T1_T2_T3_T4_T6_E12temp_storage+32];
	add.f32 	%f360, %f359, %f358;
	selp.f32 	%f361, %f360, %f358, %p86;
	setp.gt.s32 	%p87, %r67, 224;
	ld.shared.f32 	%f362, [_ZZN3cub18CUB_300001_SM_10006detail6reduce28DeviceReduceSingleTileKernelINS2_10policy_hubIfyN4cuda3std3__44plusIfEEE10Policy1000EPfPdiS9_dfNS7_10__identityEEEvT0_T1_T2_T3_T4_T6_E12temp_storage+36];
	add.f32 	%f363, %f362, %f361;
	selp.f32 	%f418, %f363, %f361, %p87;
	bra.uni 	$L__BB7_72;
$L__BB7_22:
	mov.u32 	%r13, %tid.x;
	shl.b32 	%r224, %r13, 2;
	mul.wide.u32 	%rd86, %r224, 4;
	add.s64 	%rd76, %rd16, %rd86;
	// begin inline asm
	ld.global.nc.v2.u64 {%rd74, %rd75}, [%rd76];
	// end inline asm
	mov.b64 	{%r225, %r226}, %rd75;
	mov.b64 	{%r227, %r228}, %rd74;
	mov.b32 	%f224, %r228;
	mov.b32 	%f225, %r227;
	mov.b32 	%f226, %r226;
	mov.b32 	%f227, %r225;
	add.s64 	%rd79, %rd76, 4096;
	// begin inline asm
	ld.global.nc.v2.u64 {%rd77, %rd78}, [%rd79];
	// end inline asm
	mov.b64 	{%r229, %r230}, %rd78;
	mov.b64 	{%r231, %r232}, %rd77;
	mov.b32 	%f228, %r232;
	mov.b32 	%f229, %r231;
	mov.b32 	%f230, %r230;
	mov.b32 	%f231, %r229;
	add.s64 	%rd82, %rd76, 8192;
	// begin inline asm
	ld.global.nc.v2.u64 {%rd80, %rd81}, [%rd82];
	// end inline asm
	mov.b64 	{%r233, %r234}, %rd81;
	mov.b64 	{%r235, %r236}, %rd80;
	mov.b32 	%f232, %r236;
	mov.b32 	%f233, %r235;
	mov.b32 	%f234, %r234;
	mov.b32 	%f235, %r233;
	add.s64 	%rd85, %rd76, 12288;
	// begin inline asm
	ld.global.nc.v2.u64 {%rd83, %rd84}, [%rd85];
	// end inline asm
	mov.b64 	{%r237, %r238}, %rd84;
	mov.b64 	{%r239, %r240}, %rd83;
	mov.b32 	%f236, %r240;
	mov.b32 	%f237, %r239;
	mov.b32 	%f238, %r238;
	mov.b32 	%f239, %r237;
	add.f32 	%f240, %f225, %f224;
	add.f32 	%f241, %f227, %f226;
	add.f32 	%f242, %f229, %f228;
	add.f32 	%f243, %f231, %f230;
	add.f32 	%f244, %f233, %f232;
	add.f32 	%f245, %f235, %f234;
	add.f32 	%f246, %f237, %f236;
	add.f32 	%f247, %f239, %f238;
	add.f32 	%f248, %f240, %f241;
	add.f32 	%f249, %f242, %f243;
	add.f32 	%f250, %f244, %f245;
	add.f32 	%f251, %f246, %f247;
	add.f32 	%f252, %f248, %f249;
	add.f32 	%f253, %f250, %f251;
	add.f32 	%f404, %f252, %f253;
	setp.lt.u32 	%p50, %r67, 8192;
	mov.b32 	%r387, 4096;
	@%p50 bra 	$L__BB7_26;
	add.s32 	%r14, %r67, -4096;
	mov.b32 	%r387, 4096;
$L__BB7_24:
	mul.wide.s32 	%rd99, %r387, 4;
	add.s64 	%rd89, %rd76, %rd99;
	// begin inline asm
	ld.global.nc.v2.u64 {%rd87, %rd88}, [%rd89];
	// end inline asm
	mov.b64 	{%r242, %r243}, %rd88;
	mov.b64 	{%r244, %r245}, %rd87;
	mov.b32 	%f254, %r245;
	mov.b32 	%f255, %r244;
	mov.b32 	%f256, %r243;
	mov.b32 	%f257, %r242;
	add.s64 	%rd92, %rd89, 4096;
	// begin inline asm
	ld.global.nc.v2.u64 {%rd90, %rd91}, [%rd92];
	// end inline asm
	mov.b64 	{%r246, %r247}, %rd91;
	mov.b64 	{%r248, %r249}, %rd90;
	mov.b32 	%f258, %r249;
	mov.b32 	%f259, %r248;
	mov.b32 	%f260, %r247;
	mov.b32 	%f261, %r246;
	add.s64 	%rd95, %rd89, 8192;
	// begin inline asm
	ld.global.nc.v2.u64 {%rd93, %rd94}, [%rd95];
	// end inline asm
	mov.b64 	{%r250, %r251}, %rd94;
	mov.b64 	{%r252, %r253}, %rd93;
	mov.b32 	%f262, %r253;
	mov.b32 	%f263, %r252;
	mov.b32 	%f264, %r251;
	mov.b32 	%f265, %r250;
	add.s64 	%rd98, %rd89, 12288;
	// begin inline asm
	ld.global.nc.v2.u64 {%rd96, %rd97}, [%rd98];
	// end inline asm
	mov.b64 	{%r254, %r255}, %rd97;
	mov.b64 	{%r256, %r257}, %rd96;
	mov.b32 	%f266, %r257;
	mov.b32 	%f267, %r256;
	mov.b32 	%f268, %r255;
	mov.b32 	%f269, %r254;
	add.f32 	%f270, %f404, %f255;
	add.f32 	%f271, %f254, %f257;
	add.f32 	%f272, %f256, %f259;
	add.f32 	%f273, %f258, %f261;
	add.f32 	%f274, %f260, %f263;
	add.f32 	%f275, %f262, %f265;
	add.f32 	%f276, %f264, %f267;
	add.f32 	%f277, %f266, %f269;
	add.f32 	%f278, %f270, %f271;
	add.f32 	%f279, %f272, %f273;
	add.f32 	%f280, %f274, %f275;
	add.f32 	%f281, %f276, %f277;
	add.f32 	%f282, %f278, %f279;
	add.f32 	%f283, %f280, %f281;
	add.f32 	%f284, %f282, %f283;
	add.f32 	%f404, %f284, %f268;
	sub.s32 	%r258, %r67, %r387;
	setp.lt.s32 	%p51, %r258, 4096;
	@%p51 bra 	$L__BB7_34;
	add.s32 	%r387, %r387, 4096;
	setp.le.s32 	%p52, %r387, %r14;
	@%p52 bra 	$L__BB7_24;
$L__BB7_26:
	setp.le.s32 	%p53, %r67, %r387;
	@%p53 bra 	$L__BB7_34;
	sub.s32 	%r18, %r67, %r387;
	setp.ge.s32 	%p54, %r13, %r18;
	@%p54 bra 	$L__BB7_34;
	not.b32 	%r259, %r13;
	add.s32 	%r260, %r67, %r259;
	sub.s32 	%r19, %r260, %r387;
	and.b32  	%r261, %r19, 768;
	setp.eq.s32 	%p55, %r261, 768;
	mov.u32 	%r391, %r13;
	@%p55 bra 	$L__BB7_31;
	add.s32 	%r389, %r13, %r387;
	shr.u32 	%r262, %r19, 8;
	add.s32 	%r263, %r262, 1;
	and.b32  	%r264, %r263, 3;
	neg.s32 	%r388, %r264;
	mov.u32 	%r391, %r13;
$L__BB7_30:
	.pragma "nounroll";
	mul.wide.u32 	%rd101, %r389, 4;
	add.s64 	%rd100, %rd16, %rd101;
	// begin inline asm
	ld.global.nc.u32 %r265, [%rd100];
	// end inline asm
	mov.b32 	%f286, %r265;
	add.f32 	%f404, %f404, %f286;
	add.s32 	%r391, %r391, 256;
	add.s32 	%r389, %r389, 256;
	add.s32 	%r388, %r388, 1;
	setp.ne.s32 	%p56, %r388, 0;
	@%p56 bra 	$L__BB7_30;
$L__BB7_31:
	setp.lt.u32 	%p57, %r19, 768;
	@%p57 bra 	$L__BB7_34;
	cvt.u64.u32 	%rd102, %r391;
	cvt.u64.u32 	%rd103, %r387;
	add.s64 	%rd104, %rd102, %rd103;
	shl.b64 	%rd105, %rd104, 2;
	add.s64 	%rd106, %rd105, %rd16;
	add.s64 	%rd122, %rd106, 2048;
	add.s32 	%r392, %r391, %r387;
$L__BB7_33:
	mul.wide.u32 	%rd111, %r392, 4;
	add.s64 	%rd107, %rd16, %rd111;
	// begin inline asm
	ld.global.nc.u32 %r266, [%rd107];
	// end inline asm
	mov.b32 	%f287, %r266;
	add.f32 	%f288, %f404, %f287;
	add.s64 	%rd108, %rd122, -1024;
	// begin inline asm
	ld.global.nc.u32 %r267, [%rd108];
	// end inline asm
	mov.b32 	%f289, %r267;
	add.f32 	%f290, %f288, %f289;
	// begin inline asm
	ld.global.nc.u32 %r268, [%rd122];
	// end inline asm
	mov.b32 	%f291, %r268;
	add.f32 	%f292, %f290, %f291;
	add.s64 	%rd110, %rd122, 1024;
	// begin inline asm
	ld.global.nc.u32 %r269, [%rd110];
	// end inline asm
	mov.b32 	%f293, %r269;
	add.f32 	%f404, %f292, %f293;
	add.s32 	%r391, %r391, 1024;
	add.s64 	%rd122, %rd122, 4096;
	add.s32 	%r392, %r392, 1024;
	setp.lt.s32 	%p58, %r391, %r18;
	@%p58 bra 	$L__BB7_33;
$L__BB7_34:
	// begin inline asm
	mov.u32 %r270, %laneid;
	// end inline asm
	mov.b32 	%r272, %f404;
	mov.b32 	%r273, 1;
	mov.b32 	%r294, 31;
	mov.b32 	%r295, -1;
	// begin inline asm
	shfl.sync.down.b32 %r271, %r272, %r273, %r294, %r295;
	// end inline asm
	setp.gt.s32 	%p59, %r270, 30;
	mov.b32 	%f294, %r271;
	add.f32 	%f295, %f404, %f294;
	selp.f32 	%f296, %f404, %f295, %p59;
	mov.b32 	%r277, %f296;
	mov.b32 	%r278, 2;
	// begin inline asm
	shfl.sync.down.b32 %r276, %r277, %r278, %r294, %r295;
	// end inline asm
	setp.gt.s32 	%p60, %r270, 29;
	mov.b32 	%f297, %r276;
	add.f32 	%f298, %f296, %f297;
	selp.f32 	%f299, %f296, %f298, %p60;
	mov.b32 	%r282, %f299;
	mov.b32 	%r283, 4;
	// begin inline asm
	shfl.sync.down.b32 %r281, %r282, %r283, %r294, %r295;
	// end inline asm
	setp.gt.s32 	%p61, %r270, 27;
	mov.b32 	%f300, %r281;
	add.f32 	%f301, %f299, %f300;
	selp.f32 	%f302, %f299, %f301, %p61;
	mov.b32 	%r287, %f302;
	mov.b32 	%r288, 8;
	// begin inline asm
	shfl.sync.down.b32 %r286, %r287, %r288, %r294, %r295;
	// end inline asm
	setp.gt.s32 	%p62, %r270, 23;
	mov.b32 	%f303, %r286;
	add.f32 	%f304, %f302, %f303;
	selp.f32 	%f305, %f302, %f304, %p62;
	mov.b32 	%r292, %f305;
	mov.b32 	%r293, 16;
	// begin inline asm
	shfl.sync.down.b32 %r291, %r292, %r293, %r294, %r295;
	// end inline asm
	setp.gt.s32 	%p63, %r270, 15;
	mov.b32 	%f306, %r291;
	add.f32 	%f26, %f305, %f306;
	selp.f32 	%f418, %f305, %f26, %p63;
	setp.ne.s32 	%p64, %r270, 0;
	@%p64 bra 	$L__BB7_36;
	shr.u32 	%r296, %r13, 3;
	and.b32  	%r297, %r296, 124;
	mov.u32 	%r298, _ZZN3cub18CUB_300001_SM_10006detail6reduce28DeviceReduceSingleTileKernelINS2_10policy_hubIfyN4cuda3std3__44plusIfEEE10Policy1000EPfPdiS9_dfNS7_10__identityEEEvT0_T1_T2_T3_T4_T6_E12temp_storage;
	add.s32 	%r299, %r298, %r297;
	st.shared.f32 	[%r299+8], %f26;
$L__BB7_36:
	bar.sync 	0;
	setp.ne.s32 	%p65, %r13, 0;
	@%p65 bra 	$L__BB7_72;
	ld.shared.f32 	%f307, [_ZZN3cub18CUB_300001_SM_10006detail6reduce28DeviceReduceSingleTileKernelINS2_10policy_hubIfyN4cuda3std3__44plusIfEEE10Policy1000EPfPdiS9_dfNS7_10__identityEEEvT0_T1_T2_T3_T4_T6_E12temp_storage+12];
	add.f32 	%f308, %f418, %f307;
	ld.shared.f32 	%f309, [_ZZN3cub18CUB_300001_SM_10006detail6reduce28DeviceReduceSingleTileKernelINS2_10policy_hubIfyN4cuda3std3__44plusIfEEE10Policy1000EPfPdiS9_dfNS7_10__identityEEEvT0_T1_T2_T3_T4_T6_E12temp_storage+16];
	add.f32 	%f310, %f308, %f309;
	ld.shared.f32 	%f311, [_ZZN3cub18CUB_300001_SM_10006detail6reduce28DeviceReduceSingleTileKernelINS2_10policy_hubIfyN4cuda3std3__44plusIfEEE10Policy1000EPfPdiS9_dfNS7_10__identityEEEvT0_T1_T2_T3_T4_T6_E12temp_storage+20];
	add.f32 	%f312, %f310, %f311;
	ld.shared.f32 	%f313, [_ZZN3cub18CUB_300001_SM_10006detail6reduce28DeviceReduceSingleTileKernelINS2_10policy_hubIfyN4cuda3std3__44plusIfEEE10Policy1000EPfPdiS9_dfNS7_10__identityEEEvT0_T1_T2_T3_T4_T6_E12temp_storage+24];
	add.f32 	%f314, %f312, %f313;
	ld.shared.f32 	%f315, [_ZZN3cub18CUB_300001_SM_10006detail6reduce28DeviceReduceSingleTileKernelINS2_10policy_hubIfyN4cuda3std3__44plusIfEEE10Policy1000EPfPdiS9_dfNS7_10__identityEEEvT0_T1_T2_T3_T4_T6_E12temp_storage+28];
	add.f32 	%f316, %f314, %f315;
	ld.shared.f32 	%f317, [_ZZN3cub18CUB_300001_SM_10006detail6reduce28DeviceReduceSingleTileKernelINS2_10policy_hubIfyN4cuda3std3__44plusIfEEE10Policy1000EPfPdiS9_dfNS7_10__identityEEEvT0_T1_T2_T3_T4_T6_E12temp_storage+32];
	add.f32 	%f318, %f316, %f317;
	ld.shared.f32 	%f319, [_ZZN3cub18CUB_300001_SM_10006detail6reduce28DeviceReduceSingleTileKernelINS2_10policy_hubIfyN4cuda3std3__44plusIfEEE10Policy1000EPfPdiS9_dfNS7_10__identityEEEvT0_T1_T2_T3_T4_T6_E12temp_storage+36];
	add.f32 	%f418, %f318, %f319;
	bra.uni 	$L__BB7_72;
$L__BB7_38:
	setp.gt.s32 	%p3, %r67, 4095;
	@%p3 bra 	$L__BB7_56;
	mov.u32 	%r34, %tid.x;
	setp.ge.s32 	%p20, %r34, %r67;
	mov.f32 	%f410, 0f00000000;
	mov.u32 	%r397, %r34;
	@%p20 bra 	$L__BB7_41;
	mul.wide.u32 	%rd66, %r34, 4;
	add.s64 	%rd65, %rd16, %rd66;
	// begin inline asm
	ld.global.nc.u32 %r144, [%rd65];
	// end inline asm
	mov.b32 	%f410, %r144;
	add.s32 	%r397, %r34, 256;
$L__BB7_41:
	setp.ge.s32 	%p21, %r397, %r67;
	@%p21 bra 	$L__BB7_47;
	not.b32 	%r145, %r397;
	add.s32 	%r37, %r67, %r145;
	and.b32  	%r146, %r37, 768;
	setp.eq.s32 	%p22, %r146, 768;
	@%p22 bra 	$L__BB7_45;
	mul.wide.u32 	%rd67, %r397, 4;
	add.s64 	%rd123, %rd16, %rd67;
	shr.u32 	%r147, %r37, 8;
	add.s32 	%r148, %r147, 1;
	and.b32  	%r149, %r148, 3;
	neg.s32 	%r395, %r149;
$L__BB7_44:
	.pragma "nounroll";
	// begin inline asm
	ld.global.nc.u32 %r150, [%rd123];
	// end inline asm
	mov.b32 	%f156, %r150;
	add.f32 	%f410, %f410, %f156;
	add.s32 	%r397, %r397, 256;
	add.s64 	%rd123, %rd123, 1024;
	add.s32 	%r395, %r395, 1;
	setp.ne.s32 	%p23, %r395, 0;
	@%p23 bra 	$L__BB7_44;
$L__BB7_45:
	setp.lt.u32 	%p24, %r37, 768;
	@%p24 bra 	$L__BB7_47;
$L__BB7_46:
	mul.wide.s32 	%rd73, %r397, 4;
	add.s64 	%rd69, %rd16, %rd73;
	// begin inline asm
	ld.global.nc.u32 %r151, [%rd69];
	// end inline asm
	mov.b32 	%f157, %r151;
	add.f32 	%f158, %f410, %f157;
	add.s64 	%rd70, %rd69, 1024;
	// begin inline asm
	ld.global.nc.u32 %r152, [%rd70];
	// end inline asm
	mov.b32 	%f159, %r152;
	add.f32 	%f160, %f158, %f159;
	add.s64 	%rd71, %rd69, 2048;
	// begin inline asm
	ld.global.nc.u32 %r153, [%rd71];
	// end inline asm
	mov.b32 	%f161, %r153;
	add.f32 	%f162, %f160, %f161;
	add.s64 	%rd72, %rd69, 3072;
	// begin inline asm
	ld.global.nc.u32 %r154, [%rd72];
	// end inline asm
	mov.b32 	%f163, %r154;
	add.f32 	%f410, %f162, %f163;
	add.s32 	%r397, %r397, 1024;
	setp.lt.s32 	%p25, %r397, %r67;
	@%p25 bra 	$L__BB7_46;
$L__BB7_47:
	setp.lt.s32 	%p26, %r67, 256;
	@%p26 bra 	$L__BB7_52;
	// begin inline asm
	mov.u32 %r193, %laneid;
	// end inline asm
	mov.b32 	%r195, %f410;
	mov.b32 	%r196, 1;
	mov.b32 	%r217, 31;
	mov.b32 	%r218, -1;
	// begin inline asm
	shfl.sync.down.b32 %r194, %r195, %r196, %r217, %r218;
	// end inline asm
	setp.gt.s32 	%p42, %r193, 30;
	mov.b32 	%f198, %r194;
	add.f32 	%f199, %f410, %f198;
	selp.f32 	%f200, %f410, %f199, %p42;
	mov.b32 	%r200, %f200;
	mov.b32 	%r201, 2;
	// begin inline asm
	shfl.sync.down.b32 %r199, %r200, %r201, %r217, %r218;
	// end inline asm
	setp.gt.s32 	%p43, %r193, 29;
	mov.b32 	%f201, %r199;
	add.f32 	%f202, %f200, %f201;
	selp.f32 	%f203, %f200, %f202, %p43;
	mov.b32 	%r205, %f203;
	mov.b32 	%r206, 4;
	// begin inline asm
	shfl.sync.down.b32 %r204, %r205, %r206, %r217, %r218;
	// end inline asm
	setp.gt.s32 	%p44, %r193, 27;
	mov.b32 	%f204, %r204;
	add.f32 	%f205, %f203, %f204;
	selp.f32 	%f206, %f203, %f205, %p44;
	mov.b32 	%r210, %f206;
	mov.b32 	%r211, 8;
	// begin inline asm
	shfl.sync.down.b32 %r209, %r210, %r211, %r217, %r218;
	// end inline asm
	setp.gt.s32 	%p45, %r193, 23;
	mov.b32 	%f207, %r209;
	add.f32 	%f208, %f206, %f207;
	selp.f32 	%f209, %f206, %f208, %p45;
	mov.b32 	%r215, %f209;
	mov.b32 	%r216, 16;
	// begin inline asm
	shfl.sync.down.b32 %r214, %r215, %r216, %r217, %r218;
	// end inline asm
	setp.gt.s32 	%p46, %r193, 15;
	mov.b32 	%f210, %r214;
	add.f32 	%f38, %f209, %f210;
	selp.f32 	%f418, %f209, %f38, %p46;
	setp.ne.s32 	%p47, %r193, 0;
	@%p47 bra 	$L__BB7_50;
	shr.u32 	%r219, %r34, 3;
	and.b32  	%r220, %r219, 124;
	mov.u32 	%r221, _ZZN3cub18CUB_300001_SM_10006detail6reduce28DeviceReduceSingleTileKernelINS2_10policy_hubIfyN4cuda3std3__44plusIfEEE10Policy1000EPfPdiS9_dfNS7_10__identityEEEvT0_T1_T2_T3_T4_T6_E12temp_storage;
	add.s32 	%r222, %r221, %r220;
	st.shared.f32 	[%r222+8], %f38;
$L__BB7_50:
	bar.sync 	0;
	setp.ne.s32 	%p48, %r34, 0;
	@%p48 bra 	$L__BB7_72;
	ld.shared.f32 	%f211, [_ZZN3cub18CUB_300001_SM_10006detail6reduce28DeviceReduceSingleTileKernelINS2_10policy_hubIfyN4cuda3std3__44plusIfEEE10Policy1000EPfPdiS9_dfNS7_10__identityEEEvT0_T1_T2_T3_T4_T6_E12temp_storage+12];
	add.f32 	%f212, %f418, %f211;
	ld.shared.f32 	%f213, [_ZZN3cub18CUB_300001_SM_10006detail6reduce28DeviceReduceSingleTileKernelINS2_10policy_hubIfyN4cuda3std3__44plusIfEEE10Policy1000EPfPdiS9_dfNS7_10__identityEEEvT0_T1_T2_T3_T4_T6_E12temp_storage+16];
	add.f32 	%f214, %f212, %f213;
	ld.shared.f32 	%f215, [_ZZN3cub18CUB_300001_SM_10006detail6reduce28DeviceReduceSingleTileKernelINS2_10policy_hubIfyN4cuda3std3__44plusIfEEE10Policy1000EPfPdiS9_dfNS7_10__identityEEEvT0_T1_T2_T3_T4_T6_E12temp_storage+20];
	add.f32 	%f216, %f214, %f215;
	ld.shared.f32 	%f217, [_ZZN3cub18CUB_300001_SM_10006detail6reduce28DeviceReduceSingleTileKernelINS2_10policy_hubIfyN4cuda3std3__44plusIfEEE10Policy1000EPfPdiS9_dfNS7_10__identityEEEvT0_T1_T2_T3_T4_T6_E12temp_storage+24];
	add.f32 	%f218, %f216, %f217;
	ld.shared.f32 	%f219, [_ZZN3cub18CUB_300001_SM_10006detail6reduce28DeviceReduceSingleTileKernelINS2_10policy_hubIfyN4cuda3std3__44plusIfEEE10Policy1000EPfPdiS9_dfNS7_10__identityEEEvT0_T1_T2_T3_T4_T6_E12temp_storage+28];
	add.f32 	%f220, %f218, %f219;
	ld.shared.f32 	%f221, [_ZZN3cub18CUB_300001_SM_10006detail6reduce28DeviceReduceSingleTileKernelINS2_10policy_hubIfyN4cuda3std3__44plusIfEEE10Policy1000EPfPdiS9_dfNS7_10__identityEEEvT0_T1_T2_T3_T4_T6_E12temp_storage+32];
	add.f32 	%f222, %f220, %f221;
	ld.shared.f32 	%f223, [_ZZN3cub18CUB_300001_SM_10006detail6reduce28DeviceReduceSingleTileKernelINS2_10policy_hubIfyN4cuda3std3__44plusIfEEE10Policy1000EPfPdiS9_dfNS7_10__identityEEEvT0_T1_T2_T3_T4_T6_E12temp_storage+36];
	add.f32 	%f418, %f222, %f223;
	bra.uni 	$L__BB7_72;
$L__BB7_52:
	// begin inline asm
	mov.u32 %r155, %laneid;
	// end inline asm
	and.b32  	%r181, %r34, 992;
	add.s32 	%r182, %r181, 32;
	setp.gt.s32 	%p27, %r182, %r67;
	not.b32 	%r183, %r181;
	add.s32 	%r184, %r67, %r183;
	selp.b32 	%r179, %r184, 31, %p27;
	mov.b32 	%r157, %f410;
	mov.b32 	%r158, 1;
	mov.b32 	%r180, -1;
	// begin inline asm
	shfl.sync.down.b32 %r156, %r157, %r158, %r179, %r180;
	// end inline asm
	setp.lt.s32 	%p28, %r155, %r179;
	mov.b32 	%f164, %r156;
	add.f32 	%f165, %f410, %f164;
	selp.f32 	%f166, %f165, %f410, %p28;
	mov.b32 	%r162, %f166;
	mov.b32 	%r163, 2;
	// begin inline asm
	shfl.sync.down.b32 %r161, %r162, %r163, %r179, %r180;
	// end inline asm
	add.s32 	%r185, %r155, 2;
	setp.gt.s32 	%p29, %r185, %r179;
	mov.b32 	%f167, %r161;
	add.f32 	%f168, %f166, %f167;
	selp.f32 	%f169, %f166, %f168, %p29;
	mov.b32 	%r167, %f169;
	mov.b32 	%r168, 4;
	// begin inline asm
	shfl.sync.down.b32 %r166, %r167, %r168, %r179, %r180;
	// end inline asm
	add.s32 	%r186, %r155, 4;
	setp.gt.s32 	%p30, %r186, %r179;
	mov.b32 	%f170, %r166;
	add.f32 	%f171, %f169, %f170;
	selp.f32 	%f172, %f169, %f171, %p30;
	mov.b32 	%r172, %f172;
	mov.b32 	%r173, 8;
	// begin inline asm
	shfl.sync.down.b32 %r171, %r172, %r173, %r179, %r180;
	// end inline asm
	add.s32 	%r187, %r155, 8;
	setp.gt.s32 	%p31, %r187, %r179;
	mov.b32 	%f173, %r171;
	add.f32 	%f174, %f172, %f173;
	selp.f32 	%f175, %f172, %f174, %p31;
	mov.b32 	%r177, %f175;
	mov.b32 	%r178, 16;
	// begin inline asm
	shfl.sync.down.b32 %r176, %r177, %r178, %r179, %r180;
	// end inline asm
	add.s32 	%r188, %r155, 16;
	setp.gt.s32 	%p32, %r188, %r179;
	mov.b32 	%f176, %r176;
	add.f32 	%f177, %f175, %f176;
	selp.f32 	%f418, %f175, %f177, %p32;
	setp.ne.s32 	%p33, %r155, 0;
	@%p33 bra 	$L__BB7_54;
	shr.u32 	%r189, %r34, 3;
	and.b32  	%r190, %r189, 124;
	mov.u32 	%r191, _ZZN3cub18CUB_300001_SM_10006detail6reduce28DeviceReduceSingleTileKernelINS2_10policy_hubIfyN4cuda3std3__44plusIfEEE10Policy1000EPfPdiS9_dfNS7_10__identityEEEvT0_T1_T2_T3_T4_T6_E12temp_storage;
	add.s32 	%r192, %r191, %r190;
	st.shared.f32 	[%r192+8], %f418;
$L__BB7_54:
	bar.sync 	0;
	setp.ne.s32 	%p34, %r34, 0;
	@%p34 bra 	$L__BB7_72;
	setp.gt.s32 	%p35, %r67, 32;
	ld.shared.f32 	%f178, [_ZZN3cub18CUB_300001_SM_10006detail6reduce28DeviceReduceSingleTileKernelINS2_10policy_hubIfyN4cuda3std3__44plusIfEEE10Policy1000EPfPdiS9_dfNS7_10__identityEEEvT0_T1_T2_T3_T4_T6_E12temp_storage+12];
	add.f32 	%f179, %f418, %f178;
	selp.f32 	%f180, %f179, %f418, %p35;
	setp.gt.s32 	%p36, %r67, 64;
	ld.shared.f32 	%f181, [_ZZN3cub18CUB_300001_SM_10006detail6reduce28DeviceReduceSingleTileKernelINS2_10policy_hubIfyN4cuda3std3__44plusIfEEE10Policy1000EPfPdiS9_dfNS7_10__identityEEEvT0_T1_T2_T3_T4_T6_E12temp_storage+16];
	add.f32 	%f182, %f181, %f180;
	selp.f32 	%f183, %f182, %f180, %p36;
	setp.gt.s32 	%p37, %r67, 96;
	ld.shared.f32 	%f184, [_ZZN3cub18CUB_300001_SM_10006detail6reduce28DeviceReduceSingleTileKernelINS2_10policy_hubIfyN4cuda3std3__44plusIfEEE10Policy1000EPfPdiS9_dfNS7_10__identityEEEvT0_T1_T2_T3_T4_T6_E12temp_storage+20];
	add.f32 	%f185, %f184, %f183;
	selp.f32 	%f186, %f185, %f183, %p37;
	setp.gt.s32 	%p38, %r67, 128;
	ld.shared.f32 	%f187, [_ZZN3cub18CUB_300001_SM_10006detail6reduce28DeviceReduceSingleTileKernelINS2_10policy_hubIfyN4cuda3std3__44plusIfEEE10Policy1000EPfPdiS9_dfNS7_10__identityEEEvT0_T1_T2_T3_T4_T6_E12temp_storage+24];
	add.f32 	%f188, %f187, %f186;
	selp.f32 	%f189, %f188, %f186, %p38;
	setp.gt.s32 	%p39, %r67, 160;
	ld.shared.f32 	%f190, [_ZZN3cub18CUB_300001_SM_10006detail6reduce28DeviceReduceSingleTileKernelINS2_10policy_hubIfyN4cuda3std3__44plusIfEEE10Policy1000EPfPdiS9_dfNS7_10__identityEEEvT0_T1_T2_T3_T4_T6_E12temp_storage+28];
	add.f32 	%f191, %f190, %f189;
	selp.f32 	%f192, %f191, %f189, %p39;
	setp.gt.s32 	%p40, %r67, 192;
	ld.shared.f32 	%f193, [_ZZN3cub18CUB_300001_SM_10006detail6reduce28DeviceReduceSingleTileKernelINS2_10policy_hubIfyN4cuda3std3__44plusIfEEE10Policy1000EPfPdiS9_dfNS7_10__identityEEEvT0_T1_T2_T3_T4_T6_E12temp_storage+32];
	add.f32 	%f194, %f193, %f192;
	selp.f32 	%f195, %f194, %f192, %p40;
	setp.gt.s32 	%p41, %r67, 224;
	ld.shared.f32 	%f196, [_ZZN3cub18CUB_300001_SM_10006detail6reduce28DeviceReduceSingleTileKernelINS2_10policy_hubIfyN4cuda3std3__44plusIfEEE10Policy1000EPfPdiS9_dfNS7_10__identityEEEvT0_T1_T2_T3_T4_T6_E12temp_storage+36];
	add.f32 	%f197, %f196, %f195;
	selp.f32 	%f418, %f197, %f195, %p41;
	bra.uni 	$L__BB7_72;
$L__BB7_56:
	mov.u32 	%r46, %tid.x;
	mul.wide.u32 	%rd35, %r46, 4;
	add.s64 	%rd19, %rd16, %rd35;
	// begin inline asm
	ld.global.nc.u32 %r68, [%rd19];
	// end inline asm
	mov.b32 	%f58, %r68;
	add.s64 	%rd20, %rd19, 1024;
	// begin inline asm
	ld.global.nc.u32 %r69, [%rd20];
	// end inline asm
	mov.b32 	%f59, %r69;
	add.s64 	%rd21, %rd19, 2048;
	// begin inline asm
	ld.global.nc.u32 %r70, [%rd21];
	// end inline asm
	mov.b32 	%f60, %r70;
	add.s64 	%rd22, %rd19, 3072;
	// begin inline asm
	ld.global.nc.u32 %r71, [%rd22];
	// end inline asm
	mov.b32 	%f61, %r71;
	add.s64 	%rd23, %rd19, 4096;
	// begin inline asm
	ld.global.nc.u32 %r72, [%rd23];
	// end inline asm
	mov.b32 	%f62, %r72;
	add.s64 	%rd24, %rd19, 5120;
	// begin inline asm
	ld.global.nc.u32 %r73, [%rd24];
	// end inline asm
	mov.b32 	%f63, %r73;
	add.s64 	%rd25, %rd19, 6144;
	// begin inline asm
	ld.global.nc.u32 %r74, [%rd25];
	// end inline asm
	mov.b32 	%f64, %r74;
	add.s64 	%rd26, %rd19, 7168;
	// begin inline asm
	ld.global.nc.u32 %r75, [%rd26];
	// end inline asm
	mov.b32 	%f65, %r75;
	add.s64 	%rd27, %rd19, 8192;
	// begin inline asm
	ld.global.nc.u32 %r76, [%rd27];
	// end inline asm
	mov.b32 	%f66, %r76;
	add.s64 	%rd28, %rd19, 9216;
	// begin inline asm
	ld.global.nc.u32 %r77, [%rd28];
	// end inline asm
	mov.b32 	%f67, %r77;
	add.s64 	%rd29, %rd19, 10240;
	// begin inline asm
	ld.global.nc.u32 %r78, [%rd29];
	// end inline asm
	mov.b32 	%f68, %r78;
	add.s64 	%rd30, %rd19, 11264;
	// begin inline asm
	ld.global.nc.u32 %r79, [%rd30];
	// end inline asm
	mov.b32 	%f69, %r79;
	add.s64 	%rd31, %rd19, 12288;
	// begin inline asm
	ld.global.nc.u32 %r80, [%rd31];
	// end inline asm
	mov.b32 	%f70, %r80;
	add.s64 	%rd32, %rd19, 13312;
	// begin inline asm
	ld.global.nc.u32 %r81, [%rd32];
	// end inline asm
	mov.b32 	%f71, %r81;
	add.s64 	%rd33, %rd19, 14336;
	// begin inline asm
	ld.global.nc.u32 %r82, [%rd33];
	// end inline asm
	mov.b32 	%f72, %r82;
	add.s64 	%rd34, %rd19, 15360;
	// begin inline asm
	ld.global.nc.u32 %r83, [%rd34];
	// end inline asm
	mov.b32 	%f73, %r83;
	add.f32 	%f74, %f58, %f59;
	add.f32 	%f75, %f60, %f61;
	add.f32 	%f76, %f62, %f63;
	add.f32 	%f77, %f64, %f65;
	add.f32 	%f78, %f66, %f67;
	add.f32 	%f79, %f68, %f69;
	add.f32 	%f80, %f70, %f71;
	add.f32 	%f81, %f72, %f73;
	add.f32 	%f82, %f74, %f75;
	add.f32 	%f83, %f76, %f77;
	add.f32 	%f84, %f78, %f79;
	add.f32 	%f85, %f80, %f81;
	add.f32 	%f86, %f82, %f83;
	add.f32 	%f87, %f84, %f85;
	add.f32 	%f417, %f86, %f87;
	setp.lt.u32 	%p4, %r67, 8192;
	mov.b32 	%r400, 4096;
	@%p4 bra 	$L__BB7_60;
	add.s32 	%r47, %r67, -4096;
	mov.b32 	%r400, 4096;
$L__BB7_58:
	mul.wide.s32 	%rd52, %r400, 4;
	add.s64 	%rd36, %rd19, %rd52;
	// begin inline asm
	ld.global.nc.u32 %r86, [%rd36];
	// end inline asm
	mov.b32 	%f88, %r86;
	add.s64 	%rd37, %rd36, 1024;
	// begin inline asm
	ld.global.nc.u32 %r87, [%rd37];
	// end inline asm
	mov.b32 	%f89, %r87;
	add.s64 	%rd38, %rd36, 2048;
	// begin inline asm
	ld.global.nc.u32 %r88, [%rd38];
	// end inline asm
	mov.b32 	%f90, %r88;
	add.s64 	%rd39, %rd36, 3072;
	// begin inline asm
	ld.global.nc.u32 %r89, [%rd39];
	// end inline asm
	mov.b32 	%f91, %r89;
	add.s64 	%rd40, %rd36, 4096;
	// begin inline asm
	ld.global.nc.u32 %r90, [%rd40];
	// end inline asm
	mov.b32 	%f92, %r90;
	add.s64 	%rd41, %rd36, 5120;
	// begin inline asm
	ld.global.nc.u32 %r91, [%rd41];
	// end inline asm
	mov.b32 	%f93, %r91;
	add.s64 	%rd42, %rd36, 6144;
	// begin inline asm
	ld.global.nc.u32 %r92, [%rd42];
	// end inline asm
	mov.b32 	%f94, %r92;
	add.s64 	%rd43, %rd36, 7168;
	// begin inline asm
	ld.global.nc.u32 %r93, [%rd43];
	// end inline asm
	mov.b32 	%f95, %r93;
	add.s64 	%rd44, %rd36, 8192;
	// begin inline asm
	ld.global.nc.u32 %r94, [%rd44];
	// end inline asm
	mov.b32 	%f96, %r94;
	add.s64 	%rd45, %rd36, 9216;
	// begin inline asm
	ld.global.nc.u32 %r95, [%rd45];
	// end inline asm
	mov.b32 	%f97, %r95;
	add.s64 	%rd46, %rd36, 10240;
	// begin inline asm
	ld.global.nc.u32 %r96, [%rd46];
	// end inline asm
	mov.b32 	%f98, %r96;
	add.s64 	%rd47, %rd36, 11264;
	// begin inline asm
	ld.global.nc.u32 %r97, [%rd47];
	// end inline asm
	mov.b32 	%f99, %r97;
	add.s64 	%rd48, %rd36, 12288;
	// begin inline asm
	ld.global.nc.u32 %r98, [%rd48];
	// end inline asm
	mov.b32 	%f100, %r98;
	add.s64 	%rd49, %rd36, 13312;
	// begin inline asm
	ld.global.nc.u32 %r99, [%rd49];
	// end inline asm
	mov.b32 	%f101, %r99;
	add.s64 	%rd50, %rd36, 14336;
	// begin inline asm
	ld.global.nc.u32 %r100, [%rd50];
	// end inline asm
	mov.b32 	%f102, %r100;
	add.s64 	%rd51, %rd36, 15360;
	// begin inline asm
	ld.global.nc.u32 %r101, [%rd51];
	// end inline asm
	mov.b32 	%f103, %r101;
	add.f32 	%f104, %f417, %f88;
	add.f32 	%f105, %f89, %f90;
	add.f32 	%f106, %f91, %f92;
	add.f32 	%f107, %f93, %f94;
	add.f32 	%f108, %f95, %f96;
	add.f32 	%f109, %f97, %f98;
	add.f32 	%f110, %f99, %f100;
	add.f32 	%f111, %f101, %f102;
	add.f32 	%f112, %f104, %f105;
	add.f32 	%f113, %f106, %f107;
	add.f32 	%f114, %f108, %f109;
	add.f32 	%f115, %f110, %f111;
	add.f32 	%f116, %f112, %f113;
	add.f32 	%f117, %f114, %f115;
	add.f32 	%f118, %f116, %f117;
	add.f32 	%f417, %f118, %f103;
	sub.s32 	%r102, %r67, %r400;
	setp.lt.s32 	%p5, %r102, 4096;
	@%p5 bra 	$L__BB7_68;
	add.s32 	%r400, %r400, 4096;
	setp.le.s32 	%p6, %r400, %r47;
	@%p6 bra 	$L__BB7_58;
$L__BB7_60:
	setp.le.s32 	%p7, %r67, %r400;
	@%p7 bra 	$L__BB7_68;
	sub.s32 	%r51, %r67, %r400;
	setp.ge.s32 	%p8, %r46, %r51;
	@%p8 bra 	$L__BB7_68;
	not.b32 	%r103, %r46;
	add.s32 	%r104, %r67, %r103;
	sub.s32 	%r52, %r104, %r400;
	and.b32  	%r105, %r52, 768;
	setp.eq.s32 	%p9, %r105, 768;
	mov.u32 	%r404, %r46;
	@%p9 bra 	$L__BB7_65;
	add.s32 	%r402, %r46, %r400;
	shr.u32 	%r106, %r52, 8;
	add.s32 	%r107, %r106, 1;
	and.b32  	%r108, %r107, 3;
	neg.s32 	%r401, %r108;
	mov.u32 	%r404, %r46;
$L__BB7_64:
	.pragma "nounroll";
	mul.wide.u32 	%rd54, %r402, 4;
	add.s64 	%rd53, %rd16, %rd54;
	// begin inline asm
	ld.global.nc.u32 %r109, [%rd53];
	// end inline asm
	mov.b32 	%f120, %r109;
	add.f32 	%f417, %f417, %f120;
	add.s32 	%r404, %r404, 256;
	add.s32 	%r402, %r402, 256;
	add.s32 	%r401, %r401, 1;
	setp.ne.s32 	%p10, %r401, 0;
	@%p10 bra 	$L__BB7_64;
$L__BB7_65:
	setp.lt.u32 	%p11, %r52, 768;
	@%p11 bra 	$L__BB7_68;
	cvt.u64.u32 	%rd55, %r404;
	cvt.u64.u32 	%rd56, %r400;
	add.s64 	%rd57, %rd55, %rd56;
	shl.b64 	%rd58, %rd57, 2;
	add.s64 	%rd59, %rd58, %rd16;
	add.s64 	%rd124, %rd59, 2048;
	add.s32 	%r405, %r404, %r400;
$L__BB7_67:
	mul.wide.u32 	%rd64, %r405, 4;
	add.s64 	%rd60, %rd16, %rd64;
	// begin inline asm
	ld.global.nc.u32 %r110, [%rd60];
	// end inline asm
	mov.b32 	%f121, %r110;
	add.f32 	%f122, %f417, %f121;
	add.s64 	%rd61, %rd124, -1024;
	// begin inline asm
	ld.global.nc.u32 %r111, [%rd61];
	// end inline asm
	mov.b32 	%f123, %r111;
	add.f32 	%f124, %f122, %f123;
	// begin inline asm
	ld.global.nc.u32 %r112, [%rd124];
	// end inline asm
	mov.b32 	%f125, %r112;
	add.f32 	%f126, %f124, %f125;
	add.s64 	%rd63, %rd124, 1024;
	// begin inline asm
	ld.global.nc.u32 %r113, [%rd63];
	// end inline asm
	mov.b32 	%f127, %r113;
	add.f32 	%f417, %f126, %f127;
	add.s32 	%r404, %r404, 1024;
	add.s64 	%rd124, %rd124, 4096;
	add.s32 	%r405, %r405, 1024;
	setp.lt.s32 	%p12, %r404, %r51;
	@%p12 bra 	$L__BB7_67;
$L__BB7_68:
	// begin inline asm
	mov.u32 %r114, %laneid;
	// end inline asm
	mov.b32 	%r116, %f417;
	mov.b32 	%r117, 1;
	mov.b32 	%r138, 31;
	mov.b32 	%r139, -1;
	// begin inline asm
	shfl.sync.down.b32 %r115, %r116, %r117, %r138, %r139;
	// end inline asm
	setp.gt.s32 	%p13, %r114, 30;
	mov.b32 	%f128, %r115;
	add.f32 	%f129, %f417, %f128;
	selp.f32 	%f130, %f417, %f129, %p13;
	mov.b32 	%r121, %f130;
	mov.b32 	%r122, 2;
	// begin inline asm
	shfl.sync.down.b32 %r120, %r121, %r122, %r138, %r139;
	// end inline asm
	setp.gt.s32 	%p14, %r114, 29;
	mov.b32 	%f131, %r120;
	add.f32 	%f132, %f130, %f131;
	selp.f32 	%f133, %f130, %f132, %p14;
	mov.b32 	%r126, %f133;
	mov.b32 	%r127, 4;
	// begin inline asm
	shfl.sync.down.b32 %r125, %r126, %r127, %r138, %r139;
	// end inline asm
	setp.gt.s32 	%p15, %r114, 27;
	mov.b32 	%f134, %r125;
	add.f32 	%f135, %f133, %f134;
	selp.f32 	%f136, %f133, %f135, %p15;
	mov.b32 	%r131, %f136;
	mov.b32 	%r132, 8;
	// begin inline asm
	shfl.sync.down.b32 %r130, %r131, %r132, %r138, %r139;
	// end inline asm
	setp.gt.s32 	%p16, %r114, 23;
	mov.b32 	%f137, %r130;
	add.f32 	%f138, %f136, %f137;
	selp.f32 	%f139, %f136, %f138, %p16;
	mov.b32 	%r136, %f139;
	mov.b32 	%r137, 16;
	// begin inline asm
	shfl.sync.down.b32 %r135, %r136, %r137, %r138, %r139;
	// end inline asm
	setp.gt.s32 	%p17, %r114, 15;
	mov.b32 	%f140, %r135;
	add.f32 	%f54, %f139, %f140;
	selp.f32 	%f418, %f139, %f54, %p17;
	setp.ne.s32 	%p18, %r114, 0;
	@%p18 bra 	$L__BB7_70;
	shr.u32 	%r140, %r46, 3;
	and.b32  	%r141, %r140, 124;
	mov.u32 	%r142, _ZZN3cub18CUB_300001_SM_10006detail6reduce28DeviceReduceSingleTileKernelINS2_10policy_hubIfyN4cuda3std3__44plusIfEEE10Policy1000EPfPdiS9_dfNS7_10__identityEEEvT0_T1_T2_T3_T4_T6_E12temp_storage;
	add.s32 	%r143, %r142, %r141;
	st.shared.f32 	[%r143+8], %f54;
$L__BB7_70:
	bar.sync 	0;
	setp.ne.s32 	%p19, %r46, 0;
	@%p19 bra 	$L__BB7_72;
	ld.shared.f32 	%f141, [_ZZN3cub18CUB_300001_SM_10006detail6reduce28DeviceReduceSingleTileKernelINS2_10policy_hubIfyN4cuda3std3__44plusIfEEE10Policy1000EPfPdiS9_dfNS7_10__identityEEEvT0_T1_T2_T3_T4_T6_E12temp_storage+12];
	add.f32 	%f142, %f418, %f141;
	ld.shared.f32 	%f143, [_ZZN3cub18CUB_300001_SM_10006detail6reduce28DeviceReduceSingleTileKernelINS2_10policy_hubIfyN4cuda3std3__44plusIfEEE10Policy1000EPfPdiS9_dfNS7_10__identityEEEvT0_T1_T2_T3_T4_T6_E12temp_storage+16];
	add.f32 	%f144, %f142, %f143;
	ld.shared.f32 	%f145, [_ZZN3cub18CUB_300001_SM_10006detail6reduce28DeviceReduceSingleTileKernelINS2_10policy_hubIfyN4cuda3std3__44plusIfEEE10Policy1000EPfPdiS9_dfNS7_10__identityEEEvT0_T1_T2_T3_T4_T6_E12temp_storage+20];
	add.f32 	%f146, %f144, %f145;
	ld.shared.f32 	%f147, [_ZZN3cub18CUB_300001_SM_10006detail6reduce28DeviceReduceSingleTileKernelINS2_10policy_hubIfyN4cuda3std3__44plusIfEEE10Policy1000EPfPdiS9_dfNS7_10__identityEEEvT0_T1_T2_T3_T4_T6_E12temp_storage+24];
	add.f32 	%f148, %f146, %f147;
	ld.shared.f32 	%f149, [_ZZN3cub18CUB_300001_SM_10006detail6reduce28DeviceReduceSingleTileKernelINS2_10policy_hubIfyN4cuda3std3__44plusIfEEE10Policy1000EPfPdiS9_dfNS7_10__identityEEEvT0_T1_T2_T3_T4_T6_E12temp_storage+28];
	add.f32 	%f150, %f148, %f149;
	ld.shared.f32 	%f151, [_ZZN3cub18CUB_300001_SM_10006detail6reduce28DeviceReduceSingleTileKernelINS2_10policy_hubIfyN4cuda3std3__44plusIfEEE10Policy1000EPfPdiS9_dfNS7_10__identityEEEvT0_T1_T2_T3_T4_T6_E12temp_storage+32];
	add.f32 	%f152, %f150, %f151;
	ld.shared.f32 	%f153, [_ZZN3cub18CUB_300001_SM_10006detail6reduce28DeviceReduceSingleTileKernelINS2_10policy_hubIfyN4cuda3std3__44plusIfEEE10Policy1000EPfPdiS9_dfNS7_10__identityEEEvT0_T1_T2_T3_T4_T6_E12temp_storage+36];
	add.f32 	%f418, %f152, %f153;
$L__BB7_72:
	mov.u32 	%r379, %tid.x;
	setp.ne.s32 	%p95, %r379, 0;
	@%p95 bra 	$L__BB7_74;
	cvt.rn.f32.f64 	%f390, %fd1;
	add.f32 	%f391, %f418, %f390;
	cvt.f64.f32 	%fd2, %f391;
	st.global.f64 	[%rd1], %fd2;
$L__BB7_74:
	ret;

}


// ===== COMPILED SASS (sm_100) =====

	.target	sm_100

	.elftype	@"ET_EXEC"


//--------------------- .note.nv.tkinfo           --------------------------
	.section	.note.nv.tkinfo,"",@"SHT_NOTE"
	.sectionflags	@"SHF_NOTE_NV_TKINFO"
	.tkinfo
        /*0018*/ 	.word	0x00000002
        /*0030*/ 	.string	""
        /*0030*/ 	.string	"ptxas"
        /*0030*/ 	.string	"Cuda compilation tools, release 13.0, V13.0.88"
        /*0030*/ 	.string	"Build cuda_13.0.r13.0/compiler.36424714_0"
        /*0030*/ 	.string	"-arch sm_100 -m 64 "



//--------------------- .note.nv.cuinfo           --------------------------
	.section	.note.nv.cuinfo,"",@"SHT_NOTE"
	.sectionflags	@"SHF_NOTE_NV_CUINFO"
        /*0018*/ 	.short	0x0002
        /*001a*/ 	.short	0x0064
        /*001c*/ 	.short	0x0082
	.zero		2


//--------------------- .nv.info                  --------------------------
	.section	.nv.info,"",@"SHT_CUDA_INFO"
	.align	4


	//----- nvinfo : EIATTR_REGCOUNT
	.align		4
        /*0000*/ 	.byte	0x04, 0x2f
        /*0002*/ 	.short	(.L_44 - .L_43)
	.align		4
.L_43:
        /*0004*/ 	.word	index@(_Z14cuda_integratePfS_iff)
        /*0008*/ 	.word	0x0000001a


	//----- nvinfo : EIATTR_FRAME_SIZE
	.align		4
.L_44:
        /*000c*/ 	.byte	0x04, 0x11
        /*000e*/ 	.short	(.L_46 - .L_45)
	.align		4
.L_45:
        /*0010*/ 	.word	index@(_Z14cuda_integratePfS_iff)
        /*0014*/ 	.word	0x00000000


	//----- nvinfo : EIATTR_REGCOUNT
	.align		4
.L_46:
        /*0018*/ 	.byte	0x04, 0x2f
        /*001a*/ 	.short	(.L_48 - .L_47)
	.align		4
.L_47:
        /*001c*/ 	.word	index@(_ZN3cub18CUB_300001_SM_10006detail11EmptyKernelIvEEvv)
        /*0020*/ 	.word	0x00000004


	//----- nvinfo : EIATTR_FRAME_SIZE
	.align		4
.L_48:
        /*0024*/ 	.byte	0x04, 0x11
        /*0026*/ 	.short	(.L_50 - .L_49)
	.align		4
.L_49:
        /*0028*/ 	.word	index@(_ZN3cub18CUB_300001_SM_10006detail11EmptyKernelIvEEvv)
        /*002c*/ 	.word	0x00000000


	//----- nvinfo : EIATTR_REGCOUNT
	.align		4
.L_50:
        /*0030*/ 	.byte	0x04, 0x2f
        /*0032*/ 	.short	(.L_52 - .L_51)
	.align		4
.L_51:
        /*0034*/ 	.word	index@(_ZN3cub18CUB_300001_SM_10006detail6reduce28DeviceReduceSingleTileKernelINS2_10policy_hubIfjN4cuda3std3__44plusIfEEE10Policy1000EN6thrust24THRUST_300001_SM_1000_NS6detail15normal_iteratorINSD_10device_ptrIfEEEEPdjS9_dfNS7_10__identityEEEvT0_T1_T2_T3_T4_T6_)
        /*0038*/ 	.word	0x00000020


	//----- nvinfo : EIATTR_FRAME_SIZE
	.align		4
.L_52:
        /*003c*/ 	.byte	0x04, 0x11
        /*003e*/ 	.short	(.L_54 - .L_53)
	.align		4
.L_53:
        /*0040*/ 	.word	index@(_ZN3cub18CUB_300001_SM_10006detail6reduce28DeviceReduceSingleTileKernelINS2_10policy_hubIfjN4cuda3std3__44plusIfEEE10Policy1000EN6thrust24THRUST_300001_SM_1000_NS6detail15normal_iteratorINSD_10device_ptrIfEEEEPdjS9_dfNS7_10__identityEEEvT0_T1_T2_T3_T4_T6_)
        /*0044*/ 	.word	0x00000000


	//----- nvinfo : EIATTR_REGCOUNT
	.align		4
.L_54:
        /*0048*/ 	.byte	0x04, 0x2f
        /*004a*/ 	.short	(.L_56 - .L_55)
	.align		4
.L_55:
        /*004c*/ 	.word	index@(_ZN3cub18CUB_300001_SM_10006detail6reduce18DeviceReduceKernelINS2_10policy_hubIfjN4cuda3std3__44plusIfEEE10Policy1000EN6thrust24THRUST_300001_SM_1000_NS6detail15normal_iteratorINSD_10device_ptrIfEEEEjS9_fNS7_10__identityEEEvT0_PT3_T1_NS0_13GridEvenShareISN_EET2_T4_)
        /*0050*/ 	.word	0x00000020


	//----- nvinfo : EIATTR_FRAME_SIZE
	.align		4
.L_56:
        /*0054*/ 	.byte	0x04, 0x11
        /*0056*/ 	.short	(.L_58 - .L_57)
	.align		4
.L_57:
        /*0058*/ 	.word	index@(_ZN3cub18CUB_300001_SM_10006detail6reduce18DeviceReduceKernelINS2_10policy_hubIfjN4cuda3std3__44plusIfEEE10Policy1000EN6thrust24THRUST_300001_SM_1000_NS6detail15normal_iteratorINSD_10device_ptrIfEEEEjS9_fNS7_10__identityEEEvT0_PT3_T1_NS0_13GridEvenShareISN_EET2_T4_)
        /*005c*/ 	.word	0x00000000


	//----- nvinfo : EIATTR_REGCOUNT
	.align		4
.L_58:
        /*0060*/ 	.byte	0x04, 0x2f
        /*0062*/ 	.short	(.L_60 - .L_59)
	.align		4
.L_59:
        /*0064*/ 	.word	index@(_ZN3cub18CUB_300001_SM_10006detail6reduce28DeviceReduceSingleTileKernelINS2_10policy_hubIfjN4cuda3std3__44plusIfEEE10Policy1000EPfPdiS9_dfNS7_10__identityEEEvT0_T1_T2_T3_T4_T6_)
        /*0068*/ 	.word	0x0000001e


	//----- nvinfo : EIATTR_FRAME_SIZE
	.align		4
.L_60:
        /*006c*/ 	.byte	0x04, 0x11
        /*006e*/ 	.short	(.L_62 - .L_61)
	.align		4
.L_61:
        /*0070*/ 	.word	index@(_ZN3cub18CUB_300001_SM_10006detail6reduce28DeviceReduceSingleTileKernelINS2_10policy_hubIfjN4cuda3std3__44plusIfEEE10Policy1000EPfPdiS9_dfNS7_10__identityEEEvT0_T1_T2_T3_T4_T6_)
        /*0074*/ 	.word	0x00000000


	//----- nvinfo : EIATTR_REGCOUNT
	.align		4
.L_62:
        /*0078*/ 	.byte	0x04, 0x2f
        /*007a*/ 	.short	(.L_64 - .L_63)
	.align		4
.L_63:
        /*007c*/ 	.word	index@(_ZN3cub18CUB_300001_SM_10006detail6reduce28DeviceReduceSingleTileKernelINS2_10policy_hubIfyN4cuda3std3__44plusIfEEE10Policy1000EN6thrust24THRUST_300001_SM_1000_NS6detail15normal_iteratorINSD_10device_ptrIfEEEEPdyS9_dfNS7_10__identityEEEvT0_T1_T2_T3_T4_T6_)
        /*0080*/ 	.word	0x00000020


	//----- nvinfo : EIATTR_FRAME_SIZE
	.align		4
.L_64:
        /*0084*/ 	.byte	0x04, 0x11
        /*0086*/ 	.short	(.L_66 - .L_65)
	.align		4
.L_65:
        /*0088*/ 	.word	index@(_ZN3cub18CUB_300001_SM_10006detail6reduce28DeviceReduceSingleTileKernelINS2_10policy_hubIfyN4cuda3std3__44plusIfEEE10Policy1000EN6thrust24THRUST_300001_SM_1000_NS6detail15normal_iteratorINSD_10device_ptrIfEEEEPdyS9_dfNS7_10__identityEEEvT0_T1_T2_T3_T4_T6_)
        /*008c*/ 	.word	0x00000000


	//----- nvinfo : EIATTR_REGCOUNT
	.align		4
.L_66:
        /*0090*/ 	.byte	0x04, 0x2f
        /*0092*/ 	.short	(.L_68 - .L_67)
	.align		4
.L_67:
        /*0094*/ 	.word	index@(_ZN3cub18CUB_300001_SM_10006detail6reduce18DeviceReduceKernelINS2_10policy_hubIfyN4cuda3std3__44plusIfEEE10Policy1000EN6thrust24THRUST_300001_SM_1000_NS6detail15normal_iteratorINSD_10device_ptrIfEEEEyS9_fNS7_10__identityEEEvT0_PT3_T1_NS0_13GridEvenShareISN_EET2_T4_)
        /*0098*/ 	.word	0x0000001e


	//----- nvinfo : EIATTR_FRAME_SIZE
	.align		4
.L_68:
        /*009c*/ 	.byte	0x04, 0x11
        /*009e*/ 	.short	(.L_70 - .L_69)
	.align		4
.L_69:
        /*00a0*/ 	.word	index@(_ZN3cub18CUB_300001_SM_10006detail6reduce18DeviceReduceKernelINS2_10policy_hubIfyN4cuda3std3__44plusIfEEE10Policy1000EN6thrust24THRUST_300001_SM_1000_NS6detail15normal_iteratorINSD_10device_ptrIfEEEEyS9_fNS7_10__identityEEEvT0_PT3_T1_NS0_13GridEvenShareISN_EET2_T4_)
        /*00a4*/ 	.word	0x00000000


	//----- nvinfo : EIATTR_REGCOUNT
	.align		4
.L_70:
        /*00a8*/ 	.byte	0x04, 0x2f
        /*00aa*/ 	.short	(.L_72 - .L_71)
	.align		4
.L_71:
        /*00ac*/ 	.word	index@(_ZN3cub18CUB_300001_SM_10006detail6reduce28DeviceReduceSingleTileKernelINS2_10policy_hubIfyN4cuda3std3__44plusIfEEE10Policy1000EPfPdiS9_dfNS7_10__identityEEEvT0_T1_T2_T3_T4_T6_)
        /*00b0*/ 	.word	0x0000001e


	//----- nvinfo : EIATTR_FRAME_SIZE
	.align		4
.L_72:
        /*00b4*/ 	.byte	0x04, 0x11
        /*00b6*/ 	.short	(.L_74 - .L_73)
	.align		4
.L_73:
        /*00b8*/ 	.word	index@(_ZN3cub18CUB_300001_SM_10006detail6reduce28DeviceReduceSingleTileKernelINS2_10policy_hubIfyN4cuda3std3__44plusIfEEE10Policy1000EPfPdiS9_dfNS7_10__identityEEEvT0_T1_T2_T3_T4_T6_)
        /*00bc*/ 	.word	0x00000000


	//----- nvinfo : EIATTR_MIN_STACK_SIZE
	.align		4
.L_74:
        /*00c0*/ 	.byte	0x04, 0x12
        /*00c2*/ 	.short	(.L_76 - .L_75)
	.align		4
.L_75:
        /*00c4*/ 	.word	index@(_ZN3cub18CUB_300001_SM_10006detail6reduce28DeviceReduceSingleTileKernelINS2_10policy_hubIfyN4cuda3std3__44plusIfEEE10Policy1000EPfPdiS9_dfNS7_10__identityEEEvT0_T1_T2_T3_T4_T6_)
        /*00c8*/ 	.word	0x00000000


	//----- nvinfo : EIATTR_MIN_STACK_SIZE
	.align		4
.L_76:
        /*00cc*/ 	.byte	0x04, 0x12
        /*00ce*/ 	.short	(.L_78 - .L_77)
	.align		4
.L_77:
        /*00d0*/ 	.word	index@(_ZN3cub18CUB_300001_SM_10006detail6reduce18DeviceReduceKernelINS2_10policy_hubIfyN4cuda3std3__44plusIfEEE10Policy1000EN6thrust24THRUST_300001_SM_1000_NS6detail15normal_iteratorINSD_10device_ptrIfEEEEyS9_fNS7_10__identityEEEvT0_PT3_T1_NS0_13GridEvenShareISN_EET2_T4_)
        /*00d4*/ 	.word	0x00000000


	//----- nvinfo : EIATTR_MIN_STACK_SIZE
	.align		4
.L_78:
        /*00d8*/ 	.byte	0x04, 0x12
        /*00da*/ 	.short	(.L_80 - .L_79)
	.align		4
.L_79:
        /*00dc*/ 	.word	index@(_ZN3cub18CUB_300001_SM_10006detail6reduce28DeviceReduceSingleTileKernelINS2_10policy_hubIfyN4cuda3std3__44plusIfEEE10Policy1000EN6thrust24THRUST_300001_SM_1000_NS6detail15normal_iteratorINSD_10device_ptrIfEEEEPdyS9_dfNS7_10__identityEEEvT0_T1_T2_T3_T4_T6_)
        /*00e0*/ 	.word	0x00000000


	//----- nvinfo : EIATTR_MIN_STACK_SIZE
	.align		4
.L_80:
        /*00e4*/ 	.byte	0x04, 0x12
        /*00e6*/ 	.short	(.L_82 - .L_81)
	.align		4
.L_81:
        /*00e8*/ 	.word	index@(_ZN3cub18CUB_300001_SM_10006detail6reduce28DeviceReduceSingleTileKernelINS2_10policy_hubIfjN4cuda3std3__44plusIfEEE10Policy1000EPfPdiS9_dfNS7_10__identityEEEvT0_T1_T2_T3_T4_T6_)
        /*00ec*/ 	.word	0x00000000


	//----- nvinfo : EIATTR_MIN_STACK_SIZE
	.align		4
.L_82:
        /*00f0*/ 	.byte	0x04, 0x12
        /*00f2*/ 	.short	(.L_84 - .L_83)
	.align		4
.L_83:
        /*00f4*/ 	.word	index@(_ZN3cub18CUB_300001_SM_10006detail6reduce18DeviceReduceKernelINS2_10policy_hubIfjN4cuda3std3__44plusIfEEE10Policy1000EN6thrust24THRUST_300001_SM_1000_NS6detail15normal_iteratorINSD_10device_ptrIfEEEEjS9_fNS7_10__identityEEEvT0_PT3_T1_NS0_13GridEvenShareISN_EET2_T4_)
        /*00f8*/ 	.word	0x00000000


	//----- nvinfo : EIATTR_MIN_STACK_SIZE
	.align		4
.L_84:
        /*00fc*/ 	.byte	0x04, 0x12
        /*00fe*/ 	.short	(.L_86 - .L_85)
	.align		4
.L_85:
        /*0100*/ 	.word	index@(_ZN3cub18CUB_300001_SM_10006detail6reduce28DeviceReduceSingleTileKernelINS2_10policy_hubIfjN4cuda3std3__44plusIfEEE10Policy1000EN6thrust24THRUST_300001_SM_1000_NS6detail15normal_iteratorINSD_10device_ptrIfEEEEPdjS9_dfNS7_10__identityEEEvT0_T1_T2_T3_T4_T6_)
        /*0104*/ 	.word	0x00000000


	//----- nvinfo : EIATTR_MIN_STACK_SIZE
	.align		4
.L_86:
        /*0108*/ 	.byte	0x04, 0x12
        /*010a*/ 	.short	(.L_88 - .L_87)
	.align		4
.L_87:
        /*010c*/ 	.word	index@(_ZN3cub18CUB_300001_SM_10006detail11EmptyKernelIvEEvv)
        /*0110*/ 	.word	0x00000000


	//----- nvinfo : EIATTR_MIN_STACK_SIZE
	.align		4
.L_88:
        /*0114*/ 	.byte	0x04, 0x12
        /*0116*/ 	.short	(.L_90 - .L_89)
	.align		4
.L_89:
        /*0118*/ 	.word	index@(_Z14cuda_integratePfS_iff)
        /*011c*/ 	.word	0x00000000
.L_90:


//--------------------- .nv.compat                --------------------------
	.section	.nv.compat,"",@"SHT_CUDA_COMPAT_INFO"
	.align	4
        /*0000*/ 	.byte	0x02, 0x09, 0x00, 0x00, 0x02, 0x02, 0x01, 0x00, 0x02, 0x05, 0x05, 0x00, 0x03, 0x07, 0x01, 0x01
        /*0010*/ 	.byte	0x02, 0x03, 0x00, 0x00, 0x02, 0x06, 0x01, 0x00, 0x04, 0x0b, 0x08, 0x00, 0x01, 0x00, 0x00, 0x00
        /*0020*/ 	.byte	0x00, 0x00, 0x00, 0x00


//--------------------- .nv.info._ZN3cub18CUB_300001_SM_10006detail6reduce28DeviceReduceSingleTileKernelINS2_10policy_hubIfyN4cuda3std3__44plusIfEEE10Policy1000EPfPdiS9_dfNS7_10__identityEEEvT0_T1_T2_T3_T4_T6_ --------------------------
	.section	.nv.info._ZN3cub18CUB_300001_SM_10006detail6reduce28DeviceReduceSingleTileKernelINS2_10policy_hubIfyN4cuda3std3__44plusIfEEE10Policy1000EPfPdiS9_dfNS7_10__identityEEEvT0_T1_T2_T3_T4_T6_,"",@"SHT_CUDA_INFO"
	.sectionflags	@""
	.align	4


	//----- nvinfo : EIATTR_CUDA_API_VERSION
	.align		4
        /*0000*/ 	.byte	0x04, 0x37
        /*0002*/ 	.short	(.L_92 - .L_91)
.L_91:
        /*0004*/ 	.word	0x00000082


	//----- nvinfo : EIATTR_KPARAM_INFO
	.align		4
.L_92:
        /*0008*/ 	.byte	0x04, 0x17
        /*000a*/ 	.short	(.L_94 - .L_93)
.L_93:
        /*000c*/ 	.word	0x00000000
        /*0010*/ 	.short	0x0005
        /*0012*/ 	.short	0x0020
        /*0014*/ 	.byte	0x00, 0xf0, 0x05, 0x00


	//----- nvinfo : EIATTR_KPARAM_INFO
	.align		4
.L_94:
        /*0018*/ 	.byte	0x04, 0x17
        /*001a*/ 	.short	(.L_96 - .L_95)
.L_95:
        /*001c*/ 	.word	0x00000000
        /*0020*/ 	.short	0x0004
        /*0022*/ 	.short	0x0018
        /*0024*/ 	.byte	0x00, 0xf0, 0x21, 0x00


	//----- nvinfo : EIATTR_KPARAM_INFO
	.align		4
.L_96:
        /*0028*/ 	.byte	0x04, 0x17
        /*002a*/ 	.short	(.L_98 - .L_97)
.L_97:
        /*002c*/ 	.word	0x00000000
        /*0030*/ 	.short	0x0003
        /*0032*/ 	.short	0x0014
        /*0034*/ 	.byte	0x00, 0xf0, 0x05, 0x00


	//----- nvinfo : EIATTR_KPARAM_INFO
	.align		4
.L_98:
        /*0038*/ 	.byte	0x04, 0x17
        /*003a*/ 	.short	(.L_100 - .L_99)
.L_99:
        /*003c*/ 	.word	0x00000000
        /*0040*/ 	.short	0x0002
        /*0042*/ 	.short	0x0010
        /*0044*/ 	.byte	0x00, 0xf0, 0x11, 0x00


	//----- nvinfo : EIATTR_KPARAM_INFO
	.align		4
.L_100:
        /*0048*/ 	.byte	0x04, 0x17
        /*004a*/ 	.short	(.L_102 - .L_101)
.L_101:
        /*004c*/ 	.word	0x00000000
        /*0050*/ 	.short	0x0001
        /*0052*/ 	.short	0x0008
        /*0054*/ 	.byte	0x00, 0xf5, 0x21, 0x00


	//----- nvinfo : EIATTR_KPARAM_INFO
	.align		4
.L_102:
        /*0058*/ 	.byte	0x04, 0x17
        /*005a*/ 	.short	(.L_104 - .L_103)
.L_103:
        /*005c*/ 	.word	0x00000000
        /*0060*/ 	.short	0x0000
        /*0062*/ 	.short	0x0000
        /*0064*/ 	.byte	0x00, 0xf5, 0x21, 0x00


	//----- nvinfo : EIATTR_SPARSE_MMA_MASK
	.align		4
.L_104:
        /*0068*/ 	.byte	0x03, 0x50
        /*006a*/ 	.short	0x0000


	//----- nvinfo : EIATTR_MAXREG_COUNT
	.align		4
        /*006c*/ 	.byte	0x03, 0x1b
        /*006e*/ 	.short	0x00ff


	//----- nvinfo : EIATTR_NUM_BARRIERS
	.align		4
        /*0070*/ 	.byte	0x02, 0x4c
        /*0072*/ 	.byte	0x01
	.zero		1


	//----- nvinfo : EIATTR_MERCURY_ISA_VERSION
	.align		4
        /*0074*/ 	.byte	0x03, 0x5f
        /*0076*/ 	.short	0x0101


	//----- nvinfo : EIATTR_COOP_GROUP_MASK_REGIDS
	.align		4
        /*0078*/ 	.byte	0x04, 0x29
        /*007a*/ 	.short	(.L_106 - .L_105)


	//   ....[0]....
.L_105:
        /*007c*/ 	.word	0xffffffff


	//   ....[1]....
        /*0080*/ 	.word	0xffffffff


	//   ....[2]....
        /*0084*/ 	.word	0xffffffff


	//   ....[3]....
        /*0088*/ 	.word	0xffffffff


	//   ....[4]....
        /*008c*/ 	.word	0xffffffff


	//   ....[5]....
        /*0090*/ 	.word	0xffffffff


	//   ....[6]....
        /*0094*/ 	.word	0xffffffff


	//   ....[7]....
        /*0098*/ 	.word	0xffffffff


	//   ....[8]....
        /*009c*/ 	.word	0xffffffff


	//   ....[9]....
        /*00a0*/ 	.word	0xffffffff


	//   ....[10]....
        /*00a4*/ 	.word	0xffffffff


	//   ....[11]....
        /*00a8*/ 	.word	0xffffffff


	//   ....[12]....
        /*00ac*/ 	.word	0xffffffff


	//   ....[13]....
        /*00b0*/ 	.word	0xffffffff


	//   ....[14]....
        /*00b4*/ 	.word	0xffffffff


	//   ....[15]....
        /*00b8*/ 	.word	0xffffffff


	//   ....[16]....
        /*00bc*/ 	.word	0xffffffff


	//   ....[17]....
        /*00c0*/ 	.word	0xffffffff


	//   ....[18]....
        /*00c4*/ 	.word	0xffffffff


	//   ....[19]....
        /*00c8*/ 	.word	0xffffffff


	//   ....[20]....
        /*00cc*/ 	.word	0xffffffff


	//   ....[21]....
        /*00d0*/ 	.word	0xffffffff


	//   ....[22]....
        /*00d4*/ 	.word	0xffffffff


	//   ....[23]....
        /*00d8*/ 	.word	0xffffffff


	//   ....[24]....
        /*00dc*/ 	.word	0xffffffff


	//   ....[25]....
        /*00e0*/ 	.word	0xffffffff


	//   ....[26]....
        /*00e4*/ 	.word	0xffffffff


	//   ....[27]....
        /*00e8*/ 	.word	0xffffffff


	//   ....[28]....
        /*00ec*/ 	.word	0xffffffff


	//   ....[29]....
        /*00f0*/ 	.word	0xffffffff


	//----- nvinfo : EIATTR_COOP_GROUP_INSTR_OFFSETS
	.align		4
.L_106:
        /*00f4*/ 	.byte	0x04, 0x28
        /*00f6*/ 	.short	(.L_108 - .L_107)


	//   ....[0]....
.L_107:
        /*00f8*/ 	.word	0x00000980


	//   ....[1]....
        /*00fc*/ 	.word	0x000009e0


	//   ....[2]....
        /*0100*/ 	.word	0x00000a50


	//   ....[3]....
        /*0104*/ 	.word	0x00000aa0


	//   ....[4]....
        /*0108*/ 	.word	0x00000ad0


	//   ....[5]....
        /*010c*/ 	.word	0x00000c90


	//   ....[6]....
        /*0110*/ 	.word	0x00000d20


	//   ....[7]....
        /*0114*/ 	.word	0x00000d60


	//   ....[8]....
        /*0118*/ 	.word	0x00000db0


	//   ....[9]....
        /*011c*/ 	.word	0x00000df0


	//   ....[10]....
        /*0120*/ 	.word	0x00001c00


	//   ....[11]....
        /*0124*/ 	.word	0x00001c80


	//   ....[12]....
        /*0128*/ 	.word	0x00001cd0


	//   ....[13]....
        /*012c*/ 	.word	0x00001d10


	//   ....[14]....
        /*0130*/ 	.word	0x00001d40


	//   ....[15]....
        /*0134*/ 	.word	0x00002700


	//   ....[16]....
        /*0138*/ 	.word	0x00002760


	//   ....[17]....
        /*013c*/ 	.word	0x000027d0


	//   ....[18]....
        /*0140*/ 	.word	0x00002820


	//   ....[19]....
        /*0144*/ 	.word	0x00002850


	//   ....[20]....
        /*0148*/ 	.word	0x00002a10


	//   ....[21]....
        /*014c*/ 	.word	0x00002a90


	//   ....[22]....
        /*0150*/ 	.word	0x00002ad0


	//   ....[23]....
        /*0154*/ 	.word	0x00002b10


	//   ....[24]....
        /*0158*/ 	.word	0x00002b70


	//   ....[25]....
        /*015c*/ 	.word	0x00003b00


	//   ....[26]....
        /*0160*/ 	.word	0x00003b80


	//   ....[27]....
        /*0164*/ 	.word	0x00003bd0


	//   ....[28]....
        /*0168*/ 	.word	0x00003c10


	//   ....[29]....
        /*016c*/ 	.word	0x00003c40


	//----- nvinfo : EIATTR_VRC_CTA_INIT_COUNT
	.align		4
.L_108:
        /*0170*/ 	.byte	0x02, 0x4a
	.zero		1
	.zero		1


	//----- nvinfo : EIATTR_EXIT_INSTR_OFFSETS
	.align		4
        /*0174*/ 	.byte	0x04, 0x1c
        /*0176*/ 	.short	(.L_110 - .L_109)


	//   ....[0]....
.L_109:
        /*0178*/ 	.word	0x00000080


	//   ....[1]....
        /*017c*/ 	.word	0x000000c0


	//   ....[2]....
        /*0180*/ 	.word	0x00003d90


	//   ....[3]....
        /*0184*/ 	.word	0x00003e00


	//----- nvinfo : EIATTR_MAX_THREADS
	.align		4
.L_110:
        /*0188*/ 	.byte	0x04, 0x05
        /*018a*/ 	.short	(.L_112 - .L_111)
.L_111:
        /*018c*/ 	.word	0x00000100
        /*0190*/ 	.word	0x00000001
        /*0194*/ 	.word	0x00000001


	//----- nvinfo : EIATTR_CRS_STACK_SIZE
	.align		4
.L_112:
        /*0198*/ 	.byte	0x04, 0x1e
        /*019a*/ 	.short	(.L_114 - .L_113)
.L_113:
        /*019c*/ 	.word	0x00000000


	//----- nvinfo : EIATTR_CBANK_PARAM_SIZE
	.align		4
.L_114:
        /*01a0*/ 	.byte	0x03, 0x19
        /*01a2*/ 	.short	0x0021


	//----- nvinfo : EIATTR_PARAM_CBANK
	.align		4
        /*01a4*/ 	.byte	0x04, 0x0a
        /*01a6*/ 	.short	(.L_116 - .L_115)
	.align		4
.L_115:
        /*01a8*/ 	.word	index@(.nv.constant0._ZN3cub18CUB_300001_SM_10006detail6reduce28DeviceReduceSingleTileKernelINS2_10policy_hubIfyN4cuda3std3__44plusIfEEE10Policy1000EPfPdiS9_dfNS7_10__identityEEEvT0_T1_T2_T3_T4_T6_)
        /*01ac*/ 	.short	0x0380
        /*01ae*/ 	.short	0x0021


	//----- nvinfo : EIATTR_SW_WAR
	.align		4
.L_116:
        /*01b0*/ 	.byte	0x04, 0x36
        /*01b2*/ 	.short	(.L_118 - .L_117)
.L_117:
        /*01b4*/ 	.word	0x00000008
.L_118:


//--------------------- .nv.info._ZN3cub18CUB_300001_SM_10006detail6reduce18DeviceReduceKernelINS2_10policy_hubIfyN4cuda3std3__44plusIfEEE10Policy1000EN6thrust24THRUST_300001_SM_1000_NS6detail15normal_iteratorINSD_10device_ptrIfEEEEyS9_fNS7_10__identityEEEvT0_PT3_T1_NS0_13GridEvenShareISN_EET2_T4_ --------------------------
	.section	.nv.info._ZN3cub18CUB_300001_SM_10006detail6reduce18DeviceReduceKernelINS2_10policy_hubIfyN4cuda3std3__44plusIfEEE10Policy1000EN6thrust24THRUST_300001_SM_1000_NS6detail15normal_iteratorINSD_10device_ptrIfEEEEyS9_fNS7_10__identityEEEvT0_PT3_T1_NS0_13GridEvenShareISN_EET2_T4_,"",@"SHT_CUDA_INFO"
	.sectionflags	@""
	.align	4


	//----- nvinfo : EIATTR_CUDA_API_VERSION
	.align		4
        /*0000*/ 	.byte	0x04, 0x37
        /*0002*/ 	.short	(.L_120 - .L_119)
.L_119:
        /*0004*/ 	.word	0x00000082


	//----- nvinfo : EIATTR_KPARAM_INFO
	.align		4
.L_120:
        /*0008*/ 	.byte	0x04, 0x17
        /*000a*/ 	.short	(.L_122 - .L_121)
.L_121:
        /*000c*/ 	.word	0x00000000
        /*0010*/ 	.short	0x0005
        /*0012*/ 	.short	0x0061
        /*0014*/ 	.byte	0x00, 0xf0, 0x05, 0x00


	//----- nvinfo : EIATTR_KPARAM_INFO
	.align		4
.L_122:
        /*0018*/ 	.byte	0x04, 0x17
        /*001a*/ 	.short	(.L_124 - .L_123)
.L_123:
        /*001c*/ 	.word	0x00000000
        /*0020*/ 	.short	0x0004
        /*0022*/ 	.short	0x0060
        /*0024*/ 	.byte	0x00, 0xf0, 0x05, 0x00


	//----- nvinfo : EIATTR_KPARAM_INFO
	.align		4
.L_124:
        /*0028*/ 	.byte	0x04, 0x17
        /*002a*/ 	.short	(.L_126 - .L_125)
.L_125:
        /*002c*/ 	.word	0x00000000
        /*0030*/ 	.short	0x0003
        /*0032*/ 	.short	0x0018
        /*0034*/ 	.byte	0x00, 0xf0, 0x21, 0x01


	//----- nvinfo : EIATTR_KPARAM_INFO
	.align		4
.L_126:
        /*0038*/ 	.byte	0x04, 0x17
        /*003a*/ 	.short	(.L_128 - .L_127)
.L_127:
        /*003c*/ 	.word	0x00000000
        /*0040*/ 	.short	0x0002
        /*0042*/ 	.short	0x0010
        /*0044*/ 	.byte	0x00, 0xf0, 0x21, 0x00


	//----- nvinfo : EIATTR_KPARAM_INFO
	.align		4
.L_128:
        /*0048*/ 	.byte	0x04, 0x17
        /*004a*/ 	.short	(.L_130 - .L_129)
.L_129:
        /*004c*/ 	.word	0x00000000
        /*0050*/ 	.short	0x0001
        /*0052*/ 	.short	0x0008
        /*0054*/ 	.byte	0x00, 0xf5, 0x21, 0x00


	//----- nvinfo : EIATTR_KPARAM_INFO
	.align		4
.L_130:
        /*0058*/ 	.byte	0x04, 0x17
        /*005a*/ 	.short	(.L_132 - .L_131)
.L_131:
        /*005c*/ 	.word	0x00000000
        /*0060*/ 	.short	0x0000
        /*0062*/ 	.short	0x0000
        /*0064*/ 	.byte	0x00, 0xf0, 0x21, 0x00


	//----- nvinfo : EIATTR_SPARSE_MMA_MASK
	.align		4
.L_132:
        /*0068*/ 	.byte	0x03, 0x50
        /*006a*/ 	.short	0x0000


	//----- nvinfo : EIATTR_MAXREG_COUNT
	.align		4
        /*006c*/ 	.byte	0x03, 0x1b
        /*006e*/ 	.short	0x00ff


	//----- nvinfo : EIATTR_NUM_BARRIERS
	.align		4
        /*0070*/ 	.byte	0x02, 0x4c
        /*0072*/ 	.byte	0x01
	.zero		1


	//----- nvinfo : EIATTR_MERCURY_ISA_VERSION
	.align		4
        /*0074*/ 	.byte	0x03, 0x5f
        /*0076*/ 	.short	0x0101


	//----- nvinfo : EIATTR_COOP_GROUP_MASK_REGIDS
	.align		4
        /*0078*/ 	.byte	0x04, 0x29
        /*007a*/ 	.short	(.L_134 - .L_133)


	//   ....[0]....
.L_133:
        /*007c*/ 	.word	0xffffffff


	//   ....[1]....
        /*0080*/ 	.word	0xffffffff


	//   ....[2]....
        /*0084*/ 	.word	0xffffffff


	//   ....[3]....
        /*0088*/ 	.word	0xffffffff


	//   ....[4]....
        /*008c*/ 	.word	0xffffffff


	//   ....[5]....
        /*0090*/ 	.word	0xffffffff


	//   ....[6]....
        /*0094*/ 	.word	0xffffffff


	//   ....[7]....
        /*0098*/ 	.word	0xffffffff


	//   ....[8]....
        /*009c*/ 	.word	0xffffffff


	//   ....[9]....
        /*00a0*/ 	.word	0xffffffff


	//   ....[10]....
        /*00a4*/ 	.word	0xffffffff


	//   ....[11]....
        /*00a8*/ 	.word	0xffffffff


	//   ....[12]....
        /*00ac*/ 	.word	0xffffffff


	//   ....[13]....
        /*00b0*/ 	.word	0xffffffff


	//   ....[14]....
        /*00b4*/ 	.word	0xffffffff


	//----- nvinfo : EIATTR_COOP_GROUP_INSTR_OFFSETS
	.align		4
.L_134:
        /*00b8*/ 	.byte	0x04, 0x28
        /*00ba*/ 	.short	(.L_136 - .L_135)


	//   ....[0]....
.L_135:
        /*00bc*/ 	.word	0x000009c0


	//   ....[1]....
        /*00c0*/ 	.word	0x00000a20


	//   ....[2]....
        /*00c4*/ 	.word	0x00000a90


	//   ....[3]....
        /*00c8*/ 	.word	0x00000ae0


	//   ....[4]....
        /*00cc*/ 	.word	0x00000b10


	//   ....[5]....
        /*00d0*/ 	.word	0x00000cd0


	//   ....[6]....
        /*00d4*/ 	.word	0x00000d60


	//   ....[7]....
        /*00d8*/ 	.word	0x00000dd0


	//   ....[8]....
        /*00dc*/ 	.word	0x00000e20


	//   ....[9]....
        /*00e0*/ 	.word	0x00000e50


	//   ....[10]....
        /*00e4*/ 	.word	0x00002030


	//   ....[11]....
        /*00e8*/ 	.word	0x000020c0


	//   ....[12]....
        /*00ec*/ 	.word	0x00002110


	//   ....[13]....
        /*00f0*/ 	.word	0x00002150


	//   ....[14]....
        /*00f4*/ 	.word	0x00002180


	//----- nvinfo : EIATTR_VRC_CTA_INIT_COUNT
	.align		4
.L_136:
        /*00f8*/ 	.byte	0x02, 0x4a
	.zero		1
	.zero		1


	//----- nvinfo : EIATTR_EXIT_INSTR_OFFSETS
	.align		4
        /*00fc*/ 	.byte	0x04, 0x1c
        /*00fe*/ 	.short	(.L_138 - .L_137)


	//   ....[0]....
.L_137:
        /*0100*/ 	.word	0x000022d0


	//   ....[1]....
        /*0104*/ 	.word	0x00002330


	//----- nvinfo : EIATTR_MAX_THREADS
	.align		4
.L_138:
        /*0108*/ 	.byte	0x04, 0x05
        /*010a*/ 	.short	(.L_140 - .L_139)
.L_139:
        /*010c*/ 	.word	0x00000100
        /*0110*/ 	.word	0x00000001
        /*0114*/ 	.word	0x00000001


	//----- nvinfo : EIATTR_CRS_STACK_SIZE
	.align		4
.L_140:
        /*0118*/ 	.byte	0x04, 0x1e
        /*011a*/ 	.short	(.L_142 - .L_141)
.L_141:
        /*011c*/ 	.word	0x00000000


	//----- nvinfo : EIATTR_CBANK_PARAM_SIZE
	.align		4
.L_142:
        /*0120*/ 	.byte	0x03, 0x19
        /*0122*/ 	.short	0x0062


	//----- nvinfo : EIATTR_PARAM_CBANK
	.align		4
        /*0124*/ 	.byte	0x04, 0x0a
        /*0126*/ 	.short	(.L_144 - .L_143)
	.align		4
.L_143:
        /*0128*/ 	.word	index@(.nv.constant0._ZN3cub18CUB_300001_SM_10006detail6reduce18DeviceReduceKernelINS2_10policy_hubIfyN4cuda3std3__44plusIfEEE10Policy1000EN6thrust24THRUST_300001_SM_1000_NS6detail15normal_iteratorINSD_10device_ptrIfEEEEyS9_fNS7_10__identityEEEvT0_PT3_T1_NS0_13GridEvenShareISN_EET2_T4_)
        /*012c*/ 	.short	0x0380
        /*012e*/ 	.short	0x0062


	//----- nvinfo : EIATTR_SW_WAR
	.align		4
.L_144:
        /*0130*/ 	.byte	0x04, 0x36
        /*0132*/ 	.short	(.L_146 - .L_145)
.L_145:
        /*0134*/ 	.word	0x00000008
.L_146:


//--------------------- .nv.info._ZN3cub18CUB_300001_SM_10006detail6reduce28DeviceReduceSingleTileKernelINS2_10policy_hubIfyN4cuda3std3__44plusIfEEE10Policy1000EN6thrust24THRUST_300001_SM_1000_NS6detail15normal_iteratorINSD_10device_ptrIfEEEEPdyS9_dfNS7_10__identityEEEvT0_T1_T2_T3_T4_T6_ --------------------------
	.section	.nv.info._ZN3cub18CUB_300001_SM_10006detail6reduce28DeviceReduceSingleTileKernelINS2_10policy_hubIfyN4cuda3std3__44plusIfEEE10Policy1000EN6thrust24THRUST_300001_SM_1000_NS6detail15normal_iteratorINSD_10device_ptrIfEEEEPdyS9_dfNS7_10__identityEEEvT0_T1_T2_T3_T4_T6_,"",@"SHT_CUDA_INFO"
	.sectionflags	@""
	.align	4


	//----- nvinfo : EIATTR_CUDA_API_VERSION
	.align		4
        /*0000*/ 	.byte	0x04, 0x37
        /*0002*/ 	.short	(.L_148 - .L_147)
.L_147:
        /*0004*/ 	.word	0x00000082


	//----- nvinfo : EIATTR_KPARAM_INFO
	.align		4
.L_148:
        /*0008*/ 	.byte	0x04, 0x17
        /*000a*/ 	.short	(.L_150 - .L_149)
.L_149:
        /*000c*/ 	.word	0x00000000
        /*0010*/ 	.short	0x0005
        /*0012*/ 	.short	0x0028
        /*0014*/ 	.byte	0x00, 0xf0, 0x05, 0x00


	//----- nvinfo : EIATTR_KPARAM_INFO
	.align		4
.L_150:
        /*0018*/ 	.byte	0x04, 0x17
        /*001a*/ 	.short	(.L_152 - .L_151)
.L_151:
        /*001c*/ 	.word	0x00000000
        /*0020*/ 	.short	0x0004
        /*0022*/ 	.short	0x0020
        /*0024*/ 	.byte	0x00, 0xf0, 0x21, 0x00


	//----- nvinfo : EIATTR_KPARAM_INFO
	.align		4
.L_152:
        /*0028*/ 	.byte	0x04, 0x17
        /*002a*/ 	.short	(.L_154 - .L_153)
.L_153:
        /*002c*/ 	.word	0x00000000
        /*0030*/ 	.short	0x0003
        /*0032*/ 	.short	0x0018
        /*0034*/ 	.byte	0x00, 0xf0, 0x05, 0x00


	//----- nvinfo : EIATTR_KPARAM_INFO
	.align		4
.L_154:
        /*0038*/ 	.byte	0x04, 0x17
        /*003a*/ 	.short	(.L_156 - .L_155)
.L_155:
        /*003c*/ 	.word	0x00000000
        /*0040*/ 	.short	0x0002
        /*0042*/ 	.short	0x0010
        /*0044*/ 	.byte	0x00, 0xf0, 0x21, 0x00


	//----- nvinfo : EIATTR_KPARAM_INFO
	.align		4
.L_156:
        /*0048*/ 	.byte	0x04, 0x17
        /*004a*/ 	.short	(.L_158 - .L_157)
.L_157:
        /*004c*/ 	.word	0x00000000
        /*0050*/ 	.short	0x0001
        /*0052*/ 	.short	0x0008
        /*0054*/ 	.byte	0x00, 0xf5, 0x21, 0x00


	//----- nvinfo : EIATTR_KPARAM_INFO
	.align		4
.L_158:
        /*0058*/ 	.byte	0x04, 0x17
        /*005a*/ 	.short	(.L_160 - .L_159)
.L_159:
        /*005c*/ 	.word	0x00000000
        /*0060*/ 	.short	0x0000
        /*0062*/ 	.short	0x0000
        /*0064*/ 	.byte	0x00, 0xf0, 0x21, 0x00


	//----- nvinfo : EIATTR_SPARSE_MMA_MASK
	.align		4
.L_160:
        /*0068*/ 	.byte	0x03, 0x50
        /*006a*/ 	.short	0x0000


	//----- nvinfo : EIATTR_MAXREG_COUNT
	.align		4
        /*006c*/ 	.byte	0x03, 0x1b
        /*006e*/ 	.short	0x00ff


	//----- nvinfo : EIATTR_NUM_BARRIERS
	.align		4
        /*0070*/ 	.byte	0x02, 0x4c
        /*0072*/ 	.byte	0x01
	.zero		1


	//----- nvinfo : EIATTR_MERCURY_ISA_VERSION
	.align		4
        /*0074*/ 	.byte	0x03, 0x5f
        /*0076*/ 	.short	0x0101


	//----- nvinfo : EIATTR_COOP_GROUP_MASK_REGIDS
	.align		4
        /*0078*/ 	.byte	0x04, 0x29
        /*007a*/ 	.short	(.L_162 - .L_161)


	//   ....[0]....
.L_161:
        /*007c*/ 	.word	0xffffffff


	//   ....[1]....
        /*0080*/ 	.word	0xffffffff


	//   ....[2]....
        /*0084*/ 	.word	0xffffffff


	//   ....[3]....
        /*0088*/ 	.word	0xffffffff


	//   ....[4]....
        /*008c*/ 	.word	0xffffffff


	//   ....[5]....
        /*0090*/ 	.word	0xffffffff


	//   ....[6]....
        /*0094*/ 	.word	0xffffffff


	//   ....[7]....
        /*0098*/ 	.word	0xffffffff


	//   ....[8]....
        /*009c*/ 	.word	0xffffffff


	//   ....[9]....
        /*00a0*/ 	.word	0xffffffff


	//   ....[10]....
        /*00a4*/ 	.word	0xffffffff


	//   ....[11]....
        /*00a8*/ 	.word	0xffffffff


	//   ....[12]....
        /*00ac*/ 	.word	0xffffffff


	//   ....[13]....
        /*00b0*/ 	.word	0xffffffff


	//   ....[14]....
        /*00b4*/ 	.word	0xffffffff


	//----- nvinfo : EIATTR_COOP_GROUP_INSTR_OFFSETS
	.align		4
.L_162:
        /*00b8*/ 	.byte	0x04, 0x28
        /*00ba*/ 	.short	(.L_164 - .L_163)


	//   ....[0]....
.L_163:
        /*00bc*/ 	.word	0x00000930


	//   ....[1]....
        /*00c0*/ 	.word	0x00000990


	//   ....[2]....
        /*00c4*/ 	.word	0x00000a00


	//   ....[3]....
        /*00c8*/ 	.word	0x00000a50


	//   ....[4]....
        /*00cc*/ 	.word	0x00000a80


	//   ....[5]....
        /*00d0*/ 	.word	0x00000c40


	//   ....[6]....
        /*00d4*/ 	.word	0x00000cd0


	//   ....[7]....
        /*00d8*/ 	.word	0x00000d20


	//   ....[8]....
        /*00dc*/ 	.word	0x00000d60


	//   ....[9]....
        /*00e0*/ 	.word	0x00000da0


	//   ....[10]....
        /*00e4*/ 	.word	0x00001dc0


	//   ....[11]....
        /*00e8*/ 	.word	0x00001e40


	//   ....[12]....
        /*00ec*/ 	.word	0x00001e90


	//   ....[13]....
        /*00f0*/ 	.word	0x00001ed0


	//   ....[14]....
        /*00f4*/ 	.word	0x00001f00


	//----- nvinfo : EIATTR_VRC_CTA_INIT_COUNT
	.align		4
.L_164:
        /*00f8*/ 	.byte	0x02, 0x4a
	.zero		1
	.zero		1


	//----- nvinfo : EIATTR_EXIT_INSTR_OFFSETS
	.align		4
        /*00fc*/ 	.byte	0x04, 0x1c
        /*00fe*/ 	.short	(.L_166 - .L_165)


	//   ....[0]....
.L_165:
        /*0100*/ 	.word	0x000000a0


	//   ....[1]....
        /*0104*/ 	.word	0x000000e0


	//   ....[2]....
        /*0108*/ 	.word	0x00002040


	//   ....[3]....
        /*010c*/ 	.word	0x000020b0


	//----- nvinfo : EIATTR_MAX_THREADS
	.align		4
.L_166:
        /*0110*/ 	.byte	0x04, 0x05
        /*0112*/ 	.short	(.L_168 - .L_167)
.L_167:
        /*0114*/ 	.word	0x00000100
        /*0118*/ 	.word	0x00000001
        /*011c*/ 	.word	0x00000001


	//----- nvinfo : EIATTR_CRS_STACK_SIZE
	.align		4
.L_168:
        /*0120*/ 	.byte	0x04, 0x1e
        /*0122*/ 	.short	(.L_170 - .L_169)
.L_169:
        /*0124*/ 	.word	0x00000000


	//----- nvinfo : EIATTR_CBANK_PARAM_SIZE
	.align		4
.L_170:
        /*0128*/ 	.byte	0x03, 0x19
        /*012a*/ 	.short	0x0029


	//----- nvinfo : EIATTR_PARAM_CBANK
	.align		4
        /*012c*/ 	.byte	0x04, 0x0a
        /*012e*/ 	.short	(.L_172 - .L_171)
	.align		4
.L_171:
        /*0130*/ 	.word	index@(.nv.constant0._ZN3cub18CUB_300001_SM_10006detail6reduce28DeviceReduceSingleTileKernelINS2_10policy_hubIfyN4cuda3std3__44plusIfEEE10Policy1000EN6thrust24THRUST_300001_SM_1000_NS6detail15normal_iteratorINSD_10device_ptrIfEEEEPdyS9_dfNS7_10__identityEEEvT0_T1_T2_T3_T4_T6_)
        /*0134*/ 	.short	0x0380
        /*0136*/ 	.short	0x0029


	//----- nvinfo : EIATTR_SW_WAR
	.align		4
.L_172:
        /*0138*/ 	.byte	0x04, 0x36
        /*013a*/ 	.short	(.L_174 - .L_173)
.L_173:
        /*013c*/ 	.word	0x00000008
.L_174:


//--------------------- .nv.info._ZN3cub18CUB_300001_SM_10006detail6reduce28DeviceReduceSingleTileKernelINS2_10policy_hubIfjN4cuda3std3__44plusIfEEE10Policy1000EPfPdiS9_dfNS7_10__identityEEEvT0_T1_T2_T3_T4_T6_ --------------------------
	.section	.nv.info._ZN3cub18CUB_300001_SM_10006detail6reduce28DeviceReduceSingleTileKernelINS2_10policy_hubIfjN4cuda3std3__44plusIfEEE10Policy1000EPfPdiS9_dfNS7_10__identityEEEvT0_T1_T2_T3_T4_T6_,"",@"SHT_CUDA_INFO"
	.sectionflags	@""
	.align	4


	//----- nvinfo : EIATTR_CUDA_API_VERSION
	.align		4
        /*0000*/ 	.byte	0x04, 0x37
        /*0002*/ 	.short	(.L_176 - .L_175)
.L_175:
        /*0004*/ 	.word	0x00000082


	//----- nvinfo : EIATTR_KPARAM_INFO
	.align		4
.L_176:
        /*0008*/ 	.byte	0x04, 0x17
        /*000a*/ 	.short	(.L_178 - .L_177)
.L_177:
        /*000c*/ 	.word	0x00000000
        /*0010*/ 	.short	0x0005
        /*0012*/ 	.short	0x0020
        /*0014*/ 	.byte	0x00, 0xf0, 0x05, 0x00


	//----- nvinfo : EIATTR_KPARAM_INFO
	.align		4
.L_178:
        /*0018*/ 	.byte	0x04, 0x17
        /*001a*/ 	.short	(.L_180 - .L_179)
.L_179:
        /*001c*/ 	.word	0x00000000
        /*0020*/ 	.short	0x0004
        /*0022*/ 	.short	0x0018
        /*0024*/ 	.byte	0x00, 0xf0, 0x21, 0x00


	//----- nvinfo : EIATTR_KPARAM_INFO
	.align		4
.L_180:
        /*0028*/ 	.byte	0x04, 0x17
        /*002a*/ 	.short	(.L_182 - .L_181)
.L_181:
        /*002c*/ 	.word	0x00000000
        /*0030*/ 	.short	0x0003
        /*0032*/ 	.short	0x0014
        /*0034*/ 	.byte	0x00, 0xf0, 0x05, 0x00


	//----- nvinfo : EIATTR_KPARAM_INFO
	.align		4
.L_182:
        /*0038*/ 	.byte	0x04, 0x17
        /*003a*/ 	.short	(.L_184 - .L_183)
.L_183:
        /*003c*/ 	.word	0x00000000
        /*0040*/ 	.short	0x0002
        /*0042*/ 	.short	0x0010
        /*0044*/ 	.byte	0x00, 0xf0, 0x11, 0x00


	//----- nvinfo : EIATTR_KPARAM_INFO
	.align		4
.L_184:
        /*0048*/ 	.byte	0x04, 0x17
        /*004a*/ 	.short	(.L_186 - .L_185)
.L_185:
        /*004c*/ 	.word	0x00000000
        /*0050*/ 	.short	0x0001
        /*0052*/ 	.short	0x0008
        /*0054*/ 	.byte	0x00, 0xf5, 0x21, 0x00


	//----- nvinfo : EIATTR_KPARAM_INFO
	.align		4
.L_186:
        /*0058*/ 	.byte	0x04, 0x17
        /*005a*/ 	.short	(.L_188 - .L_187)
.L_187:
        /*005c*/ 	.word	0x00000000
        /*0060*/ 	.short	0x0000
        /*0062*/ 	.short	0x0000
        /*0064*/ 	.byte	0x00, 0xf5, 0x21, 0x00


	//----- nvinfo : EIATTR_SPARSE_MMA_MASK
	.align		4
.L_188:
        /*0068*/ 	.byte	0x03, 0x50
        /*006a*/ 	.short	0x0000


	//----- nvinfo : EIATTR_MAXREG_COUNT
	.align		4
        /*006c*/ 	.byte	0x03, 0x1b
        /*006e*/ 	.short	0x0080


	//----- nvinfo : EIATTR_NUM_BARRIERS
	.align		4
        /*0070*/ 	.byte	0x02, 0x4c
        /*0072*/ 	.byte	0x01
	.zero		1


	//----- nvinfo : EIATTR_MERCURY_ISA_VERSION
	.align		4
        /*0074*/ 	.byte	0x03, 0x5f
        /*0076*/ 	.short	0x0101


	//----- nvinfo : EIATTR_UNUSED_LOAD_BYTE_OFFSET
	.align		4
        /*0078*/ 	.byte	0x04, 0x44
        /*007a*/ 	.short	(.L_190 - .L_189)


	//   ....[0]....
.L_189:
        /*007c*/ 	.word	0x00000b70
        /*0080*/ 	.word	0x0000fff0


	//   ....[1]....
        /*0084*/ 	.word	0x00000f80
        /*0088*/ 	.word	0x0000fff0


	//   ....[2]....
        /*008c*/ 	.word	0x00002010
        /*0090*/ 	.word	0x0000fff0


	//   ....[3]....
        /*0094*/ 	.word	0x00002bb0
        /*0098*/ 	.word	0x0000fff0


	//   ....[4]....
        /*009c*/ 	.word	0x00002fc0
        /*00a0*/ 	.word	0x0000fff0


	//   ....[5]....
        /*00a4*/ 	.word	0x00004140
        /*00a8*/ 	.word	0x0000fff0


	//----- nvinfo : EIATTR_COOP_GROUP_MASK_REGIDS
	.align		4
.L_190:
        /*00ac*/ 	.byte	0x04, 0x29
        /*00ae*/ 	.short	(.L_192 - .L_191)


	//   ....[0]....
.L_191:
        /*00b0*/ 	.word	0xffffffff


	//   ....[1]....
        /*00b4*/ 	.word	0xffffffff


	//   ....[2]....
        /*00b8*/ 	.word	0xffffffff


	//   ....[3]....
        /*00bc*/ 	.word	0xffffffff


	//   ....[4]....
        /*00c0*/ 	.word	0xffffffff


	//   ....[5]....
        /*00c4*/ 	.word	0xffffffff


	//   ....[6]....
        /*00c8*/ 	.word	0xffffffff


	//   ....[7]....
        /*00cc*/ 	.word	0xffffffff


	//   ....[8]....
        /*00d0*/ 	.word	0xffffffff


	//   ....[9]....
        /*00d4*/ 	.word	0xffffffff


	//   ....[10]....
        /*00d8*/ 	.word	0xffffffff


	//   ....[11]....
        /*00dc*/ 	.word	0xffffffff


	//   ....[12]....
        /*00e0*/ 	.word	0xffffffff


	//   ....[13]....
        /*00e4*/ 	.word	0xffffffff


	//   ....[14]....
        /*00e8*/ 	.word	0xffffffff


	//   ....[15]....
        /*00ec*/ 	.word	0xffffffff


	//   ....[16]....
        /*00f0*/ 	.word	0xffffffff


	//   ....[17]....
        /*00f4*/ 	.word	0xffffffff


	//   ....[18]....
        /*00f8*/ 	.word	0xffffffff


	//   ....[19]....
        /*00fc*/ 	.word	0xffffffff


	//   ....[20]....
        /*0100*/ 	.word	0xffffffff


	//   ....[21]....
        /*0104*/ 	.word	0xffffffff


	//   ....[22]....
        /*0108*/ 	.word	0xffffffff


	//   ....[23]....
        /*010c*/ 	.word	0xffffffff


	//   ....[24]....
        /*0110*/ 	.word	0xffffffff


	//   ....[25]....
        /*0114*/ 	.word	0xffffffff


	//   ....[26]....
        /*0118*/ 	.word	0xffffffff


	//   ....[27]....
        /*011c*/ 	.word	0xffffffff


	//   ....[28]....
        /*0120*/ 	.word	0xffffffff


	//   ....[29]....
        /*0124*/ 	.word	0xffffffff


	//----- nvinfo : EIATTR_COOP_GROUP_INSTR_OFFSETS
	.align		4
.L_192:
        /*0128*/ 	.byte	0x04, 0x28
        /*012a*/ 	.short	(.L_194 - .L_193)


	//   ....[0]....
.L_193:
        /*012c*/ 	.word	0x00000980


	//   ....[1]....
        /*0130*/ 	.word	0x000009e0


	//   ....[2]....
        /*0134*/ 	.word	0x00000a50


	//   ....[3]....
        /*0138*/ 	.word	0x00000aa0


	//   ....[4]....
        /*013c*/ 	.word	0x00000ad0


	//   ....[5]....
        /*0140*/ 	.word	0x00000d20


	//   ....[6]....
        /*0144*/ 	.word	0x00000db0


	//   ....[7]....
        /*0148*/ 	.word	0x00000df0


	//   ....[8]....
        /*014c*/ 	.word	0x00000e40


	//   ....[9]....
        /*0150*/ 	.word	0x00000e80


	//   ....[10]....
        /*0154*/ 	.word	0x00001e30


	//   ....[11]....
        /*0158*/ 	.word	0x00001eb0


	//   ....[12]....
        /*015c*/ 	.word	0x00001f00


	//   ....[13]....
        /*0160*/ 	.word	0x00001f40


	//   ....[14]....
        /*0164*/ 	.word	0x00001f70


	//   ....[15]....
        /*0168*/ 	.word	0x000029c0


	//   ....[16]....
        /*016c*/ 	.word	0x00002a20


	//   ....[17]....
        /*0170*/ 	.word	0x00002a90


	//   ....[18]....
        /*0174*/ 	.word	0x00002ae0


	//   ....[19]....
        /*0178*/ 	.word	0x00002b10


	//   ....[20]....
        /*017c*/ 	.word	0x00002d60


	//   ....[21]....
        /*0180*/ 	.word	0x00002de0


	//   ....[22]....
        /*0184*/ 	.word	0x00002e20


	//   ....[23]....
        /*0188*/ 	.word	0x00002e60


	//   ....[24]....
        /*018c*/ 	.word	0x00002ec0


	//   ....[25]....
        /*0190*/ 	.word	0x00003f60


	//   ....[26]....
        /*0194*/ 	.word	0x00003fe0


	//   ....[27]....
        /*0198*/ 	.word	0x00004030


	//   ....[28]....
        /*019c*/ 	.word	0x00004070


	//   ....[29]....
        /*01a0*/ 	.word	0x000040a0


	//----- nvinfo : EIATTR_VRC_CTA_INIT_COUNT
	.align		4
.L_194:
        /*01a4*/ 	.byte	0x02, 0x4a
	.zero		1
	.zero		1


	//----- nvinfo : EIATTR_EXIT_INSTR_OFFSETS
	.align		4
        /*01a8*/ 	.byte	0x04, 0x1c
        /*01aa*/ 	.short	(.L_196 - .L_195)


	//   ....[0]....
.L_195:
        /*01ac*/ 	.word	0x00000080


	//   ....[1]....
        /*01b0*/ 	.word	0x000000c0


	//   ....[2]....
        /*01b4*/ 	.word	0x00004280


	//   ....[3]....
        /*01b8*/ 	.word	0x000042f0


	//----- nvinfo : EIATTR_MAX_THREADS
	.align		4
.L_196:
        /*01bc*/ 	.byte	0x04, 0x05
        /*01be*/ 	.short	(.L_198 - .L_197)
.L_197:
        /*01c0*/ 	.word	0x00000200
        /*01c4*/ 	.word	0x00000001
        /*01c8*/ 	.word	0x00000001


	//----- nvinfo : EIATTR_CRS_STACK_SIZE
	.align		4
.L_198:
        /*01cc*/ 	.byte	0x04, 0x1e
        /*01ce*/ 	.short	(.L_200 - .L_199)
.L_199:
        /*01d0*/ 	.word	0x00000000


	//----- nvinfo : EIATTR_CBANK_PARAM_SIZE
	.align		4
.L_200:
        /*01d4*/ 	.byte	0x03, 0x19
        /*01d6*/ 	.short	0x0021


	//----- nvinfo : EIATTR_PARAM_CBANK
	.align		4
        /*01d8*/ 	.byte	0x04, 0x0a
        /*01da*/ 	.short	(.L_202 - .L_201)
	.align		4
.L_201:
        /*01dc*/ 	.word	index@(.nv.constant0._ZN3cub18CUB_300001_SM_10006detail6reduce28DeviceReduceSingleTileKernelINS2_10policy_hubIfjN4cuda3std3__44plusIfEEE10Policy1000EPfPdiS9_dfNS7_10__identityEEEvT0_T1_T2_T3_T4_T6_)
        /*01e0*/ 	.short	0x0380
        /*01e2*/ 	.short	0x0021


	//----- nvinfo : EIATTR_SW_WAR
	.align		4
.L_202:
        /*01e4*/ 	.byte	0x04, 0x36
        /*01e6*/ 	.short	(.L_204 - .L_203)
.L_203:
        /*01e8*/ 	.word	0x00000008
.L_204:


//--------------------- .nv.info._ZN3cub18CUB_300001_SM_10006detail6reduce18DeviceReduceKernelINS2_10policy_hubIfjN4cuda3std3__44plusIfEEE10Policy1000EN6thrust24THRUST_300001_SM_1000_NS6detail15normal_iteratorINSD_10device_ptrIfEEEEjS9_fNS7_10__identityEEEvT0_PT3_T1_NS0_13GridEvenShareISN_EET2_T4_ --------------------------
	.section	.nv.info._ZN3cub18CUB_300001_SM_10006detail6reduce18DeviceReduceKernelINS2_10policy_hubIfjN4cuda3std3__44plusIfEEE10Policy1000EN6thrust24THRUST_300001_SM_1000_NS6detail15normal_iteratorINSD_10device_ptrIfEEEEjS9_fNS7_10__identityEEEvT0_PT3_T1_NS0_13GridEvenShareISN_EET2_T4_,"",@"SHT_CUDA_INFO"
	.sectionflags	@""
	.align	4


	//----- nvinfo : EIATTR_CUDA_API_VERSION
	.align		4
        /*0000*/ 	.byte	0x04, 0x37
        /*0002*/ 	.short	(.L_206 - .L_205)
.L_205:
        /*0004*/ 	.word	0x00000082


	//----- nvinfo : EIATTR_KPARAM_INFO
	.align		4
.L_206:
        /*0008*/ 	.byte	0x04, 0x17
        /*000a*/ 	.short	(.L_208 - .L_207)
.L_207:
        /*000c*/ 	.word	0x00000000
        /*0010*/ 	.short	0x0005
        /*0012*/ 	.short	0x003d
        /*0014*/ 	.byte	0x00, 0xf0, 0x05, 0x00


	//----- nvinfo : EIATTR_KPARAM_INFO
	.align		4
.L_208:
        /*0018*/ 	.byte	0x04, 0x17
        /*001a*/ 	.short	(.L_210 - .L_209)
.L_209:
        /*001c*/ 	.word	0x00000000
        /*0020*/ 	.short	0x0004
        /*0022*/ 	.short	0x003c
        /*0024*/ 	.byte	0x00, 0xf0, 0x05, 0x00


	//----- nvinfo : EIATTR_KPARAM_INFO
	.align		4
.L_210:
        /*0028*/ 	.byte	0x04, 0x17
        /*002a*/ 	.short	(.L_212 - .L_211)
.L_211:
        /*002c*/ 	.word	0x00000000
        /*0030*/ 	.short	0x0003
        /*0032*/ 	.short	0x0014
        /*0034*/ 	.byte	0x00, 0xf0, 0xa1, 0x00


	//----- nvinfo : EIATTR_KPARAM_INFO
	.align		4
.L_212:
        /*0038*/ 	.byte	0x04, 0x17
        /*003a*/ 	.short	(.L_214 - .L_213)
.L_213:
        /*003c*/ 	.word	0x00000000
        /*0040*/ 	.short	0x0002
        /*0042*/ 	.short	0x0010
        /*0044*/ 	.byte	0x00, 0xf0, 0x11, 0x00


	//----- nvinfo : EIATTR_KPARAM_INFO
	.align		4
.L_214:
        /*0048*/ 	.byte	0x04, 0x17
        /*004a*/ 	.short	(.L_216 - .L_215)
.L_215:
        /*004c*/ 	.word	0x00000000
        /*0050*/ 	.short	0x0001
        /*0052*/ 	.short	0x0008
        /*0054*/ 	.byte	0x00, 0xf5, 0x21, 0x00


	//----- nvinfo : EIATTR_KPARAM_INFO
	.align		4
.L_216:
        /*0058*/ 	.byte	0x04, 0x17
        /*005a*/ 	.short	(.L_218 - .L_217)
.L_217:
        /*005c*/ 	.word	0x00000000
        /*0060*/ 	.short	0x0000
        /*0062*/ 	.short	0x0000
        /*0064*/ 	.byte	0x00, 0xf0, 0x21, 0x00


	//----- nvinfo : EIATTR_SPARSE_MMA_MASK
	.align		4
.L_218:
        /*0068*/ 	.byte	0x03, 0x50
        /*006a*/ 	.short	0x0000


	//----- nvinfo : EIATTR_MAXREG_COUNT
	.align		4
        /*006c*/ 	.byte	0x03, 0x1b
        /*006e*/ 	.short	0x0080


	//----- nvinfo : EIATTR_NUM_BARRIERS
	.align		4
        /*0070*/ 	.byte	0x02, 0x4c
        /*0072*/ 	.byte	0x01
	.zero		1


	//----- nvinfo : EIATTR_MERCURY_ISA_VERSION
	.align		4
        /*0074*/ 	.byte	0x03, 0x5f
        /*0076*/ 	.short	0x0101


	//----- nvinfo : EIATTR_UNUSED_LOAD_BYTE_OFFSET
	.align		4
        /*0078*/ 	.byte	0x04, 0x44
        /*007a*/ 	.short	(.L_220 - .L_219)


	//   ....[0]....
.L_219:
        /*007c*/ 	.word	0x00000de0
        /*0080*/ 	.word	0x0000fff0


	//   ....[1]....
        /*0084*/ 	.word	0x000011f0
        /*0088*/ 	.word	0x0000fff0


	//   ....[2]....
        /*008c*/ 	.word	0x000026b0
        /*0090*/ 	.word	0x0000fff0


	//----- nvinfo : EIATTR_COOP_GROUP_MASK_REGIDS
	.align		4
.L_220:
        /*0094*/ 	.byte	0x04, 0x29
        /*0096*/ 	.short	(.L_222 - .L_221)


	//   ....[0]....
.L_221:
        /*0098*/ 	.word	0xffffffff


	//   ....[1]....
        /*009c*/ 	.word	0xffffffff


	//   ....[2]....
        /*00a0*/ 	.word	0xffffffff


	//   ....[3]....
        /*00a4*/ 	.word	0xffffffff


	//   ....[4]....
        /*00a8*/ 	.word	0xffffffff


	//   ....[5]....
        /*00ac*/ 	.word	0xffffffff


	//   ....[6]....
        /*00b0*/ 	.word	0xffffffff


	//   ....[7]....
        /*00b4*/ 	.word	0xffffffff


	//   ....[8]....
        /*00b8*/ 	.word	0xffffffff


	//   ....[9]....
        /*00bc*/ 	.word	0xffffffff


	//   ....[10]....
        /*00c0*/ 	.word	0xffffffff


	//   ....[11]....
        /*00c4*/ 	.word	0xffffffff


	//   ....[12]....
        /*00c8*/ 	.word	0xffffffff


	//   ....[13]....
        /*00cc*/ 	.word	0xffffffff


	//   ....[14]....
        /*00d0*/ 	.word	0xffffffff


	//----- nvinfo : EIATTR_COOP_GROUP_INSTR_OFFSETS
	.align		4
.L_222:
        /*00d4*/ 	.byte	0x04, 0x28
        /*00d6*/ 	.short	(.L_224 - .L_223)


	//   ....[0]....
.L_223:
        /*00d8*/ 	.word	0x00000bf0


	//   ....[1]....
        /*00dc*/ 	.word	0x00000c50


	//   ....[2]....
        /*00e0*/ 	.word	0x00000cc0


	//   ....[3]....
        /*00e4*/ 	.word	0x00000d10


	//   ....[4]....
        /*00e8*/ 	.word	0x00000d40


	//   ....[5]....
        /*00ec*/ 	.word	0x00000f90


	//   ....[6]....
        /*00f0*/ 	.word	0x00001020


	//   ....[7]....
        /*00f4*/ 	.word	0x00001070


	//   ....[8]....
        /*00f8*/ 	.word	0x000010b0


	//   ....[9]....
        /*00fc*/ 	.word	0x000010f0


	//   ....[10]....
        /*0100*/ 	.word	0x000024c0


	//   ....[11]....
        /*0104*/ 	.word	0x00002550


	//   ....[12]....
        /*0108*/ 	.word	0x000025a0


	//   ....[13]....
        /*010c*/ 	.word	0x000025e0


	//   ....[14]....
        /*0110*/ 	.word	0x00002610


	//----- nvinfo : EIATTR_VRC_CTA_INIT_COUNT
	.align		4
.L_224:
        /*0114*/ 	.byte	0x02, 0x4a
	.zero		1
	.zero		1


	//----- nvinfo : EIATTR_EXIT_INSTR_OFFSETS
	.align		4
        /*0118*/ 	.byte	0x04, 0x1c
        /*011a*/ 	.short	(.L_226 - .L_225)


	//   ....[0]....
.L_225:
        /*011c*/ 	.word	0x000027f0


	//   ....[1]....
        /*0120*/ 	.word	0x00002830


	//----- nvinfo : EIATTR_MAX_THREADS
	.align		4
.L_226:
        /*0124*/ 	.byte	0x04, 0x05
        /*0126*/ 	.short	(.L_228 - .L_227)
.L_227:
        /*0128*/ 	.word	0x00000200
        /*012c*/ 	.word	0x00000001
        /*0130*/ 	.word	0x00000001


	//----- nvinfo : EIATTR_CRS_STACK_SIZE
	.align		4
.L_228:
        /*0134*/ 	.byte	0x04, 0x1e
        /*0136*/ 	.short	(.L_230 - .L_229)
.L_229:
        /*0138*/ 	.word	0x00000000


	//----- nvinfo : EIATTR_CBANK_PARAM_SIZE
	.align		4
.L_230:
        /*013c*/ 	.byte	0x03, 0x19
        /*013e*/ 	.short	0x003e


	//----- nvinfo : EIATTR_PARAM_CBANK
	.align		4
        /*0140*/ 	.byte	0x04, 0x0a
        /*0142*/ 	.short	(.L_232 - .L_231)
	.align		4
.L_231:
        /*0144*/ 	.word	index@(.nv.constant0._ZN3cub18CUB_300001_SM_10006detail6reduce18DeviceReduceKernelINS2_10policy_hubIfjN4cuda3std3__44plusIfEEE10Policy1000EN6thrust24THRUST_300001_SM_1000_NS6detail15normal_iteratorINSD_10device_ptrIfEEEEjS9_fNS7_10__identityEEEvT0_PT3_T1_NS0_13GridEvenShareISN_EET2_T4_)
        /*0148*/ 	.short	0x0380
        /*014a*/ 	.short	0x003e


	//----- nvinfo : EIATTR_SW_WAR
	.align		4
.L_232:
        /*014c*/ 	.byte	0x04, 0x36
        /*014e*/ 	.short	(.L_234 - .L_233)
.L_233:
        /*0150*/ 	.word	0x00000008
.L_234:


//--------------------- .nv.info._ZN3cub18CUB_300001_SM_10006detail6reduce28DeviceReduceSingleTileKernelINS2_10policy_hubIfjN4cuda3std3__44plusIfEEE10Policy1000EN6thrust24THRUST_300001_SM_1000_NS6detail15normal_iteratorINSD_10device_ptrIfEEEEPdjS9_dfNS7_10__identityEEEvT0_T1_T2_T3_T4_T6_ --------------------------
	.section	.nv.info._ZN3cub18CUB_300001_SM_10006detail6reduce28DeviceReduceSingleTileKernelINS2_10policy_hubIfjN4cuda3std3__44plusIfEEE10Policy1000EN6thrust24THRUST_300001_SM_1000_NS6detail15normal_iteratorINSD_10device_ptrIfEEEEPdjS9_dfNS7_10__identityEEEvT0_T1_T2_T3_T4_T6_,"",@"SHT_CUDA_INFO"
	.sectionflags	@""
	.align	4


	//----- nvinfo : EIATTR_CUDA_API_VERSION
	.align		4
        /*0000*/ 	.byte	0x04, 0x37
        /*0002*/ 	.short	(.L_236 - .L_235)
.L_235:
        /*0004*/ 	.word	0x00000082


	//----- nvinfo : EIATTR_KPARAM_INFO
	.align		4
.L_236:
        /*0008*/ 	.byte	0x04, 0x17
        /*000a*/ 	.short	(.L_238 - .L_237)
.L_237:
        /*000c*/ 	.word	0x00000000
        /*0010*/ 	.short	0x0005
        /*0012*/ 	.short	0x0020
        /*0014*/ 	.byte	0x00, 0xf0, 0x05, 0x00


	//----- nvinfo : EIATTR_KPARAM_INFO
	.align		4
.L_238:
        /*0018*/ 	.byte	0x04, 0x17
        /*001a*/ 	.short	(.L_240 - .L_239)
.L_239:
        /*001c*/ 	.word	0x00000000
        /*0020*/ 	.short	0x0004
        /*0022*/ 	.short	0x0018
        /*0024*/ 	.byte	0x00, 0xf0, 0x21, 0x00


	//----- nvinfo : EIATTR_KPARAM_INFO
	.align		4
.L_240:
        /*0028*/ 	.byte	0x04, 0x17
        /*002a*/ 	.short	(.L_242 - .L_241)
.L_241:
        /*002c*/ 	.word	0x00000000
        /*0030*/ 	.short	0x0003
        /*0032*/ 	.short	0x0014
        /*0034*/ 	.byte	0x00, 0xf0, 0x05, 0x00


	//----- nvinfo : EIATTR_KPARAM_INFO
	.align		4
.L_242:
        /*0038*/ 	.byte	0x04, 0x17
        /*003a*/ 	.short	(.L_244 - .L_243)
.L_243:
        /*003c*/ 	.word	0x00000000
        /*0040*/ 	.short	0x0002
        /*0042*/ 	.short	0x0010
        /*0044*/ 	.byte	0x00, 0xf0, 0x11, 0x00


	//----- nvinfo : EIATTR_KPARAM_INFO
	.align		4
.L_244:
        /*0048*/ 	.byte	0x04, 0x17
        /*004a*/ 	.short	(.L_246 - .L_245)
.L_245:
        /*004c*/ 	.word	0x00000000
        /*0050*/ 	.short	0x0001
        /*0052*/ 	.short	0x0008
        /*0054*/ 	.byte	0x00, 0xf5, 0x21, 0x00


	//----- nvinfo : EIATTR_KPARAM_INFO
	.align		4
.L_246:
        /*0058*/ 	.byte	0x04, 0x17
        /*005a*/ 	.short	(.L_248 - .L_247)
.L_247:
        /*005c*/ 	.word	0x00000000
        /*0060*/ 	.short	0x0000
        /*0062*/ 	.short	0x0000
        /*0064*/ 	.byte	0x00, 0xf0, 0x21, 0x00


	//----- nvinfo : EIATTR_SPARSE_MMA_MASK
	.align		4
.L_248:
        /*0068*/ 	.byte	0x03, 0x50
        /*006a*/ 	.short	0x0000


	//----- nvinfo : EIATTR_MAXREG_COUNT
	.align		4
        /*006c*/ 	.byte	0x03, 0x1b
        /*006e*/ 	.short	0x0080


	//----- nvinfo : EIATTR_NUM_BARRIERS
	.align		4
        /*0070*/ 	.byte	0x02, 0x4c
        /*0072*/ 	.byte	0x01
	.zero		1


	//----- nvinfo : EIATTR_MERCURY_ISA_VERSION
	.align		4
        /*0074*/ 	.byte	0x03, 0x5f
        /*0076*/ 	.short	0x0101


	//----- nvinfo : EIATTR_UNUSED_LOAD_BYTE_OFFSET
	.align		4
        /*0078*/ 	.byte	0x04, 0x44
        /*007a*/ 	.short	(.L_250 - .L_249)


	//   ....[0]....
.L_249:
        /*007c*/ 	.word	0x00000b00
        /*0080*/ 	.word	0x0000fff0


	//   ....[1]....
        /*0084*/ 	.word	0x00000f10
        /*0088*/ 	.word	0x0000fff0


	//   ....[2]....
        /*008c*/ 	.word	0x00002270
        /*0090*/ 	.word	0x0000fff0


	//----- nvinfo : EIATTR_COOP_GROUP_MASK_REGIDS
	.align		4
.L_250:
        /*0094*/ 	.byte	0x04, 0x29
        /*0096*/ 	.short	(.L_252 - .L_251)


	//   ....[0]....
.L_251:
        /*0098*/ 	.word	0xffffffff


	//   ....[1]....
        /*009c*/ 	.word	0xffffffff


	//   ....[2]....
        /*00a0*/ 	.word	0xffffffff


	//   ....[3]....
        /*00a4*/ 	.word	0xffffffff


	//   ....[4]....
        /*00a8*/ 	.word	0xffffffff


	//   ....[5]....
        /*00ac*/ 	.word	0xffffffff


	//   ....[6]....
        /*00b0*/ 	.word	0xffffffff


	//   ....[7]....
        /*00b4*/ 	.word	0xffffffff


	//   ....[8]....
        /*00b8*/ 	.word	0xffffffff


	//   ....[9]....
        /*00bc*/ 	.word	0xffffffff


	//   ....[10]....
        /*00c0*/ 	.word	0xffffffff


	//   ....[11]....
        /*00c4*/ 	.word	0xffffffff


	//   ....[12]....
        /*00c8*/ 	.word	0xffffffff


	//   ....[13]....
        /*00cc*/ 	.word	0xffffffff


	//   ....[14]....
        /*00d0*/ 	.word	0xffffffff


	//----- nvinfo : EIATTR_COOP_GROUP_INSTR_OFFSETS
	.align		4
.L_252:
        /*00d4*/ 	.byte	0x04, 0x28
        /*00d6*/ 	.short	(.L_254 - .L_253)


	//   ....[0]....
.L_253:
        /*00d8*/ 	.word	0x00000910


	//   ....[1]....
        /*00dc*/ 	.word	0x00000970


	//   ....[2]....
        /*00e0*/ 	.word	0x000009e0


	//   ....[3]....
        /*00e4*/ 	.word	0x00000a30


	//   ....[4]....
        /*00e8*/ 	.word	0x00000a60


	//   ....[5]....
        /*00ec*/ 	.word	0x00000cb0


	//   ....[6]....
        /*00f0*/ 	.word	0x00000d40


	//   ....[7]....
        /*00f4*/ 	.word	0x00000d80


	//   ....[8]....
        /*00f8*/ 	.word	0x00000dd0


	//   ....[9]....
        /*00fc*/ 	.word	0x00000e10


	//   ....[10]....
        /*0100*/ 	.word	0x00002090


	//   ....[11]....
        /*0104*/ 	.word	0x00002110


	//   ....[12]....
        /*0108*/ 	.word	0x00002160


	//   ....[13]....
        /*010c*/ 	.word	0x000021a0


	//   ....[14]....
        /*0110*/ 	.word	0x000021d0


	//----- nvinfo : EIATTR_VRC_CTA_INIT_COUNT
	.align		4
.L_254:
        /*0114*/ 	.byte	0x02, 0x4a
	.zero		1
	.zero		1


	//----- nvinfo : EIATTR_EXIT_INSTR_OFFSETS
	.align		4
        /*0118*/ 	.byte	0x04, 0x1c
        /*011a*/ 	.short	(.L_256 - .L_255)


	//   ....[0]....
.L_255:
        /*011c*/ 	.word	0x00000080


	//   ....[1]....
        /*0120*/ 	.word	0x000000c0


	//   ....[2]....
        /*0124*/ 	.word	0x000023b0


	//   ....[3]....
        /*0128*/ 	.word	0x00002420


	//----- nvinfo : EIATTR_MAX_THREADS
	.align		4
.L_256:
        /*012c*/ 	.byte	0x04, 0x05
        /*012e*/ 	.short	(.L_258 - .L_257)
.L_257:
        /*0130*/ 	.word	0x00000200
        /*0134*/ 	.word	0x00000001
        /*0138*/ 	.word	0x00000001


	//----- nvinfo : EIATTR_CRS_STACK_SIZE
	.align		4
.L_258:
        /*013c*/ 	.byte	0x04, 0x1e
        /*013e*/ 	.short	(.L_260 - .L_259)
.L_259:
        /*0140*/ 	.word	0x00000000


	//----- nvinfo : EIATTR_CBANK_PARAM_SIZE
	.align		4
.L_260:
        /*0144*/ 	.byte	0x03, 0x19
        /*0146*/ 	.short	0x0021


	//----- nvinfo : EIATTR_PARAM_CBANK
	.align		4
        /*0148*/ 	.byte	0x04, 0x0a
        /*014a*/ 	.short	(.L_262 - .L_261)
	.align		4
.L_261:
        /*014c*/ 	.word	index@(.nv.constant0._ZN3cub18CUB_300001_SM_10006detail6reduce28DeviceReduceSingleTileKernelINS2_10policy_hubIfjN4cuda3std3__44plusIfEEE10Policy1000EN6thrust24THRUST_300001_SM_1000_NS6detail15normal_iteratorINSD_10device_ptrIfEEEEPdjS9_dfNS7_10__identityEEEvT0_T1_T2_T3_T4_T6_)
        /*0150*/ 	.short	0x0380
        /*0152*/ 	.short	0x0021


	//----- nvinfo : EIATTR_SW_WAR
	.align		4
.L_262:
        /*0154*/ 	.byte	0x04, 0x36
        /*0156*/ 	.short	(.L_264 - .L_263)
.L_263:
        /*0158*/ 	.word	0x00000008
.L_264:


//--------------------- .nv.info._ZN3cub18CUB_300001_SM_10006detail11EmptyKernelIvEEvv --------------------------
	.section	.nv.info._ZN3cub18CUB_300001_SM_10006detail11EmptyKernelIvEEvv,"",@"SHT_CUDA_INFO"
	.sectionflags	@""
	.align	4


	//----- nvinfo : EIATTR_CUDA_API_VERSION
	.align		4
        /*0000*/ 	.byte	0x04, 0x37
        /*0002*/ 	.short	(.L_266 - .L_265)
.L_265:
        /*0004*/ 	.word	0x00000082


	//----- nvinfo : EIATTR_SPARSE_MMA_MASK
	.align		4
.L_266:
        /*0008*/ 	.byte	0x03, 0x50
        /*000a*/ 	.short	0x0000


	//----- nvinfo : EIATTR_MAXREG_COUNT
	.align		4
        /*000c*/ 	.byte	0x03, 0x1b
        /*000e*/ 	.short	0x00ff


	//----- nvinfo : EIATTR_MERCURY_ISA_VERSION
	.align		4
        /*0010*/ 	.byte	0x03, 0x5f
        /*0012*/ 	.short	0x0101


	//----- nvinfo : EIATTR_VRC_CTA_INIT_COUNT
	.align		4
        /*0014*/ 	.byte	0x02, 0x4a
	.zero		1
	.zero		1


	//----- nvinfo : EIATTR_EXIT_INSTR_OFFSETS
	.align		4
        /*0018*/ 	.byte	0x04, 0x1c
        /*001a*/ 	.short	(.L_268 - .L_267)


	//   ....[0]....
.L_267:
        /*001c*/ 	.word	0x00000010


	//----- nvinfo : EIATTR_SW_WAR
	.align		4
.L_268:
        /*0020*/ 	.byte	0x04, 0x36
        /*0022*/ 	.short	(.L_270 - .L_269)
.L_269:
        /*0024*/ 	.word	0x00000008
.L_270:


//--------------------- .nv.info._Z14cuda_integratePfS_iff --------------------------
	.section	.nv.info._Z14cuda_integratePfS_iff,"",@"SHT_CUDA_INFO"
	.sectionflags	@""
	.align	4


	//----- nvinfo : EIATTR_CUDA_API_VERSION
	.align		4
        /*0000*/ 	.byte	0x04, 0x37
        /*0002*/ 	.short	(.L_272 - .L_271)
.L_271:
        /*0004*/ 	.word	0x00000082


	//----- nvinfo : EIATTR_KPARAM_INFO
	.align		4
.L_272:
        /*0008*/ 	.byte	0x04, 0x17
        /*000a*/ 	.short	(.L_274 - .L_273)
.L_273:
        /*000c*/ 	.word	0x00000000
        /*0010*/ 	.short	0x0004
        /*0012*/ 	.short	0x0018
        /*0014*/ 	.byte	0x00, 0xf0, 0x11, 0x00


	//----- nvinfo : EIATTR_KPARAM_INFO
	.align		4
.L_274:
        /*0018*/ 	.byte	0x04, 0x17
        /*001a*/ 	.short	(.L_276 - .L_275)
.L_275:
        /*001c*/ 	.word	0x00000000
        /*0020*/ 	.short	0x0003
        /*0022*/ 	.short	0x0014
        /*0024*/ 	.byte	0x00, 0xf0, 0x11, 0x00


	//----- nvinfo : EIATTR_KPARAM_INFO
	.align		4
.L_276:
        /*0028*/ 	.byte	0x04, 0x17
        /*002a*/ 	.short	(.L_278 - .L_277)
.L_277:
        /*002c*/ 	.word	0x00000000
        /*0030*/ 	.short	0x0002
        /*0032*/ 	.short	0x0010
        /*0034*/ 	.byte	0x00, 0xf0, 0x11, 0x00


	//----- nvinfo : EIATTR_KPARAM_INFO
	.align		4
.L_278:
        /*0038*/ 	.byte	0x04, 0x17
        /*003a*/ 	.short	(.L_280 - .L_279)
.L_279:
        /*003c*/ 	.word	0x00000000
        /*0040*/ 	.short	0x0001
        /*0042*/ 	.short	0x0008
        /*0044*/ 	.byte	0x00, 0xf5, 0x21, 0x00


	//----- nvinfo : EIATTR_KPARAM_INFO
	.align		4
.L_280:
        /*0048*/ 	.byte	0x04, 0x17
        /*004a*/ 	.short	(.L_282 - .L_281)
.L_281:
        /*004c*/ 	.word	0x00000000
        /*0050*/ 	.short	0x0000
        /*0052*/ 	.short	0x0000
        /*0054*/ 	.byte	0x00, 0xf5, 0x21, 0x00


	//----- nvinfo : EIATTR_SPARSE_MMA_MASK
	.align		4
.L_282:
        /*0058*/ 	.byte	0x03, 0x50
        /*005a*/ 	.short	0x0000


	//----- nvinfo : EIATTR_MAXREG_COUNT
	.align		4
        /*005c*/ 	.byte	0x03, 0x1b
        /*005e*/ 	.short	0x00ff


	//----- nvinfo : EIATTR_MERCURY_ISA_VERSION
	.align		4
        /*0060*/ 	.byte	0x03, 0x5f
        /*0062*/ 	.short	0x0101


	//----- nvinfo : EIATTR_VRC_CTA_INIT_COUNT
	.align		4
        /*0064*/ 	.byte	0x02, 0x4a
	.zero		1
	.zero		1


	//----- nvinfo : EIATTR_EXIT_INSTR_OFFSETS
	.align		4
        /*0068*/ 	.byte	0x04, 0x1c
        /*006a*/ 	.short	(.L_284 - .L_283)


	//   ....[0]....
.L_283:
        /*006c*/ 	.word	0x000000c0


	//   ....[1]....
        /*0070*/ 	.word	0x00000de0


	//----- nvinfo : EIATTR_CRS_STACK_SIZE
	.align		4
.L_284:
        /*0074*/ 	.byte	0x04, 0x1e
        /*0076*/ 	.short	(.L_286 - .L_285)
.L_285:
        /*0078*/ 	.word	0x00000000


	//----- nvinfo : EIATTR_CBANK_PARAM_SIZE
	.align		4
.L_286:
        /*007c*/ 	.byte	0x03, 0x19
        /*007e*/ 	.short	0x001c


	//----- nvinfo : EIATTR_PARAM_CBANK
	.align		4
        /*0080*/ 	.byte	0x04, 0x0a
        /*0082*/ 	.short	(.L_288 - .L_287)
	.align		4
.L_287:
        /*0084*/ 	.word	index@(.nv.constant0._Z14cuda_integratePfS_iff)
        /*0088*/ 	.short	0x0380
        /*008a*/ 	.short	0x001c


	//----- nvinfo : EIATTR_SW_WAR
	.align		4
.L_288:
        /*008c*/ 	.byte	0x04, 0x36
        /*008e*/ 	.short	(.L_290 - .L_289)
.L_289:
        /*0090*/ 	.word	0x00000008
.L_290:


//--------------------- .nv.callgraph             --------------------------
	.section	.nv.callgraph,"",@"SHT_CUDA_CALLGRAPH"
	.align	4
	.sectionentsize	8
	.align		4
        /*0000*/ 	.word	0x00000000
	.align		4
        /*0004*/ 	.word	0xffffffff
	.align		4
        /*0008*/ 	.word	0x00000000
	.align		4
        /*000c*/ 	.word	0xfffffffe
	.align		4
        /*0010*/ 	.word	0x00000000
	.align		4
        /*0014*/ 	.word	0xfffffffd
	.align		4
        /*0018*/ 	.word	0x00000000
	.align		4
        /*001c*/ 	.word	0xfffffffc


//--------------------- .nv.constant4             --------------------------
	.section	.nv.constant4,"a",@progbits
	.align	8
	.align		8
.nv.constant4:
        /*0000*/ 	.dword	_ZN34_INTERNAL_684e96fe_4_k_cu_3ecd25bf4cuda3std3__45__cpo5beginE
	.align		8
        /*0008*/ 	.dword	_ZN34_INTERNAL_684e96fe_4_k_cu_3ecd25bf4cuda3std3__45__cpo3endE
	.align		8
        /*0010*/ 	.dword	_ZN34_INTERNAL_684e96fe_4_k_cu_3ecd25bf4cuda3std3__45__cpo6cbeginE
	.align		8
        /*0018*/ 	.dword	_ZN34_INTERNAL_684e96fe_4_k_cu_3ecd25bf4cuda3std3__45__cpo4cendE
	.align		8
        /*0020*/ 	.dword	_ZN34_INTERNAL_684e96fe_4_k_cu_3ecd25bf4cuda3std3__45__cpo6rbeginE
	.align		8
        /*0028*/ 	.dword	_ZN34_INTERNAL_684e96fe_4_k_cu_3ecd25bf4cuda3std3__45__cpo4rendE
	.align		8
        /*0030*/ 	.dword	_ZN34_INTERNAL_684e96fe_4_k_cu_3ecd25bf4cuda3std3__45__cpo7crbeginE
	.align		8
        /*0038*/ 	.dword	_ZN34_INTERNAL_684e96fe_4_k_cu_3ecd25bf4cuda3std3__45__cpo5crendE
	.align		8
        /*0040*/ 	.dword	_ZN34_INTERNAL_684e96fe_4_k_cu_3ecd25bf4cuda3std3__436_GLOBAL__N__684e96fe_4_k_cu_3ecd25bf6ignoreE
	.align		8
        /*0048*/ 	.dword	_ZN34_INTERNAL_684e96fe_4_k_cu_3ecd25bf4cuda3std3__419piecewise_constructE
	.align		8
        /*0050*/ 	.dword	_ZN34_INTERNAL_684e96fe_4_k_cu_3ecd25bf4cuda3std3__48in_placeE
	.align		8
        /*0058*/ 	.dword	_ZN34_INTERNAL_684e96fe_4_k_cu_3ecd25bf4cuda3std3__420unreachable_sentinelE
	.align		8
        /*0060*/ 	.dword	_ZN34_INTERNAL_684e96fe_4_k_cu_3ecd25bf4cuda3std3__47nulloptE
	.align		8
        /*0068*/ 	.dword	_ZN34_INTERNAL_684e96fe_4_k_cu_3ecd25bf4cuda3std3__48unexpectE
	.align		8
        /*0070*/ 	.dword	_ZN34_INTERNAL_684e96fe_4_k_cu_3ecd25bf4cuda3std6ranges3__45__cpo4swapE
	.align		8
        /*0078*/ 	.dword	_ZN34_INTERNAL_684e96fe_4_k_cu_3ecd25bf4cuda3std6ranges3__45__cpo9iter_moveE
	.align		8
        /*0080*/ 	.dword	_ZN34_INTERNAL_684e96fe_4_k_cu_3ecd25bf4cuda3std6ranges3__45__cpo5beginE
	.align		8
        /*0088*/ 	.dword	_ZN34_INTERNAL_684e96fe_4_k_cu_3ecd25bf4cuda3std6ranges3__45__cpo3endE
	.align		8
        /*0090*/ 	.dword	_ZN34_INTERNAL_684e96fe_4_k_cu_3ecd25bf4cuda3std6ranges3__45__cpo6cbeginE
	.align		8
        /*0098*/ 	.dword	_ZN34_INTERNAL_684e96fe_4_k_cu_3ecd25bf4cuda3std6ranges3__45__cpo4cendE
	.align		8
        /*00a0*/ 	.dword	_ZN34_INTERNAL_684e96fe_4_k_cu_3ecd25bf4cuda3std6ranges3__45__cpo7advanceE
	.align		8
        /*00a8*/ 	.dword	_ZN34_INTERNAL_684e96fe_4_k_cu_3ecd25bf4cuda3std6ranges3__45__cpo9iter_swapE
	.align		8
        /*00b0*/ 	.dword	_ZN34_INTERNAL_684e96fe_4_k_cu_3ecd25bf4cuda3std6ranges3__45__cpo4nextE
	.align		8
        /*00b8*/ 	.dword	_ZN34_INTERNAL_684e96fe_4_k_cu_3ecd25bf4cuda3std6ranges3__45__cpo4prevE
	.align		8
        /*00c0*/ 	.dword	_ZN34_INTERNAL_684e96fe_4_k_cu_3ecd25bf4cuda3std6ranges3__45__cpo4dataE
	.align		8
        /*00c8*/ 	.dword	_ZN34_INTERNAL_684e96fe_4_k_cu_3ecd25bf4cuda3std6ranges3__45__cpo5cdataE
	.align		8
        /*00d0*/ 	.dword	_ZN34_INTERNAL_684e96fe_4_k_cu_3ecd25bf4cuda3std6ranges3__45__cpo4sizeE
	.align		8
        /*00d8*/ 	.dword	_ZN34_INTERNAL_684e96fe_4_k_cu_3ecd25bf4cuda3std6ranges3__45__cpo5ssizeE
	.align		8
        /*00e0*/ 	.dword	_ZN34_INTERNAL_684e96fe_4_k_cu_3ecd25bf4cuda3std6ranges3__45__cpo8distanceE
	.align		8
        /*00e8*/ 	.dword	_ZN34_INTERNAL_684e96fe_4_k_cu_3ecd25bf6thrust24THRUST_300001_SM_1000_NS8cuda_cub3parE
	.align		8
        /*00f0*/ 	.dword	_ZN34_INTERNAL_684e96fe_4_k_cu_3ecd25bf6thrust24THRUST_300001_SM_1000_NS8cuda_cub10par_nosyncE
	.align		8
        /*00f8*/ 	.dword	_ZN34_INTERNAL_684e96fe_4_k_cu_3ecd25bf6thrust24THRUST_300001_SM_1000_NS6system6detail10sequential3seqE
	.align		8
        /*0100*/ 	.dword	_ZN34_INTERNAL_684e96fe_4_k_cu_3ecd25bf6thrust24THRUST_300001_SM_1000_NS12placeholders2_1E
	.align		8
        /*0108*/ 	.dword	_ZN34_INTERNAL_684e96fe_4_k_cu_3ecd25bf6thrust24THRUST_300001_SM_1000_NS12placeholders2_2E
	.align		8
        /*0110*/ 	.dword	_ZN34_INTERNAL_684e96fe_4_k_cu_3ecd25bf6thrust24THRUST_300001_SM_1000_NS12placeholders2_3E
	.align		8
        /*0118*/ 	.dword	_ZN34_INTERNAL_684e96fe_4_k_cu_3ecd25bf6thrust24THRUST_300001_SM_1000_NS12placeholders2_4E
	.align		8
        /*0120*/ 	.dword	_ZN34_INTERNAL_684e96fe_4_k_cu_3ecd25bf6thrust24THRUST_300001_SM_1000_NS12placeholders2_5E
	.align		8
        /*0128*/ 	.dword	_ZN34_INTERNAL_684e96fe_4_k_cu_3ecd25bf6thrust24THRUST_300001_SM_1000_NS12placeholders2_6E
	.align		8
        /*0130*/ 	.dword	_ZN34_INTERNAL_684e96fe_4_k_cu_3ecd25bf6thrust24THRUST_300001_SM_1000_NS12placeholders2_7E
	.align		8
        /*0138*/ 	.dword	_ZN34_INTERNAL_684e96fe_4_k_cu_3ecd25bf6thrust24THRUST_300001_SM_1000_NS12placeholders2_8E
	.align		8
        /*0140*/ 	.dword	_ZN34_INTERNAL_684e96fe_4_k_cu_3ecd25bf6thrust24THRUST_300001_SM_1000_NS12placeholders2_9E
	.align		8
        /*0148*/ 	.dword	_ZN34_INTERNAL_684e96fe_4_k_cu_3ecd25bf6thrust24THRUST_300001_SM_1000_NS12placeholders3_10E
	.align		8
        /*0150*/ 	.dword	_ZN34_INTERNAL_684e96fe_4_k_cu_3ecd25bf6thrust24THRUST_300001_SM_1000_NS3seqE


//--------------------- .text._ZN3cub18CUB_300001_SM_10006detail6reduce28DeviceReduceSingleTileKernelINS2_10policy_hubIfyN4cuda3std3__44plusIfEEE10Policy1000EPfPdiS9_dfNS7_10__identityEEEvT0_T1_T2_T3_T4_T6_ --------------------------
	.section	.text._ZN3cub18CUB_300001_SM_10006detail6reduce28DeviceReduceSingleTileKernelINS2_10policy_hubIfyN4cuda3std3__44plusIfEEE10Policy1000EPfPdiS9_dfNS7_10__identityEEEvT0_T1_T2_T3_T4_T6_,"ax",@progbits
	.align	128
        .global         _ZN3cub18CUB_300001_SM_10006detail6reduce28DeviceReduceSingleTileKernelINS2_10policy_hubIfyN4cuda3std3__44plusIfEEE10Policy1000EPfPdiS9_dfNS7_10__identityEEEvT0_T1_T2_T3_T4_T6_
        .type           _ZN3cub18CUB_300001_SM_10006detail6reduce28DeviceReduceSingleTileKernelINS2_10policy_hubIfyN4cuda3std3__44plusIfEEE10Policy1000EPfPdiS9_dfNS7_10__identityEEEvT0_T1_T2_T3_T4_T6_,@function
        .size           _ZN3cub18CUB_300001_SM_10006detail6reduce28DeviceReduceSingleTileKernelINS2_10policy_hubIfyN4cuda3std3__44plusIfEEE10Policy1000EPfPdiS9_dfNS7_10__identityEEEvT0_T1_T2_T3_T4_T6_,(.L_x_246 - _ZN3cub18CUB_300001_SM_10006detail6reduce28DeviceReduceSingleTileKernelINS2_10policy_hubIfyN4cuda3std3__44plusIfEEE10Policy1000EPfPdiS9_dfNS7_10__identityEEEvT0_T1_T2_T3_T4_T6_)
        .other          _ZN3cub18CUB_300001_SM_10006detail6reduce28DeviceReduceSingleTileKernelINS2_10policy_hubIfyN4cuda3std3__44plusIfEEE10Policy1000EPfPdiS9_dfNS7_10__identityEEEvT0_T1_T2_T3_T4_T6_,@"STO_CUDA_ENTRY STV_DEFAULT"
_ZN3cub18CUB_300001_SM_10006detail6reduce28DeviceReduceSingleTileKernelINS2_10policy_hubIfyN4cuda3std3__44plusIfEEE10Policy1000EPfPdiS9_dfNS7_10__identityEEEvT0_T1_T2_T3_T4_T6_:
.text._ZN3cub18CUB_300001_SM_10006detail6reduce28DeviceReduceSingleTileKernelINS2_10policy_hubIfyN4cuda3std3__44plusIfEEE10Policy1000EPfPdiS9_dfNS7_10__identityEEEvT0_T1_T2_T3_T4_T6_:
[----:B------:R-:W-:Y:S01]  /*0000*/  LDC R1, c[0x0][0x37c] ;  /* 0x0000df00ff017b82 */ /* 0x000fe20000000800 */
[----:B------:R-:W0:Y:S01]  /*0010*/  LDCU UR4, c[0x0][0x390] ;  /* 0x00007200ff0477ac */ /* 0x000e220008000800 */
[----:B------:R-:W1:Y:S01]  /*0020*/  LDCU.64 UR6, c[0x0][0x358] ;  /* 0x00006b00ff0677ac */ /* 0x000e620008000a00 */
[----:B0-----:R-:W-:-:S04]  /*0030*/  MOV R20, UR4 ;  /* 0x0000000400147c02 */ /* 0x001fc80008000f00 */
[----:B------:R-:W-:-:S13]  /*0040*/  ISETP.NE.AND P0, PT, R20, RZ, PT ;  /* 0x000000ff1400720c */ /* 0x000fda0003f05270 */
[----:B-1----:R-:W-:Y:S05]  /*0050*/  @P0 BRA `(.L_x_0) ;  /* 0x00000000001c0947 */ /* 0x002fea0003800000 */
[----:B------:R-:W0:Y:S02]  /*0060*/  S2R R0, SR_TID.X ;  /* 0x0000000000007919 */ /* 0x000e240000002100 */
[----:B0-----:R-:W-:-:S13]  /*0070*/  ISETP.NE.AND P0, PT, R0, RZ, PT ;  /* 0x000000ff0000720c */ /* 0x001fda0003f05270 */
[----:B------:R-:W-:Y:S05]  /*0080*/  @P0 EXIT ;  /* 0x000000000000094d */ /* 0x000fea0003800000 */
[----:B------:R-:W0:Y:S08]  /*0090*/  LDC.64 R2, c[0x0][0x388] ;  /* 0x0000e200ff027b82 */ /* 0x000e300000000a00 */
[----:B------:R-:W0:Y:S02]  /*00a0*/  LDC.64 R4, c[0x0][0x398] ;  /* 0x0000e600ff047b82 */ /* 0x000e240000000a00 */
[----:B0-----:R-:W-:Y:S01]  /*00b0*/  STG.E.64 desc[UR6][R2.64], R4 ;  /* 0x0000000402007986 */ /* 0x001fe2000c101b06 */
[----:B------:R-:W-:Y:S05]  /*00c0*/  EXIT ;  /* 0x000000000000794d */ /* 0x000fea0003800000 */
.L_x_0:
[----:B------:R-:W0:Y:S01]  /*00d0*/  LDCU UR4, c[0x0][0x380] ;  /* 0x00007000ff0477ac */ /* 0x000e220008000800 */
[----:B------:R-:W-:Y:S01]  /*00e0*/  BSSY.RECONVERGENT B0, `(.L_x_1) ;  /* 0x00003ca000007945 */ /* 0x000fe20003800200 */
[----:B0-----:R-:W-:-:S09]  /*00f0*/  ULOP3.LUT UP0, URZ, UR4, 0xf, URZ, 0xc0, !UPT ;  /* 0x0000000f04ff7892 */ /* 0x001fd2000f80c0ff */
[----:B------:R-:W-:Y:S05]  /*0100*/  BRA.U UP0, `(.L_x_2) ;  /* 0x0000001d00607547 */ /* 0x000fea000b800000 */
[----:B------:R-:W-:-:S13]  /*0110*/  ISETP.GT.AND P0, PT, R20, 0xfff, PT ;  /* 0x00000fff1400780c */ /* 0x000fda0003f04270 */
[----:B------:R-:W-:Y:S05]  /*0120*/  @P0 BRA `(.L_x_3) ;  /* 0x0000000c00a80947 */ /* 0x000fea0003800000 */
[----:B------:R-:W0:Y:S01]  /*0130*/  S2R R9, SR_TID.X ;  /* 0x0000000000097919 */ /* 0x000e220000002100 */
[----:B------:R-:W-:Y:S01]  /*0140*/  BSSY.RECONVERGENT B1, `(.L_x_4) ;  /* 0x0000009000017945 */ /* 0x000fe20003800200 */
[----:B------:R-:W-:Y:S01]  /*0150*/  HFMA2 R0, -RZ, RZ, 0, 0 ;  /* 0x00000000ff007431 */ /* 0x000fe200000001ff */
[----:B0-----:R-:W-:Y:S02]  /*0160*/  ISETP.GE.AND P0, PT, R9, R20, PT ;  /* 0x000000140900720c */ /* 0x001fe40003f06270 */
[----:B------:R-:W-:-:S11]  /*0170*/  MOV R11, R9 ;  /* 0x00000009000b7202 */ /* 0x000fd60000000f00 */
[----:B------:R-:W-:Y:S05]  /*0180*/  @P0 BRA `(.L_x_5) ;  /* 0x0000000000100947 */ /* 0x000fea0003800000 */
[----:B------:R-:W0:Y:S02]  /*0190*/  LDC.64 R2, c[0x0][0x380] ;  /* 0x0000e000ff027b82 */ /* 0x000e240000000a00 */
[----:B0-----:R-:W-:-:S05]  /*01a0*/  IMAD.WIDE.U32 R2, R9, 0x4, R2 ;  /* 0x0000000409027825 */ /* 0x001fca00078e0002 */
[----:B------:R0:W5:Y:S01]  /*01b0*/  LDG.E.CONSTANT R0, desc[UR6][R2.64] ;  /* 0x0000000602007981 */ /* 0x000162000c1e9900 */
[----:B------:R-:W-:-:S07]  /*01c0*/  IADD3 R11, PT, PT, R9, 0x100, RZ ;  /* 0x00000100090b7810 */ /* 0x000fce0007ffe0ff */
.L_x_5:
[----:B------:R-:W-:Y:S05]  /*01d0*/  BSYNC.RECONVERGENT B1 ;  /* 0x0000000000017941 */ /* 0x000fea0003800200 */
.L_x_4:
[----:B------:R-:W-:Y:S01]  /*01e0*/  ISETP.GE.AND P0, PT, R11, R20, PT ;  /* 0x000000140b00720c */ /* 0x000fe20003f06270 */
[----:B------:R-:W-:-:S12]  /*01f0*/  BSSY.RECONVERGENT B1, `(.L_x_6) ;  /* 0x0000074000017945 */ /* 0x000fd80003800200 */
[----:B------:R-:W-:Y:S05]  /*0200*/  @P0 BRA `(.L_x_7) ;  /* 0x0000000400c80947 */ /* 0x000fea0003800000 */
[----:B0-----:R-:W-:Y:S01]  /*0210*/  LOP3.LUT R3, RZ, R11, RZ, 0x33, !PT ;  /* 0x0000000bff037212 */ /* 0x001fe200078e33ff */
[----:B------:R-:W-:Y:S03]  /*0220*/  BSSY.RECONVERGENT B2, `(.L_x_8) ;  /* 0x0000015000027945 */ /* 0x000fe60003800200 */
[----:B------:R-:W-:-:S04]  /*0230*/  IADD3 R4, PT, PT, R3, R20, RZ ;  /* 0x0000001403047210 */ /* 0x000fc80007ffe0ff */
[C---:B------:R-:W-:Y:S02]  /*0240*/  LOP3.LUT R2, R4.reuse, 0x300, RZ, 0xc0, !PT ;  /* 0x0000030004027812 */ /* 0x040fe400078ec0ff */
[----:B------:R-:W-:Y:S02]  /*0250*/  ISETP.GE.U32.AND P1, PT, R4, 0x300, PT ;  /* 0x000003000400780c */ /* 0x000fe40003f26070 */
[----:B------:R-:W-:-:S13]  /*0260*/  ISETP.NE.AND P0, PT, R2, 0x300, PT ;  /* 0x000003000200780c */ /* 0x000fda0003f05270 */
[----:B------:R-:W-:Y:S05]  /*0270*/  @!P0 BRA `(.L_x_9) ;  /* 0x00000000003c8947 */ /* 0x000fea0003800000 */
[----:B------:R-:W0:Y:S01]  /*0280*/  LDC.64 R2, c[0x0][0x380] ;  /* 0x0000e000ff027b82 */ /* 0x000e220000000a00 */
[----:B------:R-:W-:-:S04]  /*0290*/  LEA.HI R4, R4, 0x1, RZ, 0x18 ;  /* 0x0000000104047811 */ /* 0x000fc800078fc0ff */
[----:B------:R-:W-:-:S04]  /*02a0*/  LOP3.LUT R4, R4, 0x3, RZ, 0xc0, !PT ;  /* 0x0000000304047812 */ /* 0x000fc800078ec0ff */
[----:B------:R-:W-:Y:S01]  /*02b0*/  IADD3 R4, PT, PT, -R4, RZ, RZ ;  /* 0x000000ff04047210 */ /* 0x000fe20007ffe1ff */
[----:B0-----:R-:W-:-:S05]  /*02c0*/  IMAD.WIDE.U32 R2, R11, 0x4, R2 ;  /* 0x000000040b027825 */ /* 0x001fca00078e0002 */
[----:B------:R-:W-:-:S07]  /*02d0*/  MOV R5, R3 ;  /* 0x0000000300057202 */ /* 0x000fce0000000f00 */
.L_x_10:
[----:B------:R-:W-:-:S06]  /*02e0*/  MOV R3, R5 ;  /* 0x0000000500037202 */ /* 0x000fcc0000000f00 */
[----:B------:R0:W2:Y:S01]  /*02f0*/  LDG.E.CONSTANT R3, desc[UR6][R2.64] ;  /* 0x0000000602037981 */ /* 0x0000a2000c1e9900 */
[----:B------:R-:W-:Y:S01]  /*0300*/  IADD3 R4, PT, PT, R4, 0x1, RZ ;  /* 0x0000000104047810 */ /* 0x000fe20007ffe0ff */
[----:B------:R-:W-:-:S03]  /*0310*/  VIADD R11, R11, 0x100 ;  /* 0x000001000b0b7836 */ /* 0x000fc60000000000 */
[----:B------:R-:W-:Y:S02]  /*0320*/  ISETP.NE.AND P0, PT, R4, RZ, PT ;  /* 0x000000ff0400720c */ /* 0x000fe40003f05270 */
[----:B0-----:R-:W-:-:S04]  /*0330*/  IADD3 R2, P2, PT, R2, 0x400, RZ ;  /* 0x0000040002027810 */ /* 0x001fc80007f5e0ff */
[----:B------:R-:W-:Y:S01]  /*0340*/  IADD3.X R5, PT, PT, RZ, R5, RZ, P2, !PT ;  /* 0x00000005ff057210 */ /* 0x000fe200017fe4ff */
[----:B--2--5:R-:W-:-:S06]  /*0350*/  FADD R0, R3, R0 ;  /* 0x0000000003007221 */ /* 0x024fcc0000000000 */
[----:B------:R-:W-:Y:S05]  /*0360*/  @P0 BRA `(.L_x_10) ;  /* 0xfffffffc00dc0947 */ /* 0x000fea000383ffff */
.L_x_9:
[----:B------:R-:W-:Y:S05]  /*0370*/  BSYNC.RECONVERGENT B2 ;  /* 0x0000000000027941 */ /* 0x000fea0003800200 */
.L_x_8:
[----:B------:R-:W-:Y:S05]  /*0380*/  @!P1 BRA `(.L_x_7) ;  /* 0x0000000400689947 */ /* 0x000fea0003800000 */
[----:B------:R-:W-:Y:S01]  /*0390*/  IADD3 R2, PT, PT, -R11, R20, RZ ;  /* 0x000000140b027210 */ /* 0x000fe20007ffe1ff */
[----:B------:R-:W-:Y:S01]  /*03a0*/  BSSY.RECONVERGENT B2, `(.L_x_11) ;  /* 0x0000031000027945 */ /* 0x000fe20003800200 */
[----:B------:R-:W-:Y:S02]  /*03b0*/  PLOP3.LUT P0, PT, PT, PT, PT, 0x80, 0x8 ;  /* 0x000000000008781c */ /* 0x000fe40003f0f070 */
[----:B------:R-:W-:-:S13]  /*03c0*/  ISETP.GT.AND P1, PT, R2, 0xc00, PT ;  /* 0x00000c000200780c */ /* 0x000fda0003f24270 */
[----:B------:R-:W-:Y:S05]  /*03d0*/  @!P1 BRA `(.L_x_12) ;  /* 0x0000000000b49947 */ /* 0x000fea0003800000 */
[----:B------:R-:W-:Y:S02]  /*03e0*/  PLOP3.LUT P0, PT, PT, PT, PT, 0x8, 0x80 ;  /* 0x000000000080781c */ /* 0x000fe40003f0e170 */
[----:B------:R-:W-:-:S11]  /*03f0*/  IADD3 R8, PT, PT, R20, -0xc00, RZ ;  /* 0xfffff40014087810 */ /* 0x000fd60007ffe0ff */
.L_x_13:
[----:B------:R-:W0:Y:S01]  /*0400*/  LDC.64 R6, c[0x0][0x380] ;  /* 0x0000e000ff067b82 */ /* 0x000e220000000a00 */
[C---:B------:R-:W-:Y:S01]  /*0410*/  IADD3 R5, PT, PT, R11.reuse, 0x400, RZ ;  /* 0x000004000b057810 */ /* 0x040fe20007ffe0ff */
[----:B0-----:R-:W-:-:S05]  /*0420*/  IMAD.WIDE R24, R11, 0x4, R6 ;  /* 0x000000040b187825 */ /* 0x001fca00078e0206 */
[----:B------:R-:W2:Y:S04]  /*0430*/  LDG.E.CONSTANT R13, desc[UR6][R24.64] ;  /* 0x00000006180d7981 */ /* 0x000ea8000c1e9900 */
[----:B------:R-:W3:Y:S01]  /*0440*/  LDG.E.CONSTANT R10, desc[UR6][R24.64+0x400] ;  /* 0x00040006180a7981 */ /* 0x000ee2000c1e9900 */
[----:B------:R-:W-:-:S03]  /*0450*/  IMAD.WIDE R4, R5, 0x4, R6 ;  /* 0x0000000405047825 */ /* 0x000fc600078e0206 */
[----:B------:R-:W4:Y:S04]  /*0460*/  LDG.E.CONSTANT R12, desc[UR6][R24.64+0x800] ;  /* 0x00080006180c7981 */ /* 0x000f28000c1e9900 */
[----:B------:R-:W4:Y:S04]  /*0470*/  LDG.E.CONSTANT R17, desc[UR6][R24.64+0xc00] ;  /* 0x000c000618117981 */ /* 0x000f28000c1e9900 */
[----:B------:R-:W4:Y:S01]  /*0480*/  LDG.E.CONSTANT R16, desc[UR6][R4.64] ;  /* 0x0000000604107981 */ /* 0x000f22000c1e9900 */
[----:B------:R-:W-:-:S03]  /*0490*/  IADD3 R3, PT, PT, R11, 0x800, RZ ;  /* 0x000008000b037810 */ /* 0x000fc60007ffe0ff */
[----:B------:R-:W4:Y:S04]  /*04a0*/  LDG.E.CONSTANT R15, desc[UR6][R4.64+0x400] ;  /* 0x00040006040f7981 */ /* 0x000f28000c1e9900 */
[----:B------:R-:W4:Y:S01]  /*04b0*/  LDG.E.CONSTANT R14, desc[UR6][R4.64+0x800] ;  /* 0x00080006040e7981 */ /* 0x000f22000c1e9900 */
[----:B------:R-:W-:-:S03]  /*04c0*/  IMAD.WIDE R2, R3, 0x4, R6 ;  /* 0x0000000403027825 */ /* 0x000fc600078e0206 */
[----:B------:R-:W4:Y:S04]  /*04d0*/  LDG.E.CONSTANT R22, desc[UR6][R4.64+0xc00] ;  /* 0x000c000604167981 */ /* 0x000f28000c1e9900 */
[----:B------:R-:W4:Y:S01]  /*04e0*/  LDG.E.CONSTANT R21, desc[UR6][R2.64] ;  /* 0x0000000602157981 */ /* 0x000f22000c1e9900 */
[----:B------:R-:W-:-:S03]  /*04f0*/  IADD3 R23, PT, PT, R11, 0xc00, RZ ;  /* 0x00000c000b177810 */ /* 0x000fc60007ffe0ff */
[----:B------:R-:W4:Y:S04]  /*0500*/  LDG.E.CONSTANT R19, desc[UR6][R2.64+0x400] ;  /* 0x0004000602137981 */ /* 0x000f28000c1e9900 */
[----:B------:R-:W4:Y:S01]  /*0510*/  LDG.E.CONSTANT R18, desc[UR6][R2.64+0x800] ;  /* 0x0008000602127981 */ /* 0x000f22000c1e9900 */
[----:B------:R-:W-:-:S03]  /*0520*/  IMAD.WIDE R6, R23, 0x4, R6 ;  /* 0x0000000417067825 */ /* 0x000fc600078e0206 */
[----:B------:R-:W4:Y:S04]  /*0530*/  LDG.E.CONSTANT R26, desc[UR6][R2.64+0xc00] ;  /* 0x000c0006021a7981 */ /* 0x000f28000c1e9900 */
[----:B------:R-:W4:Y:S04]  /*0540*/  LDG.E.CONSTANT R25, desc[UR6][R6.64] ;  /* 0x0000000606197981 */ /* 0x000f28000c1e9900 */
[----:B------:R-:W4:Y:S04]  /*0550*/  LDG.E.CONSTANT R23, desc[UR6][R6.64+0x400] ;  /* 0x0004000606177981 */ /* 0x000f28000c1e9900 */
[----:B------:R-:W4:Y:S04]  /*0560*/  LDG.E.CONSTANT R24, desc[UR6][R6.64+0x800] ;  /* 0x0008000606187981 */ /* 0x000f28000c1e9900 */
[----:B------:R-:W4:Y:S01]  /*0570*/  LDG.E.CONSTANT R27, desc[UR6][R6.64+0xc00] ;  /* 0x000c0006061b7981 */ /* 0x000f22000c1e9900 */
[----:B------:R-:W-:-:S04]  /*0580*/  IADD3 R11, PT, PT, R11, 0x1000, RZ ;  /* 0x000010000b0b7810 */ /* 0x000fc80007ffe0ff */
[----:B------:R-:W-:Y:S01]  /*0590*/  ISETP.GE.AND P1, PT, R11, R8, PT ;  /* 0x000000080b00720c */ /* 0x000fe20003f26270 */
[----:B--2--5:R-:W-:-:S04]  /*05a0*/  FADD R13, R13, R0 ;  /* 0x000000000d0d7221 */ /* 0x024fc80000000000 */
[----:B---3--:R-:W-:-:S04]  /*05b0*/  FADD R13, R13, R10 ;  /* 0x0000000a0d0d7221 */ /* 0x008fc80000000000 */
[----:B----4-:R-:W-:-:S04]  /*05c0*/  FADD R12, R13, R12 ;  /* 0x0000000c0d0c7221 */ /* 0x010fc80000000000 */
[----:B------:R-:W-:-:S04]  /*05d0*/  FADD R17, R12, R17 ;  /* 0x000000110c117221 */ /* 0x000fc80000000000 */
        /* <DEDUP_REMOVED lines=11> */
[----:B------:R-:W-:Y:S01]  /*0690*/  FADD R0, R24, R27 ;  /* 0x0000001b18007221 */ /* 0x000fe20000000000 */
[----:B------:R-:W-:Y:S06]  /*06a0*/  @!P1 BRA `(.L_x_13) ;  /* 0xfffffffc00549947 */ /* 0x000fec000383ffff */
.L_x_12:
[----:B------:R-:W-:Y:S05]  /*06b0*/  BSYNC.RECONVERGENT B2 ;  /* 0x0000000000027941 */ /* 0x000fea0003800200 */
.L_x_11:
[----:B------:R-:W-:Y:S01]  /*06c0*/  IADD3 R2, PT, PT, -R11, R20, RZ ;  /* 0x000000140b027210 */ /* 0x000fe20007ffe1ff */
[----:B------:R-:W-:Y:S03]  /*06d0*/  BSSY.RECONVERGENT B2, `(.L_x_14) ;  /* 0x0000019000027945 */ /* 0x000fe60003800200 */
[----:B------:R-:W-:-:S13]  /*06e0*/  ISETP.GT.AND P1, PT, R2, 0x400, PT ;  /* 0x000004000200780c */ /* 0x000fda0003f24270 */
[----:B------:R-:W-:Y:S05]  /*06f0*/  @!P1 BRA `(.L_x_15) ;  /* 0x0000000000589947 */ /* 0x000fea0003800000 */
[----:B------:R-:W0:Y:S01]  /*0700*/  LDC.64 R4, c[0x0][0x380] ;  /* 0x0000e000ff047b82 */ /* 0x000e220000000a00 */
[C---:B------:R-:W-:Y:S02]  /*0710*/  VIADD R15, R11.reuse, 0x400 ;  /* 0x000004000b0f7836 */ /* 0x040fe40000000000 */
[----:B0-----:R-:W-:-:S05]  /*0720*/  IMAD.WIDE R2, R11, 0x4, R4 ;  /* 0x000000040b027825 */ /* 0x001fca00078e0204 */
[----:B------:R-:W2:Y:S04]  /*0730*/  LDG.E.CONSTANT R7, desc[UR6][R2.64] ;  /* 0x0000000602077981 */ /* 0x000ea8000c1e9900 */
[----:B------:R-:W3:Y:S01]  /*0740*/  LDG.E.CONSTANT R6, desc[UR6][R2.64+0x400] ;  /* 0x0004000602067981 */ /* 0x000ee2000c1e9900 */
[----:B------:R-:W-:-:S03]  /*0750*/  IMAD.WIDE R4, R15, 0x4, R4 ;  /* 0x000000040f047825 */ /* 0x000fc600078e0204 */
[----:B------:R-:W4:Y:S04]  /*0760*/  LDG.E.CONSTANT R13, desc[UR6][R2.64+0x800] ;  /* 0x00080006020d7981 */ /* 0x000f28000c1e9900 */
[----:B------:R-:W4:Y:S04]  /*0770*/  LDG.E.CONSTANT R15, desc[UR6][R2.64+0xc00] ;  /* 0x000c0006020f7981 */ /* 0x000f28000c1e9900 */
[----:B------:R-:W4:Y:S04]  /*0780*/  LDG.E.CONSTANT R17, desc[UR6][R4.64] ;  /* 0x0000000604117981 */ /* 0x000f28000c1e9900 */
[----:B------:R-:W4:Y:S04]  /*0790*/  LDG.E.CONSTANT R19, desc[UR6][R4.64+0x400] ;  /* 0x0004000604137981 */ /* 0x000f28000c1e9900 */
[----:B------:R-:W4:Y:S04]  /*07a0*/  LDG.E.CONSTANT R21, desc[UR6][R4.64+0x800] ;  /* 0x0008000604157981 */ /* 0x000f28000c1e9900 */
[----:B------:R-:W4:Y:S01]  /*07b0*/  LDG.E.CONSTANT R23, desc[UR6][R4.64+0xc00] ;  /* 0x000c000604177981 */ /* 0x000f22000c1e9900 */
[----:B------:R-:W-:-:S02]  /*07c0*/  PLOP3.LUT P0, PT, PT, PT, PT, 0x8, 0x80 ;  /* 0x000000000080781c */ /* 0x000fc40003f0e170 */
[----:B------:R-:W-:Y:S01]  /*07d0*/  IADD3 R11, PT, PT, R11, 0x800, RZ ;  /* 0x000008000b0b7810 */ /* 0x000fe20007ffe0ff */
[----:B--2--5:R-:W-:-:S04]  /*07e0*/  FADD R7, R0, R7 ;  /* 0x0000000700077221 */ /* 0x024fc80000000000 */
[----:B---3--:R-:W-:-:S04]  /*07f0*/  FADD R6, R7, R6 ;  /* 0x0000000607067221 */ /* 0x008fc80000000000 */
[----:B----4-:R-:W-:-:S04]  /*0800*/  FADD R6, R6, R13 ;  /* 0x0000000d06067221 */ /* 0x010fc80000000000 */
[----:B------:R-:W-:-:S04]  /*0810*/  FADD R6, R6, R15 ;  /* 0x0000000f06067221 */ /* 0x000fc80000000000 */
[----:B------:R-:W-:-:S04]  /*0820*/  FADD R6, R6, R17 ;  /* 0x0000001106067221 */ /* 0x000fc80000000000 */
[----:B------:R-:W-:-:S04]  /*0830*/  FADD R6, R6, R19 ;  /* 0x0000001306067221 */ /* 0x000fc80000000000 */
[----:B------:R-:W-:-:S04]  /*0840*/  FADD R6, R6, R21 ;  /* 0x0000001506067221 */ /* 0x000fc80000000000 */
[----:B------:R-:W-:-:S07]  /*0850*/  FADD R0, R6, R23 ;  /* 0x0000001706007221 */ /* 0x000fce0000000000 */
.L_x_15:
[----:B------:R-:W-:Y:S05]  /*0860*/  BSYNC.RECONVERGENT B2 ;  /* 0x0000000000027941 */ /* 0x000fea0003800200 */
.L_x_14:
[----:B------:R-:W-:-:S13]  /*0870*/  ISETP.LT.OR P0, PT, R11, R20, P0 ;  /* 0x000000140b00720c */ /* 0x000fda0000701670 */
[----:B------:R-:W-:Y:S05]  /*0880*/  @!P0 BRA `(.L_x_7) ;  /* 0x0000000000288947 */ /* 0x000fea0003800000 */
[----:B------:R-:W0:Y:S02]  /*0890*/  LDC.64 R2, c[0x0][0x380] ;  /* 0x0000e000ff027b82 */ /* 0x000e240000000a00 */
[----:B0-----:R-:W-:-:S05]  /*08a0*/  IMAD.WIDE R2, R11, 0x4, R2 ;  /* 0x000000040b027825 */ /* 0x001fca00078e0202 */
[----:B------:R-:W2:Y:S04]  /*08b0*/  LDG.E.CONSTANT R5, desc[UR6][R2.64] ;  /* 0x0000000602057981 */ /* 0x000ea8000c1e9900 */
[----:B------:R-:W3:Y:S04]  /*08c0*/  LDG.E.CONSTANT R4, desc[UR6][R2.64+0x400] ;  /* 0x0004000602047981 */ /* 0x000ee8000c1e9900 */
[----:B------:R-:W4:Y:S04]  /*08d0*/  LDG.E.CONSTANT R7, desc[UR6][R2.64+0x800] ;  /* 0x0008000602077981 */ /* 0x000f28000c1e9900 */
[----:B------:R-:W4:Y:S01]  /*08e0*/  LDG.E.CONSTANT R11, desc[UR6][R2.64+0xc00] ;  /* 0x000c0006020b7981 */ /* 0x000f22000c1e9900 */
[----:B--2--5:R-:W-:-:S04]  /*08f0*/  FADD R5, R0, R5 ;  /* 0x0000000500057221 */ /* 0x024fc80000000000 */
[----:B---3--:R-:W-:-:S04]  /*0900*/  FADD R4, R5, R4 ;  /* 0x0000000405047221 */ /* 0x008fc80000000000 */
[----:B----4-:R-:W-:-:S04]  /*0910*/  FADD R4, R4, R7 ;  /* 0x0000000704047221 */ /* 0x010fc80000000000 */
[----:B------:R-:W-:-:S07]  /*0920*/  FADD R0, R4, R11 ;  /* 0x0000000b04007221 */ /* 0x000fce0000000000 */
.L_x_7:
[----:B------:R-:W-:Y:S05]  /*0930*/  BSYNC.RECONVERGENT B1 ;  /* 0x0000000000017941 */ /* 0x000fea0003800200 */
.L_x_6:
[----:B------:R-:W-:Y:S02]  /*0940*/  ISETP.GE.AND P0, PT, R20, 0x100, PT ;  /* 0x000001001400780c */ /* 0x000fe40003f06270 */
[----:B-----5:R-:W-:-:S11]  /*0950*/  MOV R7, R0 ;  /* 0x0000000000077202 */ /* 0x020fd60000000f00 */
[----:B------:R-:W-:Y:S05]  /*0960*/  @!P0 BRA `(.L_x_16) ;  /* 0x0000000000ac8947 */ /* 0x000fea0003800000 */
[----:B------:R-:W1:Y:S01]  /*0970*/  S2R R6, SR_LANEID ;  /* 0x0000000000067919 */ /* 0x000e620000000000 */
[----:B------:R-:W2:Y:S02]  /*0980*/  SHFL.DOWN PT, R0, R7, 0x1, 0x1f ;  /* 0x08201f0007007f89 */ /* 0x000ea400000e0000 */
[----:B--2---:R-:W-:Y:S01]  /*0990*/  FADD R0, R0, R7 ;  /* 0x0000000700007221 */ /* 0x004fe20000000000 */
[C---:B-1----:R-:W-:Y:S02]  /*09a0*/  ISETP.GT.AND P0, PT, R6.reuse, 0x1e, PT ;  /* 0x0000001e0600780c */ /* 0x042fe40003f04270 */
[C---:B------:R-:W-:Y:S02]  /*09b0*/  ISETP.NE.AND P1, PT, R6.reuse, RZ, PT ;  /* 0x000000ff0600720c */ /* 0x040fe40003f25270 */
[----:B------:R-:W-:Y:S02]  /*09c0*/  FSEL R0, R7, R0, P0 ;  /* 0x0000000007007208 */ /* 0x000fe40000000000 */
[----:B------:R-:W-:-:S03]  /*09d0*/  ISETP.GT.AND P0, PT, R6, 0x1d, PT ;  /* 0x0000001d0600780c */ /* 0x000fc60003f04270 */
[----:B0-----:R-:W0:Y:S06]  /*09e0*/  SHFL.DOWN PT, R3, R0, 0x2, 0x1f ;  /* 0x08401f0000037f89 */ /* 0x001e2c00000e0000 */
[----:B------:R-:W1:Y:S01]  /*09f0*/  @!P1 S2R R5, SR_CgaCtaId ;  /* 0x0000000000059919 */ /* 0x000e620000008800 */
[----:B------:R-:W-:Y:S02]  /*0a00*/  @!P1 MOV R4, 0x400 ;  /* 0x0000040000049802 */ /* 0x000fe40000000f00 */
[----:B------:R-:W-:-:S04]  /*0a10*/  @!P1 SHF.R.U32.HI R2, RZ, 0x3, R9 ;  /* 0x00000003ff029819 */ /* 0x000fc80000011609 */
[----:B------:R-:W-:Y:S01]  /*0a20*/  @!P1 LOP3.LUT R2, R2, 0x7c, RZ, 0xc0, !PT ;  /* 0x0000007c02029812 */ /* 0x000fe200078ec0ff */
[----:B0-----:R-:W-:Y:S01]  /*0a30*/  @!P0 FADD R0, R0, R3 ;  /* 0x0000000300008221 */ /* 0x001fe20000000000 */
[----:B------:R-:W-:-:S04]  /*0a40*/  ISETP.GT.AND P0, PT, R6, 0x1b, PT ;  /* 0x0000001b0600780c */ /* 0x000fc80003f04270 */
[----:B------:R-:W0:Y:S01]  /*0a50*/  SHFL.DOWN PT, R3, R0, 0x4, 0x1f ;  /* 0x08801f0000037f89 */ /* 0x000e2200000e0000 */
[----:B-1----:R-:W-:-:S04]  /*0a60*/  @!P1 LEA R5, R5, R4, 0x18 ;  /* 0x0000000405059211 */ /* 0x002fc800078ec0ff */
[----:B------:R-:W-:-:S04]  /*0a70*/  @!P1 IADD3 R2, PT, PT, R2, R5, RZ ;  /* 0x0000000502029210 */ /* 0x000fc80007ffe0ff */
[----:B0-----:R-:W-:Y:S01]  /*0a80*/  @!P0 FADD R0, R0, R3 ;  /* 0x0000000300008221 */ /* 0x001fe20000000000 */
[----:B------:R-:W-:-:S04]  /*0a90*/  ISETP.GT.AND P0, PT, R6, 0x17, PT ;  /* 0x000000170600780c */ /* 0x000fc80003f04270 */
[----:B------:R-:W0:Y:S09]  /*0aa0*/  SHFL.DOWN PT, R3, R0, 0x8, 0x1f ;  /* 0x09001f0000037f89 */ /* 0x000e3200000e0000 */
[----:B0-----:R-:W-:Y:S01]  /*0ab0*/  @!P0 FADD R0, R0, R3 ;  /* 0x0000000300008221 */ /* 0x001fe20000000000 */
[----:B------:R-:W-:-:S04]  /*0ac0*/  ISETP.NE.AND P0, PT, R9, RZ, PT ;  /* 0x000000ff0900720c */ /* 0x000fc80003f05270 */
[----:B------:R-:W0:Y:S02]  /*0ad0*/  SHFL.DOWN PT, R3, R0, 0x10, 0x1f ;  /* 0x0a001f0000037f89 */ /* 0x000e2400000e0000 */
[----:B0-----:R-:W-:-:S05]  /*0ae0*/  FADD R3, R0, R3 ;  /* 0x0000000300037221 */ /* 0x001fca0000000000 */
[----:B------:R0:W-:Y:S01]  /*0af0*/  @!P1 STS [R2+0x8], R3 ;  /* 0x0000080302009388 */ /* 0x0001e20000000800 */
[----:B------:R-:W-:Y:S01]  /*0b00*/  BAR.SYNC.DEFER_BLOCKING 0x0 ;  /* 0x0000000000007b1d */ /* 0x000fe20000010000 */
[----:B------:R-:W-:-:S04]  /*0b10*/  ISETP.GT.AND P1, PT, R6, 0xf, PT ;  /* 0x0000000f0600780c */ /* 0x000fc80003f24270 */
[----:B------:R-:W-:Y:S01]  /*0b20*/  FSEL R0, R0, R3, P1 ;  /* 0x0000000300007208 */ /* 0x000fe20000800000 */
[----:B------:R-:W-:Y:S08]  /*0b30*/  @P0 BRA `(.L_x_17) ;  /* 0x0000003000900947 */ /* 0x000ff00003800000 */
[----:B------:R-:W1:Y:S01]  /*0b40*/  S2UR UR5, SR_CgaCtaId ;  /* 0x00000000000579c3 */ /* 0x000e620000008800 */
[----:B------:R-:W-:Y:S02]  /*0b50*/  UMOV UR4, 0x400 ;  /* 0x0000040000047882 */ /* 0x000fe40000000000 */
[----:B-1----:R-:W-:-:S09]  /*0b60*/  ULEA UR4, UR5, UR4, 0x18 ;  /* 0x0000000405047291 */ /* 0x002fd2000f8ec0ff */
[----:B0-----:R-:W0:Y:S04]  /*0b70*/  LDS R3, [UR4+0xc] ;  /* 0x00000c04ff037984 */ /* 0x001e280008000800 */
[----:B------:R-:W1:Y:S04]  /*0b80*/  LDS.128 R4, [UR4+0x10] ;  /* 0x00001004ff047984 */ /* 0x000e680008000c00 */
[----:B------:R-:W2:Y:S01]  /*0b90*/  LDS.64 R8, [UR4+0x20] ;  /* 0x00002004ff087984 */ /* 0x000ea20008000a00 */
[----:B0-----:R-:W-:-:S04]  /*0ba0*/  FADD R3, R0, R3 ;  /* 0x0000000300037221 */ /* 0x001fc80000000000 */
[----:B-1----:R-:W-:-:S04]  /*0bb0*/  FADD R4, R3, R4 ;  /* 0x0000000403047221 */ /* 0x002fc80000000000 */
[----:B------:R-:W-:-:S04]  /*0bc0*/  FADD R5, R4, R5 ;  /* 0x0000000504057221 */ /* 0x000fc80000000000 */
[----:B------:R-:W-:-:S04]  /*0bd0*/  FADD R6, R5, R6 ;  /* 0x0000000605067221 */ /* 0x000fc80000000000 */
[----:B------:R-:W-:-:S04]  /*0be0*/  FADD R7, R6, R7 ;  /* 0x0000000706077221 */ /* 0x000fc80000000000 */
[----:B--2---:R-:W-:-:S04]  /*0bf0*/  FADD R8, R7, R8 ;  /* 0x0000000807087221 */ /* 0x004fc80000000000 */
[----:B------:R-:W-:Y:S01]  /*0c00*/  FADD R0, R8, R9 ;  /* 0x0000000908007221 */ /* 0x000fe20000000000 */
[----:B------:R-:W-:Y:S06]  /*0c10*/  BRA `(.L_x_17) ;  /* 0x0000003000587947 */ /* 0x000fec0003800000 */
.L_x_16:
[----:B------:R-:W1:Y:S01]  /*0c20*/  S2R R4, SR_LANEID ;  /* 0x0000000000047919 */ /* 0x000e620000000000 */
[----:B------:R-:W-:-:S04]  /*0c30*/  LOP3.LUT R0, R9, 0x3e0, RZ, 0xc0, !PT ;  /* 0x000003e009007812 */ /* 0x000fc800078ec0ff */
[----:B0-----:R-:W-:Y:S02]  /*0c40*/  IADD3 R3, PT, PT, R0, 0x20, RZ ;  /* 0x0000002000037810 */ /* 0x001fe40007ffe0ff */
[----:B------:R-:W-:Y:S02]  /*0c50*/  LOP3.LUT R5, RZ, R0, RZ, 0x33, !PT ;  /* 0x00000000ff057212 */ /* 0x000fe400078e33ff */
[-C--:B------:R-:W-:Y:S02]  /*0c60*/  ISETP.GT.AND P0, PT, R3, R20.reuse, PT ;  /* 0x000000140300720c */ /* 0x080fe40003f04270 */
[----:B------:R-:W-:-:S04]  /*0c70*/  IADD3 R5, PT, PT, R5, R20, RZ ;  /* 0x0000001405057210 */ /* 0x000fc80007ffe0ff */
[----:B------:R-:W-:-:S05]  /*0c80*/  SEL R5, R5, 0x1f, P0 ;  /* 0x0000001f05057807 */ /* 0x000fca0000000000 */
[----:B------:R-:W0:Y:S01]  /*0c90*/  SHFL.DOWN PT, R0, R7, 0x1, R5 ;  /* 0x0820000007007989 */ /* 0x000e2200000e0005 */
[C---:B-1----:R-:W-:Y:S02]  /*0ca0*/  ISETP.GE.AND P0, PT, R4.reuse, R5, PT ;  /* 0x000000050400720c */ /* 0x042fe40003f06270 */
[C---:B------:R-:W-:Y:S02]  /*0cb0*/  IADD3 R2, PT, PT, R4.reuse, 0x2, RZ ;  /* 0x0000000204027810 */ /* 0x040fe40007ffe0ff */
[----:B------:R-:W-:-:S09]  /*0cc0*/  ISETP.NE.AND P1, PT, R4, RZ, PT ;  /* 0x000000ff0400720c */ /* 0x000fd20003f25270 */
[----:B0-----:R-:W-:Y:S01]  /*0cd0*/  @!P0 FADD R7, R0, R7 ;  /* 0x0000000700078221 */ /* 0x001fe20000000000 */
[-C--:B------:R-:W-:Y:S02]  /*0ce0*/  ISETP.GT.AND P0, PT, R2, R5.reuse, PT ;  /* 0x000000050200720c */ /* 0x080fe40003f04270 */
[----:B------:R-:W-:Y:S01]  /*0cf0*/  IADD3 R2, PT, PT, R4, 0x4, RZ ;  /* 0x0000000404027810 */ /* 0x000fe20007ffe0ff */
[----:B------:R-:W0:Y:S01]  /*0d00*/  @!P1 S2R R6, SR_CgaCtaId ;  /* 0x0000000000069919 */ /* 0x000e220000008800 */
[----:B------:R-:W-:Y:S01]  /*0d10*/  @!P1 MOV R3, 0x400 ;  /* 0x0000040000039802 */ /* 0x000fe20000000f00 */
[----:B------:R-:W1:Y:S08]  /*0d20*/  SHFL.DOWN PT, R0, R7, 0x2, R5 ;  /* 0x0840000007007989 */ /* 0x000e7000000e0005 */
[----:B-1----:R-:W-:Y:S01]  /*0d30*/  @!P0 FADD R7, R7, R0 ;  /* 0x0000000007078221 */ /* 0x002fe20000000000 */
[----:B------:R-:W-:-:S02]  /*0d40*/  ISETP.GT.AND P0, PT, R2, R5, PT ;  /* 0x000000050200720c */ /* 0x000fc40003f04270 */
[----:B------:R-:W-:Y:S02]  /*0d50*/  IADD3 R2, PT, PT, R4, 0x8, RZ ;  /* 0x0000000804027810 */ /* 0x000fe40007ffe0ff */
[----:B------:R-:W1:Y:S01]  /*0d60*/  SHFL.DOWN PT, R0, R7, 0x4, R5 ;  /* 0x0880000007007989 */ /* 0x000e6200000e0005 */
[----:B0-----:R-:W-:-:S08]  /*0d70*/  @!P1 LEA R3, R6, R3, 0x18 ;  /* 0x0000000306039211 */ /* 0x001fd000078ec0ff */
[----:B-1----:R-:W-:Y:S01]  /*0d80*/  @!P0 FADD R7, R7, R0 ;  /* 0x0000000007078221 */ /* 0x002fe20000000000 */
[----:B------:R-:W-:Y:S01]  /*0d90*/  ISETP.GT.AND P0, PT, R2, R5, PT ;  /* 0x000000050200720c */ /* 0x000fe20003f04270 */
[----:B------:R-:W-:-:S03]  /*0da0*/  VIADD R2, R4, 0x10 ;  /* 0x0000001004027836 */ /* 0x000fc60000000000 */
[----:B------:R-:W0:Y:S09]  /*0db0*/  SHFL.DOWN PT, R0, R7, 0x8, R5 ;  /* 0x0900000007007989 */ /* 0x000e3200000e0005 */
[----:B0-----:R-:W-:Y:S01]  /*0dc0*/  @!P0 FADD R7, R7, R0 ;  /* 0x0000000007078221 */ /* 0x001fe20000000000 */
[----:B------:R-:W-:-:S02]  /*0dd0*/  ISETP.GT.AND P0, PT, R2, R5, PT ;  /* 0x000000050200720c */ /* 0x000fc40003f04270 */
[----:B------:R-:W-:Y:S02]  /*0de0*/  @!P1 SHF.R.U32.HI R2, RZ, 0x3, R9 ;  /* 0x00000003ff029819 */ /* 0x000fe40000011609 */
[----:B------:R-:W0:Y:S02]  /*0df0*/  SHFL.DOWN PT, R0, R7, 0x10, R5 ;  /* 0x0a00000007007989 */ /* 0x000e2400000e0005 */
[----:B------:R-:W-:-:S04]  /*0e00*/  @!P1 LOP3.LUT R2, R2, 0x7c, RZ, 0xc0, !PT ;  /* 0x0000007c02029812 */ /* 0x000fc800078ec0ff */
[----:B------:R-:W-:-:S03]  /*0e10*/  @!P1 IADD3 R3, PT, PT, R2, R3, RZ ;  /* 0x0000000302039210 */ /* 0x000fc60007ffe0ff */
[----:B0-----:R-:W-:Y:S01]  /*0e20*/  @!P0 FADD R7, R7, R0 ;  /* 0x0000000007078221 */ /* 0x001fe20000000000 */
[----:B------:R-:W-:-:S04]  /*0e30*/  ISETP.NE.AND P0, PT, R9, RZ, PT ;  /* 0x000000ff0900720c */ /* 0x000fc80003f05270 */
[----:B------:R-:W-:-:S05]  /*0e40*/  MOV R0, R7 ;  /* 0x0000000700007202 */ /* 0x000fca0000000f00 */
[----:B------:R4:W-:Y:S01]  /*0e50*/  @!P1 STS [R3+0x8], R0 ;  /* 0x0000080003009388 */ /* 0x0009e20000000800 */
[----:B------:R-:W-:Y:S06]  /*0e60*/  BAR.SYNC.DEFER_BLOCKING 0x0 ;  /* 0x0000000000007b1d */ /* 0x000fec0000010000 */
[----:B------:R-:W-:Y:S05]  /*0e70*/  @P0 BRA `(.L_x_17) ;  /* 0x0000002c00c00947 */ /* 0x000fea0003800000 */
[----:B------:R-:W0:Y:S01]  /*0e80*/  S2UR UR5, SR_CgaCtaId ;  /* 0x00000000000579c3 */ /* 0x000e220000008800 */
[----:B------:R-:W-:Y:S01]  /*0e90*/  UMOV UR4, 0x400 ;  /* 0x0000040000047882 */ /* 0x000fe20000000000 */
[C---:B------:R-:W-:Y:S02]  /*0ea0*/  ISETP.GT.AND P2, PT, R20.reuse, 0x20, PT ;  /* 0x000000201400780c */ /* 0x040fe40003f44270 */
[C---:B------:R-:W-:Y:S02]  /*0eb0*/  ISETP.GT.AND P4, PT, R20.reuse, 0x40, PT ;  /* 0x000000401400780c */ /* 0x040fe40003f84270 */
[C---:B------:R-:W-:Y:S02]  /*0ec0*/  ISETP.GT.AND P3, PT, R20.reuse, 0x60, PT ;  /* 0x000000601400780c */ /* 0x040fe40003f64270 */
[----:B------:R-:W-:Y:S01]  /*0ed0*/  ISETP.GT.AND P1, PT, R20, 0x80, PT ;  /* 0x000000801400780c */ /* 0x000fe20003f24270 */
[----:B0-----:R-:W-:-:S09]  /*0ee0*/  ULEA UR4, UR5, UR4, 0x18 ;  /* 0x0000000405047291 */ /* 0x001fd2000f8ec0ff */
[----:B----4-:R-:W0:Y:S04]  /*0ef0*/  LDS R3, [UR4+0xc] ;  /* 0x00000c04ff037984 */ /* 0x010e280008000800 */
[----:B------:R-:W1:Y:S04]  /*0f00*/  LDS.128 R4, [UR4+0x10] ;  /* 0x00001004ff047984 */ /* 0x000e680008000c00 */
[----:B------:R-:W2:Y:S01]  /*0f10*/  LDS.64 R8, [UR4+0x20] ;  /* 0x00002004ff087984 */ /* 0x000ea20008000a00 */
[----:B0-----:R-:W-:Y:S01]  /*0f20*/  @P2 FADD R0, R0, R3 ;  /* 0x0000000300002221 */ /* 0x001fe20000000000 */
[----:B------:R-:W-:-:S03]  /*0f30*/  ISETP.GT.AND P2, PT, R20, 0xa0, PT ;  /* 0x000000a01400780c */ /* 0x000fc60003f44270 */
[----:B-1----:R-:W-:Y:S01]  /*0f40*/  @P4 FADD R0, R0, R4 ;  /* 0x0000000400004221 */ /* 0x002fe20000000000 */
[----:B------:R-:W-:-:S03]  /*0f50*/  ISETP.GT.AND P4, PT, R20, 0xc0, PT ;  /* 0x000000c01400780c */ /* 0x000fc60003f84270 */
[----:B------:R-:W-:Y:S01]  /*0f60*/  @P3 FADD R0, R0, R5 ;  /* 0x0000000500003221 */ /* 0x000fe20000000000 */
[----:B------:R-:W-:-:S03]  /*0f70*/  ISETP.GT.AND P3, PT, R20, 0xe0, PT ;  /* 0x000000e01400780c */ /* 0x000fc60003f64270 */
[----:B------:R-:W-:-:S04]  /*0f80*/  @P1 FADD R0, R0, R6 ;  /* 0x0000000600001221 */ /* 0x000fc80000000000 */
[----:B------:R-:W-:-:S04]  /*0f90*/  @P2 FADD R0, R0, R7 ;  /* 0x0000000700002221 */ /* 0x000fc80000000000 */
[----:B--2---:R-:W-:-:S04]  /*0fa0*/  @P4 FADD R0, R0, R8 ;  /* 0x0000000800004221 */ /* 0x004fc80000000000 */
[----:B------:R-:W-:Y:S01]  /*0fb0*/  @P3 FADD R0, R0, R9 ;  /* 0x0000000900003221 */ /* 0x000fe20000000000 */
[----:B------:R-:W-:Y:S06]  /*0fc0*/  BRA `(.L_x_17) ;  /* 0x0000002c006c7947 */ /* 0x000fec0003800000 */
.L_x_3:
[----:B------:R-:W0:Y:S01]  /*0fd0*/  S2R R0, SR_TID.X ;  /* 0x0000000000007919 */ /* 0x000e220000002100 */
[----:B------:R-:W1:Y:S01]  /*0fe0*/  LDC.64 R2, c[0x0][0x380] ;  /* 0x0000e000ff027b82 */ /* 0x000e620000000a00 */
[----:B0-----:R-:W-:-:S05]  /*0ff0*/  SHF.L.U32 R5, R0, 0x2, RZ ;  /* 0x0000000200057819 */ /* 0x001fca00000006ff */
[----:B-1----:R-:W-:-:S05]  /*1000*/  IMAD.WIDE.U32 R2, R5, 0x4, R2 ;  /* 0x0000000405027825 */ /* 0x002fca00078e0002 */
[----:B------:R-:W2:Y:S04]  /*1010*/  LDG.E.128.CONSTANT R4, desc[UR6][R2.64] ;  /* 0x0000000602047981 */ /* 0x000ea8000c1e9d00 */
[----:B------:R-:W3:Y:S04]  /*1020*/  LDG.E.128.CONSTANT R8, desc[UR6][R2.64+0x1000] ;  /* 0x0010000602087981 */ /* 0x000ee8000c1e9d00 */
[----:B------:R-:W4:Y:S04]  /*1030*/  LDG.E.128.CONSTANT R12, desc[UR6][R2.64+0x2000] ;  /* 0x00200006020c7981 */ /* 0x000f28000c1e9d00 */
[----:B------:R-:W5:Y:S01]  /*1040*/  LDG.E.128.CONSTANT R16, desc[UR6][R2.64+0x3000] ;  /* 0x0030000602107981 */ /* 0x000f62000c1e9d00 */
[----:B------:R-:W-:Y:S01]  /*1050*/  ISETP.GE.U32.AND P0, PT, R20, 0x2000, PT ;  /* 0x000020001400780c */ /* 0x000fe20003f06070 */
[----:B------:R-:W-:-:S02]  /*1060*/  HFMA2 R23, -RZ, RZ, 0, 0.00048828125 ;  /* 0x00001000ff177431 */ /* 0x000fc400000001ff */
[----:B--2---:R-:W-:Y:S01]  /*1070*/  FADD R4, R4, R5 ;  /* 0x0000000504047221 */ /* 0x004fe20000000000 */
[----:B------:R-:W-:Y:S01]  /*1080*/  FADD R7, R6, R7 ;  /* 0x0000000706077221 */ /* 0x000fe20000000000 */
[----:B---3--:R-:W-:Y:S01]  /*1090*/  FADD R8, R8, R9 ;  /* 0x0000000908087221 */ /* 0x008fe20000000000 */
[----:B------:R-:W-:Y:S02]  /*10a0*/  FADD R11, R10, R11 ;  /* 0x0000000b0a0b7221 */ /* 0x000fe40000000000 */
[----:B------:R-:W-:Y:S01]  /*10b0*/  FADD R4, R4, R7 ;  /* 0x0000000704047221 */ /* 0x000fe20000000000 */
[----:B----4-:R-:W-:Y:S01]  /*10c0*/  FADD R12, R12, R13 ;  /* 0x0000000d0c0c7221 */ /* 0x010fe20000000000 */
[----:B------:R-:W-:Y:S01]  /*10d0*/  FADD R15, R14, R15 ;  /* 0x0000000f0e0f7221 */ /* 0x000fe20000000000 */
[----:B------:R-:W-:Y:S01]  /*10e0*/  FADD R11, R8, R11 ;  /* 0x0000000b080b7221 */ /* 0x000fe20000000000 */
[----:B-----5:R-:W-:Y:S01]  /*10f0*/  FADD R16, R16, R17 ;  /* 0x0000001110107221 */ /* 0x020fe20000000000 */
[----:B------:R-:W-:Y:S01]  /*1100*/  FADD R19, R18, R19 ;  /* 0x0000001312137221 */ /* 0x000fe20000000000 */
[----:B------:R-:W-:Y:S01]  /*1110*/  FADD R12, R12, R15 ;  /* 0x0000000f0c0c7221 */ /* 0x000fe20000000000 */
[----:B------:R-:W-:-:S02]  /*1120*/  FADD R4, R4, R11 ;  /* 0x0000000b04047221 */ /* 0x000fc40000000000 */
[----:B------:R-:W-:-:S04]  /*1130*/  FADD R19, R16, R19 ;  /* 0x0000001310137221 */ /* 0x000fc80000000000 */
[----:B------:R-:W-:-:S04]  /*1140*/  FADD R19, R12, R19 ;  /* 0x000000130c137221 */ /* 0x000fc80000000000 */
[----:B------:R-:W-:Y:S01]  /*1150*/  FADD R21, R4, R19 ;  /* 0x0000001304157221 */ /* 0x000fe20000000000 */
[----:B------:R-:W-:Y:S06]  /*1160*/  @!P0 BRA `(.L_x_18) ;  /* 0x00000000007c8947 */ /* 0x000fec0003800000 */
[----:B------:R-:W0:Y:S01]  /*1170*/  LDC R24, c[0x0][0x390] ;  /* 0x0000e400ff187b82 */ /* 0x000e220000000800 */
[----:B------:R-:W-:Y:S02]  /*1180*/  IADD3 R22, PT, PT, R20, -0x1000, RZ ;  /* 0xfffff00014167810 */ /* 0x000fe40007ffe0ff */
[----:B------:R-:W-:-:S07]  /*1190*/  MOV R23, 0x1000 ;  /* 0x0000100000177802 */ /* 0x000fce0000000f00 */
.L_x_20:
[----:B------:R-:W-:-:S05]  /*11a0*/  IMAD.WIDE R26, R23, 0x4, R2 ;  /* 0x00000004171a7825 */ /* 0x000fca00078e0202 */
[----:B------:R-:W2:Y:S04]  /*11b0*/  LDG.E.128.CONSTANT R16, desc[UR6][R26.64+0x2000] ;  /* 0x002000061a107981 */ /* 0x000ea8000c1e9d00 */
[----:B------:R-:W3:Y:S04]  /*11c0*/  LDG.E.128.CONSTANT R4, desc[UR6][R26.64+0x3000] ;  /* 0x003000061a047981 */ /* 0x000ee8000c1e9d00 */
[----:B------:R-:W4:Y:S04]  /*11d0*/  LDG.E.128.CONSTANT R8, desc[UR6][R26.64] ;  /* 0x000000061a087981 */ /* 0x000f28000c1e9d00 */
[----:B------:R-:W5:Y:S01]  /*11e0*/  LDG.E.128.CONSTANT R12, desc[UR6][R26.64+0x1000] ;  /* 0x001000061a0c7981 */ /* 0x000f62000c1e9d00 */
[----:B0-----:R-:W-:Y:S01]  /*11f0*/  MOV R20, R24 ;  /* 0x0000001800147202 */ /* 0x001fe20000000f00 */
[----:B--2---:R-:W-:Y:S01]  /*1200*/  FADD R17, R17, R18 ;  /* 0x0000001211117221 */ /* 0x004fe20000000000 */
[----:B---3--:R-:W-:-:S02]  /*1210*/  FADD R18, R19, R4 ;  /* 0x0000000413127221 */ /* 0x008fc40000000000 */
[----:B------:R-:W-:Y:S01]  /*1220*/  IADD3 R4, PT, PT, -R23, R20, RZ ;  /* 0x0000001417047210 */ /* 0x000fe20007ffe1ff */
[----:B------:R-:W-:Y:S01]  /*1230*/  FADD R5, R5, R6 ;  /* 0x0000000605057221 */ /* 0x000fe20000000000 */
[----:B----4-:R-:W-:Y:S01]  /*1240*/  FADD R9, R9, R10 ;  /* 0x0000000a09097221 */ /* 0x010fe20000000000 */
[----:B------:R-:W-:Y:S01]  /*1250*/  FADD R8, R8, R21 ;  /* 0x0000001508087221 */ /* 0x000fe20000000000 */
[----:B------:R-:W-:Y:S01]  /*1260*/  ISETP.GE.AND P0, PT, R4, 0x1000, PT ;  /* 0x000010000400780c */ /* 0x000fe20003f06270 */
[----:B-----5:R-:W-:Y:S01]  /*1270*/  FADD R13, R13, R14 ;  /* 0x0000000e0d0d7221 */ /* 0x020fe20000000000 */
[----:B------:R-:W-:Y:S01]  /*1280*/  FADD R10, R11, R12 ;  /* 0x0000000c0b0a7221 */ /* 0x000fe20000000000 */
[----:B------:R-:W-:Y:S01]  /*1290*/  FADD R14, R15, R16 ;  /* 0x000000100f0e7221 */ /* 0x000fe20000000000 */
[----:B------:R-:W-:Y:S01]  /*12a0*/  FADD R8, R8, R9 ;  /* 0x0000000908087221 */ /* 0x000fe20000000000 */
[----:B------:R-:W-:Y:S01]  /*12b0*/  FADD R5, R18, R5 ;  /* 0x0000000512057221 */ /* 0x000fe20000000000 */
[----:B------:R-:W-:Y:S01]  /*12c0*/  FADD R13, R10, R13 ;  /* 0x0000000d0a0d7221 */ /* 0x000fe20000000000 */
[----:B------:R-:W-:-:S03]  /*12d0*/  FADD R14, R14, R17 ;  /* 0x000000110e0e7221 */ /* 0x000fc60000000000 */
[----:B------:R-:W-:Y:S01]  /*12e0*/  FADD R8, R8, R13 ;  /* 0x0000000d08087221 */ /* 0x000fe20000000000 */
[----:B------:R-:W-:-:S04]  /*12f0*/  FADD R5, R14, R5 ;  /* 0x000000050e057221 */ /* 0x000fc80000000000 */
[----:B------:R-:W-:-:S04]  /*1300*/  FADD R5, R8, R5 ;  /* 0x0000000508057221 */ /* 0x000fc80000000000 */
[----:B------:R-:W-:Y:S01]  /*1310*/  FADD R21, R7, R5 ;  /* 0x0000000507157221 */ /* 0x000fe20000000000 */
[----:B------:R-:W-:Y:S06]  /*1320*/  @!P0 BRA `(.L_x_19) ;  /* 0x0000000800308947 */ /* 0x000fec0003800000 */
[----:B------:R-:W-:-:S04]  /*1330*/  IADD3 R23, PT, PT, R23, 0x1000, RZ ;  /* 0x0000100017177810 */ /* 0x000fc80007ffe0ff */
[----:B------:R-:W-:-:S13]  /*1340*/  ISETP.GT.AND P0, PT, R23, R22, PT ;  /* 0x000000161700720c */ /* 0x000fda0003f04270 */
[----:B------:R-:W-:Y:S05]  /*1350*/  @!P0 BRA `(.L_x_20) ;  /* 0xfffffffc00908947 */ /* 0x000fea000383ffff */
.L_x_18:
[----:B------:R-:W-:-:S13]  /*1360*/  ISETP.GE.AND P0, PT, R23, R20, PT ;  /* 0x000000141700720c */ /* 0x000fda0003f06270 */
[----:B------:R-:W-:Y:S05]  /*1370*/  @P0 BRA `(.L_x_19) ;  /* 0x00000008001c0947 */ /* 0x000fea0003800000 */
[----:B------:R-:W-:Y:S01]  /*1380*/  IMAD.IADD R9, R20, 0x1, -R23 ;  /* 0x0000000114097824 */ /* 0x000fe200078e0a17 */
[----:B------:R-:W-:Y:S04]  /*1390*/  BSSY.RECONVERGENT B1, `(.L_x_19) ;  /* 0x0000085000017945 */ /* 0x000fe80003800200 */
[----:B------:R-:W-:-:S13]  /*13a0*/  ISETP.GE.AND P0, PT, R0, R9, PT ;  /* 0x000000090000720c */ /* 0x000fda0003f06270 */
[----:B------:R-:W-:Y:S05]  /*13b0*/  @P0 BRA `(.L_x_21) ;  /* 0x0000000800080947 */ /* 0x000fea0003800000 */
[-C--:B------:R-:W-:Y:S01]  /*13c0*/  LOP3.LUT R2, RZ, R0.reuse, RZ, 0x33, !PT ;  /* 0x00000000ff027212 */ /* 0x080fe200078e33ff */
[----:B------:R-:W-:Y:S01]  /*13d0*/  BSSY.RECONVERGENT B2, `(.L_x_22) ;  /* 0x0000015000027945 */ /* 0x000fe20003800200 */
[----:B------:R-:W-:Y:S02]  /*13e0*/  MOV R8, R0 ;  /* 0x0000000000087202 */ /* 0x000fe40000000f00 */
[----:B------:R-:W-:-:S04]  /*13f0*/  IADD3 R2, PT, PT, -R23, R20, R2 ;  /* 0x0000001417027210 */ /* 0x000fc80007ffe102 */
[C---:B------:R-:W-:Y:S02]  /*1400*/  LOP3.LUT R3, R2.reuse, 0x300, RZ, 0xc0, !PT ;  /* 0x0000030002037812 */ /* 0x040fe400078ec0ff */
[----:B------:R-:W-:Y:S02]  /*1410*/  ISETP.GE.U32.AND P1, PT, R2, 0x300, PT ;  /* 0x000003000200780c */ /* 0x000fe40003f26070 */
[----:B------:R-:W-:-:S13]  /*1420*/  ISETP.NE.AND P0, PT, R3, 0x300, PT ;  /* 0x000003000300780c */ /* 0x000fda0003f05270 */
[----:B------:R-:W-:Y:S05]  /*1430*/  @!P0 BRA `(.L_x_23) ;  /* 0x0000000000388947 */ /* 0x000fea0003800000 */
[----:B------:R-:W0:Y:S01]  /*1440*/  LDC.64 R4, c[0x0][0x380] ;  /* 0x0000e000ff047b82 */ /* 0x000e220000000a00 */
[----:B------:R-:W-:Y:S02]  /*1450*/  LEA.HI R2, R2, 0x1, RZ, 0x18 ;  /* 0x0000000102027811 */ /* 0x000fe400078fc0ff */
[----:B------:R-:W-:Y:S02]  /*1460*/  IADD3 R7, PT, PT, R0, R23, RZ ;  /* 0x0000001700077210 */ /* 0x000fe40007ffe0ff */
[----:B------:R-:W-:Y:S02]  /*1470*/  LOP3.LUT R2, R2, 0x3, RZ, 0xc0, !PT ;  /* 0x0000000302027812 */ /* 0x000fe400078ec0ff */
[----:B------:R-:W-:Y:S02]  /*1480*/  MOV R8, R0 ;  /* 0x0000000000087202 */ /* 0x000fe40000000f00 */
[----:B------:R-:W-:-:S07]  /*1490*/  IADD3 R6, PT, PT, -R2, RZ, RZ ;  /* 0x000000ff02067210 */ /* 0x000fce0007ffe1ff */
.L_x_24:
[----:B0-----:R-:W-:-:S06]  /*14a0*/  IMAD.WIDE.U32 R2, R7, 0x4, R4 ;  /* 0x0000000407027825 */ /* 0x001fcc00078e0004 */
[----:B------:R-:W2:Y:S01]  /*14b0*/  LDG.E.CONSTANT R2, desc[UR6][R2.64] ;  /* 0x0000000602027981 */ /* 0x000ea2000c1e9900 */
[----:B------:R-:W-:Y:S02]  /*14c0*/  IADD3 R6, PT, PT, R6, 0x1, RZ ;  /* 0x0000000106067810 */ /* 0x000fe40007ffe0ff */
[----:B------:R-:W-:Y:S02]  /*14d0*/  IADD3 R8, PT, PT, R8, 0x100, RZ ;  /* 0x0000010008087810 */ /* 0x000fe40007ffe0ff */
[----:B------:R-:W-:Y:S02]  /*14e0*/  ISETP.NE.AND P0, PT, R6, RZ, PT ;  /* 0x000000ff0600720c */ /* 0x000fe40003f05270 */
[----:B------:R-:W-:Y:S01]  /*14f0*/  IADD3 R7, PT, PT, R7, 0x100, RZ ;  /* 0x0000010007077810 */ /* 0x000fe20007ffe0ff */
[----:B--2---:R-:W-:-:S10]  /*1500*/  FADD R21, R2, R21 ;  /* 0x0000001502157221 */ /* 0x004fd40000000000 */
[----:B------:R-:W-:Y:S05]  /*1510*/  @P0 BRA `(.L_x_24) ;  /* 0xfffffffc00e00947 */ /* 0x000fea000383ffff */
.L_x_23:
[----:B------:R-:W-:Y:S05]  /*1520*/  BSYNC.RECONVERGENT B2 ;  /* 0x0000000000027941 */ /* 0x000fea0003800200 */
.L_x_22:
[----:B------:R-:W-:Y:S05]  /*1530*/  @!P1 BRA `(.L_x_21) ;  /* 0x0000000400a89947 */ /* 0x000fea0003800000 */
[----:B------:R-:W0:Y:S01]  /*1540*/  LDCU.64 UR4, c[0x0][0x380] ;  /* 0x00007000ff0477ac */ /* 0x000e220008000a00 */
[----:B------:R-:W-:Y:S01]  /*1550*/  IADD3 R5, PT, PT, R9, -R8, RZ ;  /* 0x8000000809057210 */ /* 0x000fe20007ffe0ff */
[----:B------:R-:W-:Y:S01]  /*1560*/  BSSY.RECONVERGENT B2, `(.L_x_25) ;  /* 0x000003b000027945 */ /* 0x000fe20003800200 */
[CC--:B------:R-:W-:Y:S02]  /*1570*/  IADD3 R3, P0, PT, R8.reuse, R23.reuse, RZ ;  /* 0x0000001708037210 */ /* 0x0c0fe40007f1e0ff */
[----:B------:R-:W-:Y:S02]  /*1580*/  ISETP.GT.AND P1, PT, R5, 0xc00, PT ;  /* 0x00000c000500780c */ /* 0x000fe40003f24270 */
[----:B------:R-:W-:Y:S02]  /*1590*/  IADD3.X R4, PT, PT, RZ, RZ, RZ, P0, !PT ;  /* 0x000000ffff047210 */ /* 0x000fe400007fe4ff */
[----:B------:R-:W-:Y:S02]  /*15a0*/  IADD3 R11, PT, PT, R8, R23, RZ ;  /* 0x00000017080b7210 */ /* 0x000fe40007ffe0ff */
[----:B0-----:R-:W-:-:S04]  /*15b0*/  LEA R2, P0, R3, UR4, 0x2 ;  /* 0x0000000403027c11 */ /* 0x001fc8000f8010ff */
[----:B------:R-:W-:Y:S02]  /*15c0*/  LEA.HI.X R3, R3, UR5, R4, 0x2, P0 ;  /* 0x0000000503037c11 */ /* 0x000fe400080f1404 */
[----:B------:R-:W-:-:S05]  /*15d0*/  IADD3 R2, P0, PT, R2, 0x800, RZ ;  /* 0x0000080002027810 */ /* 0x000fca0007f1e0ff */
[----:B------:R-:W-:Y:S01]  /*15e0*/  IMAD.X R3, RZ, RZ, R3, P0 ;  /* 0x000000ffff037224 */ /* 0x000fe200000e0603 */
[----:B------:R-:W-:Y:S01]  /*15f0*/  PLOP3.LUT P0, PT, PT, PT, PT, 0x80, 0x8 ;  /* 0x000000000008781c */ /* 0x000fe20003f0f070 */
[----:B------:R-:W-:-:S12]  /*1600*/  @!P1 BRA `(.L_x_26) ;  /* 0x0000000000c09947 */ /* 0x000fd80003800000 */
[----:B------:R-:W-:Y:S02]  /*1610*/  PLOP3.LUT P0, PT, PT, PT, PT, 0x8, 0x80 ;  /* 0x000000000080781c */ /* 0x000fe40003f0e170 */
[----:B------:R-:W-:-:S11]  /*1620*/  IADD3 R13, PT, PT, R9, -0xc00, RZ ;  /* 0xfffff400090d7810 */ /* 0x000fd60007ffe0ff */
.L_x_27:
[----:B------:R-:W0:Y:S01]  /*1630*/  LDC.64 R4, c[0x0][0x380] ;  /* 0x0000e000ff047b82 */ /* 0x000e220000000a00 */
[----:B------:R-:W2:Y:S01]  /*1640*/  LDG.E.CONSTANT R10, desc[UR6][R2.64+-0x400] ;  /* 0xfffc0006020a7981 */ /* 0x000ea2000c1e9900 */
[----:B------:R-:W-:-:S03]  /*1650*/  IADD3 R25, PT, PT, R11, 0x400, RZ ;  /* 0x000004000b197810 */ /* 0x000fc60007ffe0ff */
[----:B------:R-:W3:Y:S04]  /*1660*/  LDG.E.CONSTANT R19, desc[UR6][R2.64] ;  /* 0x0000000602137981 */ /* 0x000ee8000c1e9900 */
[----:B------:R-:W4:Y:S01]  /*1670*/  LDG.E.CONSTANT R18, desc[UR6][R2.64+0x400] ;  /* 0x0004000602127981 */ /* 0x000f22000c1e9900 */
[----:B------:R-:W-:-:S03]  /*1680*/  IADD3 R7, PT, PT, R11, 0x800, RZ ;  /* 0x000008000b077810 */ /* 0x000fc60007ffe0ff */
[----:B------:R-:W5:Y:S04]  /*1690*/  LDG.E.CONSTANT R16, desc[UR6][R2.64+0xc00] ;  /* 0x000c000602107981 */ /* 0x000f68000c1e9900 */
[----:B------:R-:W5:Y:S04]  /*16a0*/  LDG.E.CONSTANT R15, desc[UR6][R2.64+0x1000] ;  /* 0x00100006020f7981 */ /* 0x000f68000c1e9900 */
[----:B------:R-:W5:Y:S01]  /*16b0*/  LDG.E.CONSTANT R14, desc[UR6][R2.64+0x1400] ;  /* 0x00140006020e7981 */ /* 0x000f62000c1e9900 */
[----:B0-----:R-:W-:-:S03]  /*16c0*/  IMAD.WIDE.U32 R22, R11, 0x4, R4 ;  /* 0x000000040b167825 */ /* 0x001fc600078e0004 */
[----:B------:R-:W5:Y:S04]  /*16d0*/  LDG.E.CONSTANT R20, desc[UR6][R2.64+0x2000] ;  /* 0x0020000602147981 */ /* 0x000f68000c1e9900 */
[----:B------:R0:W2:Y:S01]  /*16e0*/  LDG.E.CONSTANT R12, desc[UR6][R22.64] ;  /* 0x00000006160c7981 */ /* 0x0000a2000c1e9900 */
[----:B------:R-:W-:-:S03]  /*16f0*/  IMAD.WIDE.U32 R24, R25, 0x4, R4 ;  /* 0x0000000419187825 */ /* 0x000fc600078e0004 */
[----:B------:R-:W5:Y:S04]  /*1700*/  LDG.E.CONSTANT R26, desc[UR6][R2.64+0x3000] ;  /* 0x00300006021a7981 */ /* 0x000f68000c1e9900 */
[----:B------:R-:W5:Y:S01]  /*1710*/  LDG.E.CONSTANT R17, desc[UR6][R24.64] ;  /* 0x0000000618117981 */ /* 0x000f62000c1e9900 */
[--C-:B------:R-:W-:Y:S01]  /*1720*/  IMAD.WIDE.U32 R6, R7, 0x4, R4.reuse ;  /* 0x0000000407067825 */ /* 0x100fe200078e0004 */
[----:B0-----:R-:W-:Y:S02]  /*1730*/  IADD3 R23, PT, PT, R11, 0xc00, RZ ;  /* 0x00000c000b177810 */ /* 0x001fe40007ffe0ff */
[----:B------:R-:W5:Y:S04]  /*1740*/  LDG.E.CONSTANT R22, desc[UR6][R2.64+0x1c00] ;  /* 0x001c000602167981 */ /* 0x000f68000c1e9900 */
[----:B------:R-:W5:Y:S01]  /*1750*/  LDG.E.CONSTANT R6, desc[UR6][R6.64] ;  /* 0x0000000606067981 */ /* 0x000f62000c1e9900 */
[----:B------:R-:W-:-:S03]  /*1760*/  IMAD.WIDE.U32 R4, R23, 0x4, R4 ;  /* 0x0000000417047825 */ /* 0x000fc600078e0004 */
[----:B------:R-:W5:Y:S04]  /*1770*/  LDG.E.CONSTANT R23, desc[UR6][R2.64+0x2400] ;  /* 0x0024000602177981 */ /* 0x000f68000c1e9900 */
[----:B------:R-:W5:Y:S04]  /*1780*/  LDG.E.CONSTANT R4, desc[UR6][R4.64] ;  /* 0x0000000604047981 */ /* 0x000f68000c1e9900 */
[----:B------:R-:W5:Y:S04]  /*1790*/  LDG.E.CONSTANT R24, desc[UR6][R2.64+0x2c00] ;  /* 0x002c000602187981 */ /* 0x000f68000c1e9900 */
[----:B------:R0:W5:Y:S01]  /*17a0*/  LDG.E.CONSTANT R25, desc[UR6][R2.64+0x3400] ;  /* 0x0034000602197981 */ /* 0x000162000c1e9900 */
[----:B------:R-:W-:-:S04]  /*17b0*/  IADD3 R8, PT, PT, R8, 0x1000, RZ ;  /* 0x0000100008087810 */ /* 0x000fc80007ffe0ff */
[----:B------:R-:W-:Y:S02]  /*17c0*/  ISETP.GE.AND P1, PT, R8, R13, PT ;  /* 0x0000000d0800720c */ /* 0x000fe40003f26270 */
[----:B0-----:R-:W-:Y:S02]  /*17d0*/  IADD3 R2, P2, PT, R2, 0x4000, RZ ;  /* 0x0000400002027810 */ /* 0x001fe40007f5e0ff */
[----:B------:R-:W-:Y:S02]  /*17e0*/  IADD3 R11, PT, PT, R11, 0x1000, RZ ;  /* 0x000010000b0b7810 */ /* 0x000fe40007ffe0ff */
[----:B------:R-:W-:Y:S01]  /*17f0*/  IADD3.X R3, PT, PT, RZ, R3, RZ, P2, !PT ;  /* 0x00000003ff037210 */ /* 0x000fe200017fe4ff */
[----:B--2---:R-:W-:-:S04]  /*1800*/  FADD R21, R12, R21 ;  /* 0x000000150c157221 */ /* 0x004fc80000000000 */
[----:B------:R-:W-:-:S04]  /*1810*/  FADD R10, R21, R10 ;  /* 0x0000000a150a7221 */ /* 0x000fc80000000000 */
[----:B---3--:R-:W-:-:S04]  /*1820*/  FADD R19, R10, R19 ;  /* 0x000000130a137221 */ /* 0x008fc80000000000 */
[----:B----4-:R-:W-:-:S04]  /*1830*/  FADD R18, R19, R18 ;  /* 0x0000001213127221 */ /* 0x010fc80000000000 */
[----:B-----5:R-:W-:-:S04]  /*1840*/  FADD R17, R18, R17 ;  /* 0x0000001112117221 */ /* 0x020fc80000000000 */
        /* <DEDUP_REMOVED lines=12> */
.L_x_26:
[----:B------:R-:W-:Y:S05]  /*1910*/  BSYNC.RECONVERGENT B2 ;  /* 0x0000000000027941 */ /* 0x000fea0003800200 */
.L_x_25:
[----:B------:R-:W-:Y:S01]  /*1920*/  IADD3 R4, PT, PT, R9, -R8, RZ ;  /* 0x8000000809047210 */ /* 0x000fe20007ffe0ff */
[----:B------:R-:W-:Y:S03]  /*1930*/  BSSY.RECONVERGENT B2, `(.L_x_28) ;  /* 0x000001e000027945 */ /* 0x000fe60003800200 */
[----:B------:R-:W-:-:S13]  /*1940*/  ISETP.GT.AND P1, PT, R4, 0x400, PT ;  /* 0x000004000400780c */ /* 0x000fda0003f24270 */
[----:B------:R-:W-:Y:S05]  /*1950*/  @!P1 BRA `(.L_x_29) ;  /* 0x00000000006c9947 */ /* 0x000fea0003800000 */
[----:B------:R-:W0:Y:S01]  /*1960*/  LDC.64 R6, c[0x0][0x380] ;  /* 0x0000e000ff067b82 */ /* 0x000e220000000a00 */
[----:B------:R-:W2:Y:S01]  /*1970*/  LDG.E.CONSTANT R10, desc[UR6][R2.64+-0x400] ;  /* 0xfffc0006020a7981 */ /* 0x000ea2000c1e9900 */
[----:B------:R-:W-:-:S03]  /*1980*/  VIADD R15, R11, 0x400 ;  /* 0x000004000b0f7836 */ /* 0x000fc60000000000 */
[----:B------:R-:W3:Y:S04]  /*1990*/  LDG.E.CONSTANT R13, desc[UR6][R2.64] ;  /* 0x00000006020d7981 */ /* 0x000ee8000c1e9900 */
[----:B------:R-:W4:Y:S04]  /*19a0*/  LDG.E.CONSTANT R17, desc[UR6][R2.64+0xc00] ;  /* 0x000c000602117981 */ /* 0x000f28000c1e9900 */
[----:B------:R-:W5:Y:S04]  /*19b0*/  LDG.E.CONSTANT R19, desc[UR6][R2.64+0x1000] ;  /* 0x0010000602137981 */ /* 0x000f68000c1e9900 */
[----:B------:R1:W5:Y:S01]  /*19c0*/  LDG.E.CONSTANT R23, desc[UR6][R2.64+0x1400] ;  /* 0x0014000602177981 */ /* 0x000362000c1e9900 */
[----:B0-----:R-:W-:-:S06]  /*19d0*/  IMAD.WIDE.U32 R4, R11, 0x4, R6 ;  /* 0x000000040b047825 */ /* 0x001fcc00078e0006 */
[----:B------:R-:W2:Y:S01]  /*19e0*/  LDG.E.CONSTANT R4, desc[UR6][R4.64] ;  /* 0x0000000604047981 */ /* 0x000ea2000c1e9900 */
[----:B------:R-:W-:-:S03]  /*19f0*/  IMAD.WIDE.U32 R6, R15, 0x4, R6 ;  /* 0x000000040f067825 */ /* 0x000fc600078e0006 */
[----:B------:R-:W4:Y:S04]  /*1a00*/  LDG.E.CONSTANT R15, desc[UR6][R2.64+0x400] ;  /* 0x00040006020f7981 */ /* 0x000f28000c1e9900 */
[----:B------:R-:W5:Y:S01]  /*1a10*/  LDG.E.CONSTANT R7, desc[UR6][R6.64] ;  /* 0x0000000606077981 */ /* 0x000f62000c1e9900 */
[----:B------:R-:W-:Y:S02]  /*1a20*/  PLOP3.LUT P0, PT, PT, PT, PT, 0x8, 0x80 ;  /* 0x000000000080781c */ /* 0x000fe40003f0e170 */
[----:B------:R-:W-:Y:S02]  /*1a30*/  IADD3 R8, PT, PT, R8, 0x800, RZ ;  /* 0x0000080008087810 */ /* 0x000fe40007ffe0ff */
[----:B------:R-:W-:Y:S01]  /*1a40*/  IADD3 R11, PT, PT, R11, 0x800, RZ ;  /* 0x000008000b0b7810 */ /* 0x000fe20007ffe0ff */
[----:B--2---:R-:W-:-:S04]  /*1a50*/  FADD R21, R21, R4 ;  /* 0x0000000415157221 */ /* 0x004fc80000000000 */
[----:B------:R-:W-:-:S04]  /*1a60*/  FADD R10, R21, R10 ;  /* 0x0000000a150a7221 */ /* 0x000fc80000000000 */
[----:B---3--:R-:W-:-:S04]  /*1a70*/  FADD R10, R10, R13 ;  /* 0x0000000d0a0a7221 */ /* 0x008fc80000000000 */
[----:B----4-:R-:W-:-:S04]  /*1a80*/  FADD R10, R10, R15 ;  /* 0x0000000f0a0a7221 */ /* 0x010fc80000000000 */
[----:B-----5:R-:W-:Y:S01]  /*1a90*/  FADD R10, R10, R7 ;  /* 0x000000070a0a7221 */ /* 0x020fe20000000000 */
[----:B------:R-:W-:-:S03]  /*1aa0*/  IADD3 R4, P1, PT, R2, 0x2000, RZ ;  /* 0x0000200002047810 */ /* 0x000fc60007f3e0ff */
[----:B------:R-:W-:Y:S01]  /*1ab0*/  FADD R10, R10, R17 ;  /* 0x000000110a0a7221 */ /* 0x000fe20000000000 */
[----:B------:R-:W-:-:S03]  /*1ac0*/  IADD3.X R5, PT, PT, RZ, R3, RZ, P1, !PT ;  /* 0x00000003ff057210 */ /* 0x000fc60000ffe4ff */
[----:B------:R-:W-:Y:S01]  /*1ad0*/  FADD R10, R10, R19 ;  /* 0x000000130a0a7221 */ /* 0x000fe20000000000 */
[----:B-1----:R-:W-:Y:S02]  /*1ae0*/  MOV R2, R4 ;  /* 0x0000000400027202 */ /* 0x002fe40000000f00 */
[----:B------:R-:W-:Y:S01]  /*1af0*/  MOV R3, R5 ;  /* 0x0000000500037202 */ /* 0x000fe20000000f00 */
[----:B------:R-:W-:-:S07]  /*1b00*/  FADD R21, R10, R23 ;  /* 0x000000170a157221 */ /* 0x000fce0000000000 */
.L_x_29:
[----:B------:R-:W-:Y:S05]  /*1b10*/  BSYNC.RECONVERGENT B2 ;  /* 0x0000000000027941 */ /* 0x000fea0003800200 */
.L_x_28:
[----:B------:R-:W-:-:S13]  /*1b20*/  ISETP.LT.OR P0, PT, R8, R9, P0 ;  /* 0x000000090800720c */ /* 0x000fda0000701670 */
[----:B------:R-:W-:Y:S05]  /*1b30*/  @!P0 BRA `(.L_x_21) ;  /* 0x0000000000288947 */ /* 0x000fea0003800000 */
[----:B------:R-:W0:Y:S01]  /*1b40*/  LDC.64 R4, c[0x0][0x380] ;  /* 0x0000e000ff047b82 */ /* 0x000e220000000a00 */
[----:B------:R-:W2:Y:S04]  /*1b50*/  LDG.E.CONSTANT R6, desc[UR6][R2.64+-0x400] ;  /* 0xfffc000602067981 */ /* 0x000ea8000c1e9900 */
[----:B------:R-:W3:Y:S04]  /*1b60*/  LDG.E.CONSTANT R7, desc[UR6][R2.64] ;  /* 0x0000000602077981 */ /* 0x000ee8000c1e9900 */
[----:B------:R-:W4:Y:S01]  /*1b70*/  LDG.E.CONSTANT R9, desc[UR6][R2.64+0x400] ;  /* 0x0004000602097981 */ /* 0x000f22000c1e9900 */
[----:B0-----:R-:W-:-:S06]  /*1b80*/  IMAD.WIDE.U32 R4, R11, 0x4, R4 ;  /* 0x000000040b047825 */ /* 0x001fcc00078e0004 */
[----:B------:R-:W5:Y:S02]  /*1b90*/  LDG.E.CONSTANT R4, desc[UR6][R4.64] ;  /* 0x0000000604047981 */ /* 0x000f64000c1e9900 */
[----:B-----5:R-:W-:-:S04]  /*1ba0*/  FADD R21, R21, R4 ;  /* 0x0000000415157221 */ /* 0x020fc80000000000 */
[----:B--2---:R-:W-:-:S04]  /*1bb0*/  FADD R6, R21, R6 ;  /* 0x0000000615067221 */ /* 0x004fc80000000000 */
[----:B---3--:R-:W-:-:S04]  /*1bc0*/  FADD R6, R6, R7 ;  /* 0x0000000706067221 */ /* 0x008fc80000000000 */
[----:B----4-:R-:W-:-:S07]  /*1bd0*/  FADD R21, R6, R9 ;  /* 0x0000000906157221 */ /* 0x010fce0000000000 */
.L_x_21:
[----:B------:R-:W-:Y:S05]  /*1be0*/  BSYNC.RECONVERGENT B1 ;  /* 0x0000000000017941 */ /* 0x000fea0003800200 */
.L_x_19:
[----:B------:R-:W0:Y:S01]  /*1bf0*/  S2R R6, SR_LANEID ;  /* 0x0000000000067919 */ /* 0x000e220000000000 */
[----:B------:R-:W1:Y:S01]  /*1c00*/  SHFL.DOWN PT, R2, R21, 0x1, 0x1f ;  /* 0x08201f0015027f89 */ /* 0x000e6200000e0000 */
[C---:B0-----:R-:W-:Y:S02]  /*1c10*/  ISETP.GT.AND P0, PT, R6.reuse, 0x1e, PT ;  /* 0x0000001e0600780c */ /* 0x041fe40003f04270 */
[----:B------:R-:W-:-:S11]  /*1c20*/  ISETP.NE.AND P1, PT, R6, RZ, PT ;  /* 0x000000ff0600720c */ /* 0x000fd60003f25270 */
[----:B-1----:R-:W-:Y:S01]  /*1c30*/  @!P0 FADD R21, R2, R21 ;  /* 0x0000001502158221 */ /* 0x002fe20000000000 */
[----:B------:R-:W-:Y:S01]  /*1c40*/  ISETP.GT.AND P0, PT, R6, 0x1d, PT ;  /* 0x0000001d0600780c */ /* 0x000fe20003f04270 */
[----:B------:R-:W0:Y:S01]  /*1c50*/  @!P1 S2R R5, SR_CgaCtaId ;  /* 0x0000000000059919 */ /* 0x000e220000008800 */
[----:B------:R-:W-:Y:S02]  /*1c60*/  @!P1 MOV R4, 0x400 ;  /* 0x0000040000049802 */ /* 0x000fe40000000f00 */
[----:B------:R-:W-:Y:S01]  /*1c70*/  @!P1 SHF.R.U32.HI R3, RZ, 0x3, R0 ;  /* 0x00000003ff039819 */ /* 0x000fe20000011600 */
[----:B------:R-:W1:Y:S03]  /*1c80*/  SHFL.DOWN PT, R2, R21, 0x2, 0x1f ;  /* 0x08401f0015027f89 */ /* 0x000e6600000e0000 */
[----:B------:R-:W-:-:S05]  /*1c90*/  @!P1 LOP3.LUT R3, R3, 0x7c, RZ, 0xc0, !PT ;  /* 0x0000007c03039812 */ /* 0x000fca00078ec0ff */
[----:B-1----:R-:W-:Y:S01]  /*1ca0*/  @!P0 FADD R21, R21, R2 ;  /* 0x0000000215158221 */ /* 0x002fe20000000000 */
[----:B------:R-:W-:Y:S02]  /*1cb0*/  ISETP.GT.AND P0, PT, R6, 0x1b, PT ;  /* 0x0000001b0600780c */ /* 0x000fe40003f04270 */
[----:B0-----:R-:W-:Y:S02]  /*1cc0*/  @!P1 LEA R4, R5, R4, 0x18 ;  /* 0x0000000405049211 */ /* 0x001fe400078ec0ff */
[----:B------:R-:W0:Y:S02]  /*1cd0*/  SHFL.DOWN PT, R2, R21, 0x4, 0x1f ;  /* 0x08801f0015027f89 */ /* 0x000e2400000e0000 */
[----:B------:R-:W-:-:S07]  /*1ce0*/  @!P1 IADD3 R3, PT, PT, R3, R4, RZ ;  /* 0x0000000403039210 */ /* 0x000fce0007ffe0ff */
        /* <DEDUP_REMOVED lines=12> */
[----:B------:R-:W0:Y:S01]  /*1db0*/  S2UR UR5, SR_CgaCtaId ;  /* 0x00000000000579c3 */ /* 0x000e220000008800 */
[----:B------:R-:W-:Y:S02]  /*1dc0*/  UMOV UR4, 0x400 ;  /* 0x0000040000047882 */ /* 0x000fe40000000000 */
[----:B0-----:R-:W-:-:S09]  /*1dd0*/  ULEA UR4, UR5, UR4, 0x18 ;  /* 0x0000000405047291 */ /* 0x001fd2000f8ec0ff */
[----:B---3--:R-:W0:Y:S04]  /*1de0*/  LDS R3, [UR4+0xc] ;  /* 0x00000c04ff037984 */ /* 0x008e280008000800 */
        /* <DEDUP_REMOVED lines=10> */
.L_x_2:
        /* <DEDUP_REMOVED lines=12> */
.L_x_32:
[----:B------:R-:W-:Y:S05]  /*1f50*/  BSYNC.RECONVERGENT B1 ;  /* 0x0000000000017941 */ /* 0x000fea0003800200 */
.L_x_31:
[----:B------:R-:W-:Y:S01]  /*1f60*/  ISETP.GE.AND P0, PT, R11, R20, PT ;  /* 0x000000140b00720c */ /* 0x000fe20003f06270 */
[----:B------:R-:W-:-:S12]  /*1f70*/  BSSY.RECONVERGENT B1, `(.L_x_33) ;  /* 0x0000074000017945 */ /* 0x000fd80003800200 */
[----:B------:R-:W-:Y:S05]  /*1f80*/  @P0 BRA `(.L_x_34) ;  /* 0x0000000400c80947 */ /* 0x000fea0003800000 */
[----:B0-----:R-:W-:Y:S01]  /*1f90*/  LOP3.LUT R3, RZ, R11, RZ, 0x33, !PT ;  /* 0x0000000bff037212 */ /* 0x001fe200078e33ff */
[----:B------:R-:W-:Y:S04]  /*1fa0*/  BSSY.RECONVERGENT B2, `(.L_x_35) ;  /* 0x0000015000027945 */ /* 0x000fe80003800200 */
[----:B------:R-:W-:-:S05]  /*1fb0*/  IMAD.IADD R4, R3, 0x1, R20 ;  /* 0x0000000103047824 */ /* 0x000fca00078e0214 */
        /* <DEDUP_REMOVED lines=10> */
.L_x_37:
[----:B------:R-:W-:-:S06]  /*2060*/  MOV R3, R5 ;  /* 0x0000000500037202 */ /* 0x000fcc0000000f00 */
[----:B------:R0:W2:Y:S01]  /*2070*/  LDG.E.CONSTANT R3, desc[UR6][R2.64] ;  /* 0x0000000602037981 */ /* 0x0000a2000c1e9900 */
[----:B------:R-:W-:Y:S02]  /*2080*/  IADD3 R4, PT, PT, R4, 0x1, RZ ;  /* 0x0000000104047810 */ /* 0x000fe40007ffe0ff */
[----:B------:R-:W-:Y:S02]  /*2090*/  IADD3 R11, PT, PT, R11, 0x100, RZ ;  /* 0x000001000b0b7810 */ /* 0x000fe40007ffe0ff */
[----:B------:R-:W-:Y:S02]  /*20a0*/  ISETP.NE.AND P0, PT, R4, RZ, PT ;  /* 0x000000ff0400720c */ /* 0x000fe40003f05270 */
[----:B0-----:R-:W-:-:S04]  /*20b0*/  IADD3 R2, P2, PT, R2, 0x400, RZ ;  /* 0x0000040002027810 */ /* 0x001fc80007f5e0ff */
[----:B------:R-:W-:Y:S01]  /*20c0*/  IADD3.X R5, PT, PT, RZ, R5, RZ, P2, !PT ;  /* 0x00000005ff057210 */ /* 0x000fe200017fe4ff */
[----:B--2--5:R-:W-:-:S06]  /*20d0*/  FADD R0, R3, R0 ;  /* 0x0000000003007221 */ /* 0x024fcc0000000000 */
[----:B------:R-:W-:Y:S05]  /*20e0*/  @P0 BRA `(.L_x_37) ;  /* 0xfffffffc00dc0947 */ /* 0x000fea000383ffff */
.L_x_36:
[----:B------:R-:W-:Y:S05]  /*20f0*/  BSYNC.RECONVERGENT B2 ;  /* 0x0000000000027941 */ /* 0x000fea0003800200 */
.L_x_35:
        /* <DEDUP_REMOVED lines=8> */
.L_x_40:
        /* <DEDUP_REMOVED lines=9> */
[----:B------:R-:W-:-:S03]  /*2210*/  VIADD R3, R11, 0x800 ;  /* 0x000008000b037836 */ /* 0x000fc60000000000 */
[----:B------:R-:W4:Y:S01]  /*2220*/  LDG.E.CONSTANT R15, desc[UR6][R4.64+0x400] ;  /* 0x00040006040f7981 */ /* 0x000f22000c1e9900 */
        /* <DEDUP_REMOVED lines=32> */
.L_x_39:
[----:B------:R-:W-:Y:S05]  /*2430*/  BSYNC.RECONVERGENT B2 ;  /* 0x0000000000027941 */ /* 0x000fea0003800200 */
.L_x_38:
[----:B------:R-:W-:Y:S01]  /*2440*/  IADD3 R2, PT, PT, -R11, R20, RZ ;  /* 0x000000140b027210 */ /* 0x000fe20007ffe1ff */
[----:B------:R-:W-:Y:S03]  /*2450*/  BSSY.RECONVERGENT B2, `(.L_x_41) ;  /* 0x0000019000027945 */ /* 0x000fe60003800200 */
[----:B------:R-:W-:-:S13]  /*2460*/  ISETP.GT.AND P1, PT, R2, 0x400, PT ;  /* 0x000004000200780c */ /* 0x000fda0003f24270 */
[----:B------:R-:W-:Y:S05]  /*2470*/  @!P1 BRA `(.L_x_42) ;  /* 0x0000000000589947 */ /* 0x000fea0003800000 */
        /* <DEDUP_REMOVED lines=22> */
.L_x_42:
[----:B------:R-:W-:Y:S05]  /*25e0*/  BSYNC.RECONVERGENT B2 ;  /* 0x0000000000027941 */ /* 0x000fea0003800200 */
.L_x_41:
        /* <DEDUP_REMOVED lines=12> */
.L_x_34:
[----:B------:R-:W-:Y:S05]  /*26b0*/  BSYNC.RECONVERGENT B1 ;  /* 0x0000000000017941 */ /* 0x000fea0003800200 */
.L_x_33:
        /* <DEDUP_REMOVED lines=35> */
[----:B--2---:R-:W0:Y:S04]  /*28f0*/  LDS R3, [UR4+0xc] ;  /* 0x00000c04ff037984 */ /* 0x004e280008000800 */
        /* <DEDUP_REMOVED lines=10> */
.L_x_43:
[----:B0-----:R-:W0:Y:S01]  /*29a0*/  S2R R2, SR_LANEID ;  /* 0x0000000000027919 */ /* 0x001e220000000000 */
[----:B------:R-:W-:-:S04]  /*29b0*/  LOP3.LUT R0, R9, 0x3e0, RZ, 0xc0, !PT ;  /* 0x000003e009007812 */ /* 0x000fc800078ec0ff */
[----:B------:R-:W-:Y:S02]  /*29c0*/  IADD3 R3, PT, PT, R0, 0x20, RZ ;  /* 0x0000002000037810 */ /* 0x000fe40007ffe0ff */
[----:B------:R-:W-:Y:S02]  /*29d0*/  LOP3.LUT R7, RZ, R0, RZ, 0x33, !PT ;  /* 0x00000000ff077212 */ /* 0x000fe400078e33ff */
[-C--:B------:R-:W-:Y:S02]  /*29e0*/  ISETP.GT.AND P0, PT, R3, R20.reuse, PT ;  /* 0x000000140300720c */ /* 0x080fe40003f04270 */
[----:B------:R-:W-:-:S04]  /*29f0*/  IADD3 R7, PT, PT, R7, R20, RZ ;  /* 0x0000001407077210 */ /* 0x000fc80007ffe0ff */
[----:B------:R-:W-:-:S05]  /*2a00*/  SEL R4, R7, 0x1f, P0 ;  /* 0x0000001f07047807 */ /* 0x000fca0000000000 */
[----:B------:R-:W1:Y:S01]  /*2a10*/  SHFL.DOWN PT, R0, R5, 0x1, R4 ;  /* 0x0820000005007989 */ /* 0x000e6200000e0004 */
[C---:B0-----:R-:W-:Y:S01]  /*2a20*/  ISETP.GE.AND P0, PT, R2.reuse, R4, PT ;  /* 0x000000040200720c */ /* 0x041fe20003f06270 */
[C---:B------:R-:W-:Y:S01]  /*2a30*/  VIADD R3, R2.reuse, 0x2 ;  /* 0x0000000202037836 */ /* 0x040fe20000000000 */
[----:B------:R-:W-:-:S11]  /*2a40*/  ISETP.NE.AND P1, PT, R2, RZ, PT ;  /* 0x000000ff0200720c */ /* 0x000fd60003f25270 */
[----:B-1----:R-:W-:Y:S01]  /*2a50*/  @!P0 FADD R5, R0, R5 ;  /* 0x0000000500058221 */ /* 0x002fe20000000000 */
[-C--:B------:R-:W-:Y:S01]  /*2a60*/  ISETP.GT.AND P0, PT, R3, R4.reuse, PT ;  /* 0x000000040300720c */ /* 0x080fe20003f04270 */
[----:B------:R-:W0:Y:S01]  /*2a70*/  @!P1 S2R R6, SR_CgaCtaId ;  /* 0x0000000000069919 */ /* 0x000e220000008800 */
[----:B------:R-:W-:Y:S02]  /*2a80*/  IADD3 R3, PT, PT, R2, 0x4, RZ ;  /* 0x0000000402037810 */ /* 0x000fe40007ffe0ff */
[----:B------:R-:W1:Y:S09]  /*2a90*/  SHFL.DOWN PT, R0, R5, 0x2, R4 ;  /* 0x0840000005007989 */ /* 0x000e7200000e0004 */
[----:B-1----:R-:W-:Y:S01]  /*2aa0*/  @!P0 FADD R5, R5, R0 ;  /* 0x0000000005058221 */ /* 0x002fe20000000000 */
[----:B------:R-:W-:-:S02]  /*2ab0*/  ISETP.GT.AND P0, PT, R3, R4, PT ;  /* 0x000000040300720c */ /* 0x000fc40003f04270 */
[----:B------:R-:W-:Y:S02]  /*2ac0*/  IADD3 R3, PT, PT, R2, 0x8, RZ ;  /* 0x0000000802037810 */ /* 0x000fe40007ffe0ff */
[----:B------:R-:W1:Y:S09]  /*2ad0*/  SHFL.DOWN PT, R0, R5, 0x4, R4 ;  /* 0x0880000005007989 */ /* 0x000e7200000e0004 */
[----:B-1----:R-:W-:Y:S01]  /*2ae0*/  @!P0 FADD R5, R5, R0 ;  /* 0x0000000005058221 */ /* 0x002fe20000000000 */
[----:B------:R-:W-:-:S02]  /*2af0*/  ISETP.GT.AND P0, PT, R3, R4, PT ;  /* 0x000000040300720c */ /* 0x000fc40003f04270 */
[----:B------:R-:W-:Y:S02]  /*2b00*/  IADD3 R3, PT, PT, R2, 0x10, RZ ;  /* 0x0000001002037810 */ /* 0x000fe40007ffe0ff */
[----:B------:R-:W1:Y:S01]  /*2b10*/  SHFL.DOWN PT, R0, R5, 0x8, R4 ;  /* 0x0900000005007989 */ /* 0x000e6200000e0004 */
[----:B------:R-:W-:-:S04]  /*2b20*/  @!P1 SHF.R.U32.HI R2, RZ, 0x3, R9 ;  /* 0x00000003ff029819 */ /* 0x000fc80000011609 */
[----:B------:R-:W-:-:S04]  /*2b30*/  @!P1 LOP3.LUT R2, R2, 0x7c, RZ, 0xc0, !PT ;  /* 0x0000007c02029812 */ /* 0x000fc800078ec0ff */
[----:B-1----:R-:W-:Y:S01]  /*2b40*/  @!P0 FADD R5, R5, R0 ;  /* 0x0000000005058221 */ /* 0x002fe20000000000 */
[----:B------:R-:W-:Y:S02]  /*2b50*/  ISETP.GT.AND P0, PT, R3, R4, PT ;  /* 0x000000040300720c */ /* 0x000fe40003f04270 */
[----:B------:R-:W-:Y:S02]  /*2b60*/  @!P1 MOV R3, 0x400 ;  /* 0x0000040000039802 */ /* 0x000fe40000000f00 */
[----:B------:R-:W1:Y:S02]  /*2b70*/  SHFL.DOWN PT, R0, R5, 0x10, R4 ;  /* 0x0a00000005007989 */ /* 0x000e6400000e0004 */
[----:B0-----:R-:W-:-:S04]  /*2b80*/  @!P1 LEA R3, R6, R3, 0x18 ;  /* 0x0000000306039211 */ /* 0x001fc800078ec0ff */
[----:B------:R-:W-:-:S03]  /*2b90*/  @!P1 IADD3 R3, PT, PT, R2, R3, RZ ;  /* 0x0000000302039210 */ /* 0x000fc60007ffe0ff */
[----:B-1----:R-:W-:Y:S01]  /*2ba0*/  @!P0 FADD R5, R5, R0 ;  /* 0x0000000005058221 */ /* 0x002fe20000000000 */
        /* <DEDUP_REMOVED lines=12> */
[----:B-1----:R-:W0:Y:S04]  /*2c70*/  LDS R3, [UR4+0xc] ;  /* 0x00000c04ff037984 */ /* 0x002e280008000800 */
        /* <DEDUP_REMOVED lines=13> */
.L_x_30:
[----:B------:R-:W0:Y:S01]  /*2d50*/  S2R R8, SR_TID.X ;  /* 0x0000000000087919 */ /* 0x000e220000002100 */
[----:B------:R-:W0:Y:S02]  /*2d60*/  LDC.64 R2, c[0x0][0x380] ;  /* 0x0000e000ff027b82 */ /* 0x000e240000000a00 */
[----:B0-----:R-:W-:-:S05]  /*2d70*/  IMAD.WIDE.U32 R2, R8, 0x4, R2 ;  /* 0x0000000408027825 */ /* 0x001fca00078e0002 */
[----:B------:R-:W2:Y:S04]  /*2d80*/  LDG.E.CONSTANT R19, desc[UR6][R2.64] ;  /* 0x0000000602137981 */ /* 0x000ea8000c1e9900 */
[----:B------:R-:W2:Y:S04]  /*2d90*/  LDG.E.CONSTANT R0, desc[UR6][R2.64+0x400] ;  /* 0x0004000602007981 */ /* 0x000ea8000c1e9900 */
[----:B------:R-:W3:Y:S04]  /*2da0*/  LDG.E.CONSTANT R4, desc[UR6][R2.64+0x800] ;  /* 0x0008000602047981 */ /* 0x000ee8000c1e9900 */
[----:B------:R-:W3:Y:S04]  /*2db0*/  LDG.E.CONSTANT R5, desc[UR6][R2.64+0xc00] ;  /* 0x000c000602057981 */ /* 0x000ee8000c1e9900 */
[----:B------:R-:W4:Y:S04]  /*2dc0*/  LDG.E.CONSTANT R6, desc[UR6][R2.64+0x1000] ;  /* 0x0010000602067981 */ /* 0x000f28000c1e9900 */
[----:B------:R-:W4:Y:S04]  /*2dd0*/  LDG.E.CONSTANT R7, desc[UR6][R2.64+0x1400] ;  /* 0x0014000602077981 */ /* 0x000f28000c1e9900 */
[----:B------:R-:W5:Y:S04]  /*2de0*/  LDG.E.CONSTANT R9, desc[UR6][R2.64+0x1800] ;  /* 0x0018000602097981 */ /* 0x000f68000c1e9900 */
        /* <DEDUP_REMOVED lines=8> */
[----:B------:R-:W5:Y:S01]  /*2e70*/  LDG.E.CONSTANT R18, desc[UR6][R2.64+0x3c00] ;  /* 0x003c000602127981 */ /* 0x000f62000c1e9900 */
[----:B------:R-:W-:Y:S01]  /*2e80*/  ISETP.GE.U32.AND P0, PT, R20, 0x2000, PT ;  /* 0x000020001400780c */ /* 0x000fe20003f06070 */
[----:B--2---:R-:W-:Y:S01]  /*2e90*/  FADD R0, R19, R0 ;  /* 0x0000000013007221 */ /* 0x004fe20000000000 */
[----:B---3--:R-:W-:-:S04]  /*2ea0*/  FADD R5, R4, R5 ;  /* 0x0000000504057221 */ /* 0x008fc80000000000 */
[----:B------:R-:W-:Y:S01]  /*2eb0*/  FADD R0, R0, R5 ;  /* 0x0000000500007221 */ /* 0x000fe20000000000 */
[----:B----4-:R-:W-:Y:S01]  /*2ec0*/  FADD R6, R6, R7 ;  /* 0x0000000706067221 */ /* 0x010fe20000000000 */
[----:B-----5:R-:W-:-:S04]  /*2ed0*/  FADD R9, R9, R10 ;  /* 0x0000000a09097221 */ /* 0x020fc80000000000 */
[----:B------:R-:W-:Y:S01]  /*2ee0*/  FADD R9, R6, R9 ;  /* 0x0000000906097221 */ /* 0x000fe20000000000 */
[----:B------:R-:W-:-:S03]  /*2ef0*/  FADD R11, R11, R12 ;  /* 0x0000000c0b0b7221 */ /* 0x000fc60000000000 */
[----:B------:R-:W-:Y:S01]  /*2f00*/  FADD R0, R0, R9 ;  /* 0x0000000900007221 */ /* 0x000fe20000000000 */
[----:B------:R-:W-:-:S04]  /*2f10*/  FADD R14, R13, R14 ;  /* 0x0000000e0d0e7221 */ /* 0x000fc80000000000 */
[----:B------:R-:W-:Y:S01]  /*2f20*/  FADD R11, R11, R14 ;  /* 0x0000000e0b0b7221 */ /* 0x000fe20000000000 */
[----:B------:R-:W-:Y:S01]  /*2f30*/  FADD R15, R15, R16 ;  /* 0x000000100f0f7221 */ /* 0x000fe20000000000 */
[----:B------:R-:W-:-:S04]  /*2f40*/  FADD R18, R17, R18 ;  /* 0x0000001211127221 */ /* 0x000fc80000000000 */
[----:B------:R-:W-:-:S04]  /*2f50*/  FADD R18, R15, R18 ;  /* 0x000000120f127221 */ /* 0x000fc80000000000 */
[----:B------:R-:W-:Y:S01]  /*2f60*/  FADD R5, R11, R18 ;  /* 0x000000120b057221 */ /* 0x000fe20000000000 */
[----:B------:R-:W-:-:S03]  /*2f70*/  HFMA2 R11, -RZ, RZ, 0, 0.00048828125 ;  /* 0x00001000ff0b7431 */ /* 0x000fc600000001ff */
[----:B------:R-:W-:Y:S01]  /*2f80*/  FADD R0, R0, R5 ;  /* 0x0000000500007221 */ /* 0x000fe20000000000 */
[----:B------:R-:W-:Y:S06]  /*2f90*/  @!P0 BRA `(.L_x_44) ;  /* 0x0000000000ac8947 */ /* 0x000fec0003800000 */
[----:B------:R-:W0:Y:S01]  /*2fa0*/  LDC R7, c[0x0][0x390] ;  /* 0x0000e400ff077b82 */ /* 0x000e220000000800 */
[----:B------:R-:W-:Y:S02]  /*2fb0*/  IADD3 R6, PT, PT, R20, -0x1000, RZ ;  /* 0xfffff00014067810 */ /* 0x000fe40007ffe0ff */
[----:B------:R-:W-:-:S07]  /*2fc0*/  MOV R11, 0x1000 ;  /* 0x00001000000b7802 */ /* 0x000fce0000000f00 */
.L_x_46:
[----:B------:R-:W-:-:S05]  /*2fd0*/  IMAD.WIDE R4, R11, 0x4, R2 ;  /* 0x000000040b047825 */ /* 0x000fca00078e0202 */
[----:B------:R-:W2:Y:S04]  /*2fe0*/  LDG.E.CONSTANT R20, desc[UR6][R4.64+0x400] ;  /* 0x0004000604147981 */ /* 0x000ea8000c1e9900 */
[----:B------:R-:W2:Y:S04]  /*2ff0*/  LDG.E.CONSTANT R21, desc[UR6][R4.64+0x800] ;  /* 0x0008000604157981 */ /* 0x000ea8000c1e9900 */
        /* <DEDUP_REMOVED lines=13> */
[----:B------:R1:W5:Y:S01]  /*30d0*/  LDG.E.CONSTANT R18, desc[UR6][R4.64+0x3c00] ;  /* 0x003c000604127981 */ /* 0x000362000c1e9900 */
[----:B--2---:R-:W-:Y:S01]  /*30e0*/  FADD R21, R20, R21 ;  /* 0x0000001514157221 */ /* 0x004fe20000000000 */
[----:B0-----:R-:W-:-:S05]  /*30f0*/  MOV R20, R7 ;  /* 0x0000000700147202 */ /* 0x001fca0000000f00 */
[----:B-1----:R-:W-:Y:S02]  /*3100*/  IMAD.IADD R4, R20, 0x1, -R11 ;  /* 0x0000000114047824 */ /* 0x002fe400078e0a0b */
[----:B---3--:R-:W-:-:S03]  /*3110*/  FADD R0, R19, R0 ;  /* 0x0000000013007221 */ /* 0x008fc60000000000 */
[----:B------:R-:W-:Y:S01]  /*3120*/  ISETP.GE.AND P0, PT, R4, 0x1000, PT ;  /* 0x000010000400780c */ /* 0x000fe20003f06270 */
[----:B----4-:R-:W-:Y:S01]  /*3130*/  FADD R22, R22, R23 ;  /* 0x0000001716167221 */ /* 0x010fe20000000000 */
[----:B------:R-:W-:Y:S01]  /*3140*/  FADD R0, R0, R21 ;  /* 0x0000001500007221 */ /* 0x000fe20000000000 */
[----:B-----5:R-:W-:-:S04]  /*3150*/  FADD R25, R24, R25 ;  /* 0x0000001918197221 */ /* 0x020fc80000000000 */
[----:B------:R-:W-:Y:S01]  /*3160*/  FADD R25, R22, R25 ;  /* 0x0000001916197221 */ /* 0x000fe20000000000 */
[----:B------:R-:W-:Y:S01]  /*3170*/  FADD R16, R16, R17 ;  /* 0x0000001110107221 */ /* 0x000fe20000000000 */
[----:B------:R-:W-:-:S04]  /*3180*/  FADD R15, R15, R10 ;  /* 0x0000000a0f0f7221 */ /* 0x000fc80000000000 */
[----:B------:R-:W-:Y:S01]  /*3190*/  FADD R15, R16, R15 ;  /* 0x0000000f100f7221 */ /* 0x000fe20000000000 */
[----:B------:R-:W-:Y:S01]  /*31a0*/  FADD R9, R14, R9 ;  /* 0x000000090e097221 */ /* 0x000fe20000000000 */
[----:B------:R-:W-:-:S04]  /*31b0*/  FADD R12, R13, R12 ;  /* 0x0000000c0d0c7221 */ /* 0x000fc80000000000 */
[----:B------:R-:W-:Y:S01]  /*31c0*/  FADD R12, R9, R12 ;  /* 0x0000000c090c7221 */ /* 0x000fe20000000000 */
[----:B------:R-:W-:-:S03]  /*31d0*/  FADD R0, R0, R25 ;  /* 0x0000001900007221 */ /* 0x000fc60000000000 */
[----:B------:R-:W-:-:S04]  /*31e0*/  FADD R15, R15, R12 ;  /* 0x0000000c0f0f7221 */ /* 0x000fc80000000000 */
[----:B------:R-:W-:-:S04]  /*31f0*/  FADD R15, R0, R15 ;  /* 0x0000000f000f7221 */ /* 0x000fc80000000000 */
[----:B------:R-:W-:Y:S01]  /*3200*/  FADD R0, R18, R15 ;  /* 0x0000000f12007221 */ /* 0x000fe20000000000 */
[----:B------:R-:W-:Y:S06]  /*3210*/  @!P0 BRA `(.L_x_45) ;  /* 0x0000000800308947 */ /* 0x000fec0003800000 */
[----:B------:R-:W-:-:S04]  /*3220*/  IADD3 R11, PT, PT, R11, 0x1000, RZ ;  /* 0x000010000b0b7810 */ /* 0x000fc80007ffe0ff */
[----:B------:R-:W-:-:S13]  /*3230*/  ISETP.GT.AND P0, PT, R11, R6, PT ;  /* 0x000000060b00720c */ /* 0x000fda0003f04270 */
[----:B------:R-:W-:Y:S05]  /*3240*/  @!P0 BRA `(.L_x_46) ;  /* 0xfffffffc00608947 */ /* 0x000fea000383ffff */
.L_x_44:
[----:B------:R-:W-:-:S13]  /*3250*/  ISETP.GE.AND P0, PT, R11, R20, PT ;  /* 0x000000140b00720c */ /* 0x000fda0003f06270 */
[----:B------:R-:W-:Y:S05]  /*3260*/  @P0 BRA `(.L_x_45) ;  /* 0x00000008001c0947 */ /* 0x000fea0003800000 */
[----:B------:R-:W-:Y:S01]  /*3270*/  IADD3 R9, PT, PT, -R11, R20, RZ ;  /* 0x000000140b097210 */ /* 0x000fe20007ffe1ff */
[----:B------:R-:W-:Y:S03]  /*3280*/  BSSY.RECONVERGENT B1, `(.L_x_45) ;  /* 0x0000085000017945 */ /* 0x000fe60003800200 */
        /* <DEDUP_REMOVED lines=16> */
.L_x_50:
        /* <DEDUP_REMOVED lines=8> */
.L_x_49:
[----:B------:R-:W-:Y:S05]  /*3410*/  BSYNC.RECONVERGENT B2 ;  /* 0x0000000000027941 */ /* 0x000fea0003800200 */
.L_x_48:
[----:B------:R-:W-:Y:S05]  /*3420*/  @!P1 BRA `(.L_x_47) ;  /* 0x0000000400a89947 */ /* 0x000fea0003800000 */
[----:B------:R-:W0:Y:S01]  /*3430*/  LDCU.64 UR4, c[0x0][0x380] ;  /* 0x00007000ff0477ac */ /* 0x000e220008000a00 */
[----:B------:R-:W-:Y:S01]  /*3440*/  IADD3 R5, PT, PT, R9, -R10, RZ ;  /* 0x8000000a09057210 */ /* 0x000fe20007ffe0ff */
[----:B------:R-:W-:Y:S01]  /*3450*/  BSSY.RECONVERGENT B2, `(.L_x_51) ;  /* 0x000003b000027945 */ /* 0x000fe20003800200 */
[CC--:B------:R-:W-:Y:S02]  /*3460*/  IADD3 R3, P0, PT, R10.reuse, R11.reuse, RZ ;  /* 0x0000000b0a037210 */ /* 0x0c0fe40007f1e0ff */
[----:B------:R-:W-:Y:S02]  /*3470*/  ISETP.GT.AND P1, PT, R5, 0xc00, PT ;  /* 0x00000c000500780c */ /* 0x000fe40003f24270 */
[----:B------:R-:W-:Y:S01]  /*3480*/  IADD3 R11, PT, PT, R10, R11, RZ ;  /* 0x0000000b0a0b7210 */ /* 0x000fe20007ffe0ff */
[----:B------:R-:W-:Y:S01]  /*3490*/  IMAD.X R4, RZ, RZ, RZ, P0 ;  /* 0x000000ffff047224 */ /* 0x000fe200000e06ff */
[----:B0-----:R-:W-:-:S04]  /*34a0*/  LEA R2, P0, R3, UR4, 0x2 ;  /* 0x0000000403027c11 */ /* 0x001fc8000f8010ff */
[----:B------:R-:W-:Y:S02]  /*34b0*/  LEA.HI.X R3, R3, UR5, R4, 0x2, P0 ;  /* 0x0000000503037c11 */ /* 0x000fe400080f1404 */
[----:B------:R-:W-:-:S04]  /*34c0*/  IADD3 R2, P0, PT, R2, 0x800, RZ ;  /* 0x0000080002027810 */ /* 0x000fc80007f1e0ff */
[----:B------:R-:W-:Y:S02]  /*34d0*/  IADD3.X R3, PT, PT, RZ, R3, RZ, P0, !PT ;  /* 0x00000003ff037210 */ /* 0x000fe400007fe4ff */
[----:B------:R-:W-:Y:S01]  /*34e0*/  PLOP3.LUT P0, PT, PT, PT, PT, 0x80, 0x8 ;  /* 0x000000000008781c */ /* 0x000fe20003f0f070 */
[----:B------:R-:W-:-:S12]  /*34f0*/  @!P1 BRA `(.L_x_52) ;  /* 0x0000000000c09947 */ /* 0x000fd80003800000 */
[----:B------:R-:W-:Y:S02]  /*3500*/  PLOP3.LUT P0, PT, PT, PT, PT, 0x8, 0x80 ;  /* 0x000000000080781c */ /* 0x000fe40003f0e170 */
[----:B------:R-:W-:-:S11]  /*3510*/  IADD3 R13, PT, PT, R9, -0xc00, RZ ;  /* 0xfffff400090d7810 */ /* 0x000fd60007ffe0ff */
.L_x_53:
[----:B------:R-:W0:Y:S01]  /*3520*/  LDC.64 R4, c[0x0][0x380] ;  /* 0x0000e000ff047b82 */ /* 0x000e220000000a00 */
[----:B------:R-:W2:Y:S01]  /*3530*/  LDG.E.CONSTANT R12, desc[UR6][R2.64+-0x400] ;  /* 0xfffc0006020c7981 */ /* 0x000ea2000c1e9900 */
[----:B------:R-:W-:-:S03]  /*3540*/  IADD3 R25, PT, PT, R11, 0x400, RZ ;  /* 0x000004000b197810 */ /* 0x000fc60007ffe0ff */
[----:B------:R-:W3:Y:S04]  /*3550*/  LDG.E.CONSTANT R20, desc[UR6][R2.64] ;  /* 0x0000000602147981 */ /* 0x000ee8000c1e9900 */
[----:B------:R-:W4:Y:S01]  /*3560*/  LDG.E.CONSTANT R19, desc[UR6][R2.64+0x400] ;  /* 0x0004000602137981 */ /* 0x000f22000c1e9900 */
[----:B------:R-:W-:-:S03]  /*3570*/  IADD3 R7, PT, PT, R11, 0x800, RZ ;  /* 0x000008000b077810 */ /* 0x000fc60007ffe0ff */
[----:B------:R-:W5:Y:S04]  /*3580*/  LDG.E.CONSTANT R17, desc[UR6][R2.64+0xc00] ;  /* 0x000c000602117981 */ /* 0x000f68000c1e9900 */
[----:B------:R-:W5:Y:S01]  /*3590*/  LDG.E.CONSTANT R16, desc[UR6][R2.64+0x1000] ;  /* 0x0010000602107981 */ /* 0x000f62000c1e9900 */
[----:B------:R-:W-:-:S03]  /*35a0*/  IADD3 R23, PT, PT, R11, 0xc00, RZ ;  /* 0x00000c000b177810 */ /* 0x000fc60007ffe0ff */
[----:B------:R-:W5:Y:S01]  /*35b0*/  LDG.E.CONSTANT R22, desc[UR6][R2.64+0x1c00] ;  /* 0x001c000602167981 */ /* 0x000f62000c1e9900 */
[----:B0-----:R-:W-:-:S03]  /*35c0*/  IMAD.WIDE.U32 R14, R11, 0x4, R4 ;  /* 0x000000040b0e7825 */ /* 0x001fc600078e0004 */
[----:B------:R-:W5:Y:S04]  /*35d0*/  LDG.E.CONSTANT R21, desc[UR6][R2.64+0x2000] ;  /* 0x0020000602157981 */ /* 0x000f68000c1e9900 */
[----:B------:R-:W5:Y:S04]  /*35e0*/  LDG.E.CONSTANT R26, desc[UR6][R2.64+0x3000] ;  /* 0x00300006021a7981 */ /* 0x000f68000c1e9900 */
[----:B------:R-:W2:Y:S01]  /*35f0*/  LDG.E.CONSTANT R15, desc[UR6][R14.64] ;  /* 0x000000060e0f7981 */ /* 0x000ea2000c1e9900 */
[----:B------:R-:W-:-:S05]  /*3600*/  IMAD.WIDE.U32 R24, R25, 0x4, R4 ;  /* 0x0000000419187825 */ /* 0x000fca00078e0004 */
[----:B------:R-:W5:Y:S01]  /*3610*/  LDG.E.CONSTANT R18, desc[UR6][R24.64] ;  /* 0x0000000618127981 */ /* 0x000f62000c1e9900 */
[----:B------:R-:W-:-:S03]  /*3620*/  IMAD.WIDE.U32 R6, R7, 0x4, R4 ;  /* 0x0000000407067825 */ /* 0x000fc600078e0004 */
        /* <DEDUP_REMOVED lines=8> */
[----:B------:R-:W-:Y:S01]  /*36b0*/  ISETP.GE.AND P1, PT, R10, R13, PT ;  /* 0x0000000d0a00720c */ /* 0x000fe20003f26270 */
[----:B------:R-:W-:Y:S01]  /*36c0*/  VIADD R11, R11, 0x1000 ;  /* 0x000010000b0b7836 */ /* 0x000fe20000000000 */
[----:B0-----:R-:W-:-:S04]  /*36d0*/  IADD3 R2, P2, PT, R2, 0x4000, RZ ;  /* 0x0000400002027810 */ /* 0x001fc80007f5e0ff */
        /* <DEDUP_REMOVED lines=18> */
.L_x_52:
[----:B------:R-:W-:Y:S05]  /*3800*/  BSYNC.RECONVERGENT B2 ;  /* 0x0000000000027941 */ /* 0x000fea0003800200 */
.L_x_51:
[----:B------:R-:W-:Y:S01]  /*3810*/  IADD3 R4, PT, PT, R9, -R10, RZ ;  /* 0x8000000a09047210 */ /* 0x000fe20007ffe0ff */
[----:B------:R-:W-:Y:S03]  /*3820*/  BSSY.RECONVERGENT B2, `(.L_x_54) ;  /* 0x000001e000027945 */ /* 0x000fe60003800200 */
[----:B------:R-:W-:-:S13]  /*3830*/  ISETP.GT.AND P1, PT, R4, 0x400, PT ;  /* 0x000004000400780c */ /* 0x000fda0003f24270 */
[----:B------:R-:W-:Y:S05]  /*3840*/  @!P1 BRA `(.L_x_55) ;  /* 0x00000000006c9947 */ /* 0x000fea0003800000 */
[----:B------:R-:W0:Y:S01]  /*3850*/  LDC.64 R6, c[0x0][0x380] ;  /* 0x0000e000ff067b82 */ /* 0x000e220000000a00 */
[----:B------:R-:W2:Y:S01]  /*3860*/  LDG.E.CONSTANT R13, desc[UR6][R2.64+-0x400] ;  /* 0xfffc0006020d7981 */ /* 0x000ea2000c1e9900 */
[----:B------:R-:W-:-:S03]  /*3870*/  IADD3 R17, PT, PT, R11, 0x400, RZ ;  /* 0x000004000b117810 */ /* 0x000fc60007ffe0ff */
[----:B------:R-:W3:Y:S04]  /*3880*/  LDG.E.CONSTANT R15, desc[UR6][R2.64] ;  /* 0x00000006020f7981 */ /* 0x000ee8000c1e9900 */
[----:B------:R-:W4:Y:S04]  /*3890*/  LDG.E.CONSTANT R19, desc[UR6][R2.64+0xc00] ;  /* 0x000c000602137981 */ /* 0x000f28000c1e9900 */
[----:B------:R-:W5:Y:S04]  /*38a0*/  LDG.E.CONSTANT R21, desc[UR6][R2.64+0x1000] ;  /* 0x0010000602157981 */ /* 0x000f68000c1e9900 */
[----:B------:R-:W5:Y:S01]  /*38b0*/  LDG.E.CONSTANT R23, desc[UR6][R2.64+0x1400] ;  /* 0x0014000602177981 */ /* 0x000f62000c1e9900 */
[----:B0-----:R-:W-:-:S06]  /*38c0*/  IMAD.WIDE.U32 R4, R11, 0x4, R6 ;  /* 0x000000040b047825 */ /* 0x001fcc00078e0006 */
[----:B------:R0:W2:Y:S01]  /*38d0*/  LDG.E.CONSTANT R5, desc[UR6][R4.64] ;  /* 0x0000000604057981 */ /* 0x0000a2000c1e9900 */
[----:B------:R-:W-:-:S03]  /*38e0*/  IMAD.WIDE.U32 R6, R17, 0x4, R6 ;  /* 0x0000000411067825 */ /* 0x000fc600078e0006 */
[----:B------:R1:W4:Y:S04]  /*38f0*/  LDG.E.CONSTANT R17, desc[UR6][R2.64+0x400] ;  /* 0x0004000602117981 */ /* 0x000328000c1e9900 */
[----:B------:R-:W5:Y:S01]  /*3900*/  LDG.E.CONSTANT R7, desc[UR6][R6.64] ;  /* 0x0000000606077981 */ /* 0x000f62000c1e9900 */
[----:B0-----:R-:W-:Y:S02]  /*3910*/  IADD3 R4, P1, PT, R2, 0x2000, RZ ;  /* 0x0000200002047810 */ /* 0x001fe40007f3e0ff */
[----:B------:R-:W-:Y:S02]  /*3920*/  PLOP3.LUT P0, PT, PT, PT, PT, 0x8, 0x80 ;  /* 0x000000000080781c */ /* 0x000fe40003f0e170 */
[----:B------:R-:W-:Y:S02]  /*3930*/  IADD3 R10, PT, PT, R10, 0x800, RZ ;  /* 0x000008000a0a7810 */ /* 0x000fe40007ffe0ff */
[----:B------:R-:W-:-:S02]  /*3940*/  IADD3 R11, PT, PT, R11, 0x800, RZ ;  /* 0x000008000b0b7810 */ /* 0x000fc40007ffe0ff */
[----:B-1----:R-:W-:Y:S01]  /*3950*/  MOV R2, R4 ;  /* 0x0000000400027202 */ /* 0x002fe20000000f00 */
[----:B--2---:R-:W-:-:S04]  /*3960*/  FADD R0, R0, R5 ;  /* 0x0000000500007221 */ /* 0x004fc80000000000 */
[----:B------:R-:W-:-:S04]  /*3970*/  FADD R0, R0, R13 ;  /* 0x0000000d00007221 */ /* 0x000fc80000000000 */
[----:B---3--:R-:W-:-:S04]  /*3980*/  FADD R0, R0, R15 ;  /* 0x0000000f00007221 */ /* 0x008fc80000000000 */
[----:B----4-:R-:W-:-:S04]  /*3990*/  FADD R0, R0, R17 ;  /* 0x0000001100007221 */ /* 0x010fc80000000000 */
[----:B-----5:R-:W-:-:S04]  /*39a0*/  FADD R0, R0, R7 ;  /* 0x0000000700007221 */ /* 0x020fc80000000000 */
[----:B------:R-:W-:Y:S01]  /*39b0*/  FADD R0, R0, R19 ;  /* 0x0000001300007221 */ /* 0x000fe20000000000 */
[----:B------:R-:W-:-:S03]  /*39c0*/  IADD3.X R5, PT, PT, RZ, R3, RZ, P1, !PT ;  /* 0x00000003ff057210 */ /* 0x000fc60000ffe4ff */
[----:B------:R-:W-:Y:S01]  /*39d0*/  FADD R0, R0, R21 ;  /* 0x0000001500007221 */ /* 0x000fe20000000000 */
[----:B------:R-:W-:-:S03]  /*39e0*/  MOV R3, R5 ;  /* 0x0000000500037202 */ /* 0x000fc60000000f00 */
[----:B------:R-:W-:-:S07]  /*39f0*/  FADD R0, R0, R23 ;  /* 0x0000001700007221 */ /* 0x000fce0000000000 */
.L_x_55:
[----:B------:R-:W-:Y:S05]  /*3a00*/  BSYNC.RECONVERGENT B2 ;  /* 0x0000000000027941 */ /* 0x000fea0003800200 */
.L_x_54:
[----:B------:R-:W-:-:S13]  /*3a10*/  ISETP.LT.OR P0, PT, R10, R9, P0 ;  /* 0x000000090a00720c */ /* 0x000fda0000701670 */
[----:B------:R-:W-:Y:S05]  /*3a20*/  @!P0 BRA `(.L_x_47) ;  /* 0x0000000000288947 */ /* 0x000fea0003800000 */
[----:B------:R-:W0:Y:S01]  /*3a30*/  LDC.64 R4, c[0x0][0x380] ;  /* 0x0000e000ff047b82 */ /* 0x000e220000000a00 */
[----:B------:R-:W2:Y:S04]  /*3a40*/  LDG.E.CONSTANT R7, desc[UR6][R2.64+-0x400] ;  /* 0xfffc000602077981 */ /* 0x000ea8000c1e9900 */
[----:B------:R-:W3:Y:S01]  /*3a50*/  LDG.E.CONSTANT R9, desc[UR6][R2.64] ;  /* 0x0000000602097981 */ /* 0x000ee2000c1e9900 */
[----:B0-----:R-:W-:-:S03]  /*3a60*/  IMAD.WIDE.U32 R4, R11, 0x4, R4 ;  /* 0x000000040b047825 */ /* 0x001fc600078e0004 */
[----:B------:R-:W4:Y:S04]  /*3a70*/  LDG.E.CONSTANT R11, desc[UR6][R2.64+0x400] ;  /* 0x00040006020b7981 */ /* 0x000f28000c1e9900 */
[----:B------:R-:W5:Y:S02]  /*3a80*/  LDG.E.CONSTANT R5, desc[UR6][R4.64] ;  /* 0x0000000604057981 */ /* 0x000f64000c1e9900 */
[----:B-----5:R-:W-:-:S04]  /*3a90*/  FADD R0, R0, R5 ;  /* 0x0000000500007221 */ /* 0x020fc80000000000 */
[----:B--2---:R-:W-:-:S04]  /*3aa0*/  FADD R0, R0, R7 ;  /* 0x0000000700007221 */ /* 0x004fc80000000000 */
[----:B---3--:R-:W-:-:S04]  /*3ab0*/  FADD R0, R0, R9 ;  /* 0x0000000900007221 */ /* 0x008fc80000000000 */
[----:B----4-:R-:W-:-:S07]  /*3ac0*/  FADD R0, R0, R11 ;  /* 0x0000000b00007221 */ /* 0x010fce0000000000 */
.L_x_47:
[----:B------:R-:W-:Y:S05]  /*3ad0*/  BSYNC.RECONVERGENT B1 ;  /* 0x0000000000017941 */ /* 0x000fea0003800200 */
.L_x_45:
[----:B------:R-:W0:Y:S01]  /*3ae0*/  S2R R6, SR_LANEID ;  /* 0x0000000000067919 */ /* 0x000e220000000000 */
[----:B------:R-:W-:-:S05]  /*3af0*/  MOV R3, R0 ;  /* 0x0000000000037202 */ /* 0x000fca0000000f00 */
        /* <DEDUP_REMOVED lines=30> */
[----:B------:R-:W1:Y:S04]  /*3ce0*/  LDS R3, [UR4+0xc] ;  /* 0x00000c04ff037984 */ /* 0x000e680008000800 */
[----:B0-----:R-:W0:Y:S04]  /*3cf0*/  LDS.128 R4, [UR4+0x10] ;  /* 0x00001004ff047984 */ /* 0x001e280008000c00 */
[----:B------:R-:W2:Y:S01]  /*3d00*/  LDS.64 R8, [UR4+0x20] ;  /* 0x00002004ff087984 */ /* 0x000ea20008000a00 */
[----:B-1----:R-:W-:-:S04]  /*3d10*/  FADD R3, R0, R3 ;  /* 0x0000000300037221 */ /* 0x002fc80000000000 */
[----:B0-----:R-:W-:-:S04]  /*3d20*/  FADD R4, R3, R4 ;  /* 0x0000000403047221 */ /* 0x001fc80000000000 */
[----:B------:R-:W-:-:S04]  /*3d30*/  FADD R5, R4, R5 ;  /* 0x0000000504057221 */ /* 0x000fc80000000000 */
[----:B------:R-:W-:-:S04]  /*3d40*/  FADD R6, R5, R6 ;  /* 0x0000000605067221 */ /* 0x000fc80000000000 */
[----:B------:R-:W-:-:S04]  /*3d50*/  FADD R7, R6, R7 ;  /* 0x0000000706077221 */ /* 0x000fc80000000000 */
[----:B--2---:R-:W-:-:S04]  /*3d60*/  FADD R8, R7, R8 ;  /* 0x0000000807087221 */ /* 0x004fc80000000000 */
[----:B------:R-:W-:-:S07]  /*3d70*/  FADD R0, R8, R9 ;  /* 0x0000000908007221 */ /* 0x000fce0000000000 */
.L_x_17:
[----:B------:R-:W-:Y:S05]  /*3d80*/  BSYNC.RECONVERGENT B0 ;  /* 0x0000000000007941 */ /* 0x000fea0003800200 */
.L_x_1:
[----:B------:R-:W-:Y:S05]  /*3d90*/  @P0 EXIT ;  /* 0x000000000000094d */ /* 0x000fea0003800000 */
[----:B------:R-:W1:Y:S01]  /*3da0*/  LDCU.64 UR4, c[0x0][0x398] ;  /* 0x00007300ff0477ac */ /* 0x000e620008000a00 */
[----:B0-----:R-:W0:Y:S01]  /*3db0*/  LDC.64 R4, c[0x0][0x388] ;  /* 0x0000e200ff047b82 */ /* 0x001e220000000a00 */
[----:B-1234-:R-:W1:Y:S02]  /*3dc0*/  F2F.F32.F64 R3, UR4 ;  /* 0x0000000400037d10 */ /* 0x01ee640008301000 */
[----:B-1----:R-:W-:-:S06]  /*3dd0*/  FADD R3, R3, R0 ;  /* 0x0000000003037221 */ /* 0x002fcc0000000000 */
[----:B------:R-:W0:Y:S02]  /*3de0*/  F2F.F64.F32 R2, R3 ;  /* 0x0000000300027310 */ /* 0x000e240000201800 */
[----:B0-----:R-:W-:Y:S01]  /*3df0*/  STG.E.64 desc[UR6][R4.64], R2 ;  /* 0x0000000204007986 */ /* 0x001fe2000c101b06 */
[----:B------:R-:W-:Y:S05]  /*3e00*/  EXIT ;  /* 0x000000000000794d */ /* 0x000fea0003800000 */
.L_x_56:
[----:B------:R-:W-:-:S00]  /*3e10*/  BRA `(.L_x_56) ;  /* 0xfffffffc00fc7947 */ /* 0x000fc0000383ffff */
[----:B------:R-:W-:-:S00]  /*3e20*/  NOP ;  /* 0x0000000000007918 */ /* 0x000fc00000000000 */
        /* <DEDUP_REMOVED lines=13> */
.L_x_246:


//--------------------- .text._ZN3cub18CUB_300001_SM_10006detail6reduce18DeviceReduceKernelINS2_10policy_hubIfyN4cuda3std3__44plusIfEEE10Policy1000EN6thrust24THRUST_300001_SM_1000_NS6detail15normal_iteratorINSD_10device_ptrIfEEEEyS9_fNS7_10__identityEEEvT0_PT3_T1_NS0_13GridEvenShareISN_EET2_T4_ --------------------------
	.section	.text._ZN3cub18CUB_300001_SM_10006detail6reduce18DeviceReduceKernelINS2_10policy_hubIfyN4cuda3std3__44plusIfEEE10Policy1000EN6thrust24THRUST_300001_SM_1000_NS6detail15normal_iteratorINSD_10device_ptrIfEEEEyS9_fNS7_10__identityEEEvT0_PT3_T1_NS0_13GridEvenShareISN_EET2_T4_,"ax",@progbits
	.align	128
        .global         _ZN3cub18CUB_300001_SM_10006detail6reduce18DeviceReduceKernelINS2_10policy_hubIfyN4cuda3std3__44plusIfEEE10Policy1000EN6thrust24THRUST_300001_SM_1000_NS6detail15normal_iteratorINSD_10device_ptrIfEEEEyS9_fNS7_10__identityEEEvT0_PT3_T1_NS0_13GridEvenShareISN_EET2_T4_
        .type           _ZN3cub18CUB_300001_SM_10006detail6reduce18DeviceReduceKernelINS2_10policy_hubIfyN4cuda3std3__44plusIfEEE10Policy1000EN6thrust24THRUST_300001_SM_1000_NS6detail15normal_iteratorINSD_10device_ptrIfEEEEyS9_fNS7_10__identityEEEvT0_PT3_T1_NS0_13GridEvenShareISN_EET2_T4_,@function
        .size           _ZN3cub18CUB_300001_SM_10006detail6reduce18DeviceReduceKernelINS2_10policy_hubIfyN4cuda3std3__44plusIfEEE10Policy1000EN6thrust24THRUST_300001_SM_1000_NS6detail15normal_iteratorINSD_10device_ptrIfEEEEyS9_fNS7_10__identityEEEvT0_PT3_T1_NS0_13GridEvenShareISN_EET2_T4_,(.L_x_247 - _ZN3cub18CUB_300001_SM_10006detail6reduce18DeviceReduceKernelINS2_10policy_hubIfyN4cuda3std3__44plusIfEEE10Policy1000EN6thrust24THRUST_300001_SM_1000_NS6detail15normal_iteratorINSD_10device_ptrIfEEEEyS9_fNS7_10__identityEEEvT0_PT3_T1_NS0_13GridEvenShareISN_EET2_T4_)
        .other          _ZN3cub18CUB_300001_SM_10006detail6reduce18DeviceReduceKernelINS2_10policy_hubIfyN4cuda3std3__44plusIfEEE10Policy1000EN6thrust24THRUST_300001_SM_1000_NS6detail15normal_iteratorINSD_10device_ptrIfEEEEyS9_fNS7_10__identityEEEvT0_PT3_T1_NS0_13GridEvenShareISN_EET2_T4_,@"STO_CUDA_ENTRY STV_DEFAULT"
_ZN3cub18CUB_300001_SM_10006detail6reduce18DeviceReduceKernelINS2_10policy_hubIfyN4cuda3std3__44plusIfEEE10Policy1000EN6thrust24THRUST_300001_SM_1000_NS6detail15normal_iteratorINSD_10device_ptrIfEEEEyS9_fNS7_10__identityEEEvT0_PT3_T1_NS0_13GridEvenShareISN_EET2_T4_:
.text._ZN3cub18CUB_300001_SM_10006detail6reduce18DeviceReduceKernelINS2_10policy_hubIfyN4cuda3std3__44plusIfEEE10Policy1000EN6thrust24THRUST_300001_SM_1000_NS6detail15normal_iteratorINSD_10device_ptrIfEEEEyS9_fNS7_10__identityEEEvT0_PT3_T1_NS0_13GridEvenShareISN_EET2_T4_:
[----:B------:R-:W-:Y:S08]  /*0000*/  LDC R1, c[0x0][0x37c] ;  /* 0x0000df00ff017b82 */ /* 0x000ff00000000800 */
[----:B------:R-:W0:Y:S01]  /*0010*/  S2UR UR16, SR_CTAID.X ;  /* 0x00000000001079c3 */ /* 0x000e220000002500 */
[----:B------:R-:W1:Y:S01]  /*0020*/  LDCU.64 UR8, c[0x0][0x3b8] ;  /* 0x00007700ff0877ac */ /* 0x000e620008000a00 */
[----:B------:R-:W-:Y:S01]  /*0030*/  BSSY.RECONVERGENT B0, `(.L_x_57) ;  /* 0x0000229000007945 */ /* 0x000fe20003800200 */
[----:B------:R-:W2:Y:S01]  /*0040*/  LDCU UR5, c[0x0][0x3c0] ;  /* 0x00007800ff0577ac */ /* 0x000ea20008000800 */
[----:B------:R-:W3:Y:S01]  /*0050*/  LDCU.64 UR14, c[0x0][0x358] ;  /* 0x00006b00ff0e77ac */ /* 0x000ee20008000a00 */
[----:B-1----:R-:W-:-:S02]  /*0060*/  IMAD.U32 R2, RZ, RZ, UR8 ;  /* 0x00000008ff027e24 */ /* 0x002fc4000f8e00ff */
[----:B------:R-:W-:Y:S01]  /*0070*/  IMAD.U32 R3, RZ, RZ, UR9 ;  /* 0x00000009ff037e24 */ /* 0x000fe2000f8e00ff */
[----:B--2---:R-:W-:Y:S02]  /*0080*/  USHF.L.U32 UR5, UR5, 0xc, URZ ;  /* 0x0000000c05057899 */ /* 0x004fe400080006ff */
[----:B0-----:R-:W-:Y:S02]  /*0090*/  USHF.L.U32 UR7, UR16, 0xc, URZ ;  /* 0x0000000c10077899 */ /* 0x001fe400080006ff */
[----:B------:R-:W-:-:S04]  /*00a0*/  USHF.R.S32.HI UR4, URZ, 0x1f, UR5 ;  /* 0x0000001fff047899 */ /* 0x000fc80008011405 */
[----:B------:R-:W-:-:S04]  /*00b0*/  IADD3 R23, P1, PT, R2, -UR7, RZ ;  /* 0x8000000702177c10 */ /* 0x000fc8000ff3e0ff */
[----:B------:R-:W-:Y:S02]  /*00c0*/  ISETP.GT.U32.AND P0, PT, R23, 0xfff, PT ;  /* 0x00000fff1700780c */ /* 0x000fe40003f04070 */
[----:B------:R-:W-:-:S04]  /*00d0*/  IADD3.X R22, PT, PT, R3, -0x1, RZ, P1, !PT ;  /* 0xffffffff03167810 */ /* 0x000fc80000ffe4ff */
[----:B------:R-:W-:-:S13]  /*00e0*/  ISETP.GT.U32.AND.EX P0, PT, R22, RZ, PT, P0 ;  /* 0x000000ff1600720c */ /* 0x000fda0003f04100 */
[----:B---3--:R-:W-:Y:S05]  /*00f0*/  @P0 BRA `(.L_x_58) ;  /* 0x0000000c00c40947 */ /* 0x008fea0003800000 */
[----:B------:R-:W0:Y:S01]  /*0100*/  S2R R0, SR_TID.X ;  /* 0x0000000000007919 */ /* 0x000e220000002100 */
[----:B------:R-:W-:Y:S01]  /*0110*/  IADD3 R5, PT, PT, R2, -UR7, RZ ;  /* 0x8000000702057c10 */ /* 0x000fe2000fffe0ff */
[----:B------:R-:W-:Y:S01]  /*0120*/  BSSY.RECONVERGENT B1, `(.L_x_59) ;  /* 0x000000a000017945 */ /* 0x000fe20003800200 */
[----:B------:R-:W-:Y:S02]  /*0130*/  IMAD.MOV.U32 R4, RZ, RZ, RZ ;  /* 0x000000ffff047224 */ /* 0x000fe400078e00ff */
[----:B0-----:R-:W-:Y:S02]  /*0140*/  ISETP.GE.AND P0, PT, R0, R5, PT ;  /* 0x000000050000720c */ /* 0x001fe40003f06270 */
[----:B------:R-:W-:-:S11]  /*0150*/  MOV R6, R0 ;  /* 0x0000000000067202 */ /* 0x000fd60000000f00 */
[----:B------:R-:W-:Y:S05]  /*0160*/  @P0 BRA `(.L_x_60) ;  /* 0x0000000000140947 */ /* 0x000fea0003800000 */
[----:B------:R-:W0:Y:S01]  /*0170*/  LDC.64 R8, c[0x0][0x380] ;  /* 0x0000e000ff087b82 */ /* 0x000e220000000a00 */
[----:B------:R-:W-:-:S04]  /*0180*/  VIADD R3, R0, UR7 ;  /* 0x0000000700037c36 */ /* 0x000fc80008000000 */
[----:B0-----:R-:W-:-:S05]  /*0190*/  IMAD.WIDE.U32 R8, R3, 0x4, R8 ;  /* 0x0000000403087825 */ /* 0x001fca00078e0008 */
[----:B------:R0:W5:Y:S01]  /*01a0*/  LDG.E R4, desc[UR14][R8.64] ;  /* 0x0000000e08047981 */ /* 0x000162000c1e1900 */
[----:B------:R-:W-:-:S07]  /*01b0*/  IADD3 R6, PT, PT, R0, 0x100, RZ ;  /* 0x0000010000067810 */ /* 0x000fce0007ffe0ff */
.L_x_60:
[----:B------:R-:W-:Y:S05]  /*01c0*/  BSYNC.RECONVERGENT B1 ;  /* 0x0000000000017941 */ /* 0x000fea0003800200 */
.L_x_59:
[----:B------:R-:W-:Y:S01]  /*01d0*/  ISETP.GE.AND P0, PT, R6, R5, PT ;  /* 0x000000050600720c */ /* 0x000fe20003f06270 */
[----:B------:R-:W-:-:S12]  /*01e0*/  BSSY.RECONVERGENT B1, `(.L_x_61) ;  /* 0x0000079000017945 */ /* 0x000fd80003800200 */
[----:B------:R-:W-:Y:S05]  /*01f0*/  @P0 BRA `(.L_x_62) ;  /* 0x0000000400dc0947 */ /* 0x000fea0003800000 */
[----:B------:R-:W-:Y:S01]  /*0200*/  LOP3.LUT R3, RZ, R6, RZ, 0x33, !PT ;  /* 0x00000006ff037212 */ /* 0x000fe200078e33ff */
[----:B------:R-:W-:Y:S03]  /*0210*/  BSSY.RECONVERGENT B2, `(.L_x_63) ;  /* 0x0000037000027945 */ /* 0x000fe60003800200 */
[----:B------:R-:W-:-:S04]  /*0220*/  IADD3 R3, PT, PT, R2, -UR7, R3 ;  /* 0x8000000702037c10 */ /* 0x000fc8000fffe003 */
[C---:B------:R-:W-:Y:S02]  /*0230*/  ISETP.GE.U32.AND P1, PT, R3.reuse, 0xf00, PT ;  /* 0x00000f000300780c */ /* 0x040fe40003f26070 */
[----:B------:R-:W-:-:S04]  /*0240*/  LEA.HI R7, R3, 0x1, RZ, 0x18 ;  /* 0x0000000103077811 */ /* 0x000fc800078fc0ff */
[----:B------:R-:W-:-:S04]  /*0250*/  LOP3.LUT R22, R7, 0xf, RZ, 0xc0, !PT ;  /* 0x0000000f07167812 */ /* 0x000fc800078ec0ff */
[----:B------:R-:W-:-:S03]  /*0260*/  ISETP.NE.AND P0, PT, R22, RZ, PT ;  /* 0x000000ff1600720c */ /* 0x000fc60003f05270 */
[----:B------:R-:W-:Y:S10]  /*0270*/  @!P1 BRA `(.L_x_64) ;  /* 0x0000000000c09947 */ /* 0x000ff40003800000 */
[----:B------:R-:W1:Y:S01]  /*0280*/  LDCU.64 UR8, c[0x0][0x380] ;  /* 0x00007000ff0877ac */ /* 0x000e620008000a00 */
[----:B------:R-:W-:Y:S01]  /*0290*/  IMAD.WIDE.U32 R2, R6, 0x4, RZ ;  /* 0x0000000406027825 */ /* 0x000fe200078e00ff */
[----:B------:R-:W-:Y:S01]  /*02a0*/  LOP3.LUT R11, R7, 0x1fffff0, RZ, 0xc0, !PT ;  /* 0x01fffff0070b7812 */ /* 0x000fe200078ec0ff */
[----:B------:R-:W-:-:S04]  /*02b0*/  UIMAD.WIDE.U32 UR4, UR16, 0x4000, URZ ;  /* 0x00004000100478a5 */ /* 0x000fc8000f8e00ff */
[----:B------:R-:W-:Y:S02]  /*02c0*/  IMAD.MOV R11, RZ, RZ, -R11 ;  /* 0x000000ffff0b7224 */ /* 0x000fe400078e0a0b */
[----:B------:R-:W-:Y:S02]  /*02d0*/  LOP3.LUT R2, R2, UR4, RZ, 0xfc, !PT ;  /* 0x0000000402027c12 */ /* 0x000fe4000f8efcff */
[----:B------:R-:W-:Y:S02]  /*02e0*/  LOP3.LUT R3, R3, UR5, RZ, 0xfc, !PT ;  /* 0x0000000503037c12 */ /* 0x000fe4000f8efcff */
[----:B-1----:R-:W-:-:S04]  /*02f0*/  IADD3 R2, P1, PT, R2, UR8, RZ ;  /* 0x0000000802027c10 */ /* 0x002fc8000ff3e0ff */
[----:B------:R-:W-:-:S04]  /*0300*/  IADD3 R2, P2, PT, R2, 0x2000, RZ ;  /* 0x0000200002027810 */ /* 0x000fc80007f5e0ff */
[----:B------:R-:W-:-:S09]  /*0310*/  IADD3.X R3, PT, PT, RZ, UR9, R3, P2, P1 ;  /* 0x00000009ff037c10 */ /* 0x000fd200097e2403 */
.L_x_65:
[----:B------:R-:W2:Y:S04]  /*0320*/  LDG.E R21, desc[UR14][R2.64+-0x2000] ;  /* 0xffe0000e02157981 */ /* 0x000ea8000c1e1900 */
[----:B------:R-:W3:Y:S04]  /*0330*/  LDG.E R20, desc[UR14][R2.64+-0x1c00] ;  /* 0xffe4000e02147981 */ /* 0x000ee8000c1e1900 */
[----:B------:R-:W4:Y:S04]  /*0340*/  LDG.E R23, desc[UR14][R2.64+-0x1800] ;  /* 0xffe8000e02177981 */ /* 0x000f28000c1e1900 */
        /* <DEDUP_REMOVED lines=11> */
[----:B0-----:R-:W4:Y:S04]  /*0400*/  LDG.E R9, desc[UR14][R2.64+0x1800] ;  /* 0x0018000e02097981 */ /* 0x001f28000c1e1900 */
[----:B------:R0:W4:Y:S01]  /*0410*/  LDG.E R8, desc[UR14][R2.64+0x1c00] ;  /* 0x001c000e02087981 */ /* 0x000122000c1e1900 */
[----:B------:R-:W-:-:S02]  /*0420*/  IADD3 R11, PT, PT, R11, 0x10, RZ ;  /* 0x000000100b0b7810 */ /* 0x000fc40007ffe0ff */
[----:B------:R-:W-:Y:S02]  /*0430*/  IADD3 R6, PT, PT, R6, 0x1000, RZ ;  /* 0x0000100006067810 */ /* 0x000fe40007ffe0ff */
[----:B------:R-:W-:Y:S02]  /*0440*/  ISETP.NE.AND P1, PT, R11, RZ, PT ;  /* 0x000000ff0b00720c */ /* 0x000fe40003f25270 */
[----:B0-----:R-:W-:-:S05]  /*0450*/  IADD3 R2, P2, PT, R2, 0x4000, RZ ;  /* 0x0000400002027810 */ /* 0x001fca0007f5e0ff */
[----:B------:R-:W-:Y:S02]  /*0460*/  IMAD.X R3, RZ, RZ, R3, P2 ;  /* 0x000000ffff037224 */ /* 0x000fe400010e0603 */
        /* <DEDUP_REMOVED lines=16> */
[----:B------:R-:W-:Y:S06]  /*0570*/  @P1 BRA `(.L_x_65) ;  /* 0xfffffffc00681947 */ /* 0x000fec000383ffff */
.L_x_64:
[----:B------:R-:W-:Y:S05]  /*0580*/  BSYNC.RECONVERGENT B2 ;  /* 0x0000000000027941 */ /* 0x000fea0003800200 */
.L_x_63:
[----:B------:R-:W-:Y:S05]  /*0590*/  @!P0 BRA `(.L_x_62) ;  /* 0x0000000000f48947 */ /* 0x000fea0003800000 */
[----:B------:R-:W-:Y:S01]  /*05a0*/  ISETP.GE.U32.AND P0, PT, R22, 0x8, PT ;  /* 0x000000081600780c */ /* 0x000fe20003f06070 */
[----:B------:R-:W-:Y:S01]  /*05b0*/  BSSY.RECONVERGENT B2, `(.L_x_66) ;  /* 0x000001a000027945 */ /* 0x000fe20003800200 */
[----:B------:R-:W-:-:S04]  /*05c0*/  LOP3.LUT R10, R7, 0x7, RZ, 0xc0, !PT ;  /* 0x00000007070a7812 */ /* 0x000fc800078ec0ff */
[----:B------:R-:W-:-:S07]  /*05d0*/  ISETP.NE.AND P1, PT, R10, RZ, PT ;  /* 0x000000ff0a00720c */ /* 0x000fce0003f25270 */
[----:B------:R-:W-:Y:S06]  /*05e0*/  @!P0 BRA `(.L_x_67) ;  /* 0x0000000000588947 */ /* 0x000fec0003800000 */
[----:B------:R-:W1:Y:S01]  /*05f0*/  LDCU.64 UR4, c[0x0][0x380] ;  /* 0x00007000ff0477ac */ /* 0x000e620008000a00 */
[----:B------:R-:W-:-:S04]  /*0600*/  IADD3 R3, P0, PT, R6, UR7, RZ ;  /* 0x0000000706037c10 */ /* 0x000fc8000ff1e0ff */
[----:B0-----:R-:W-:Y:S02]  /*0610*/  LEA.HI.X.SX32 R8, R6, RZ, 0x1, P0 ;  /* 0x000000ff06087211 */ /* 0x001fe400000f0eff */
[----:B-1----:R-:W-:-:S04]  /*0620*/  LEA R2, P0, R3, UR4, 0x2 ;  /* 0x0000000403027c11 */ /* 0x002fc8000f8010ff */
[----:B------:R-:W-:-:S05]  /*0630*/  LEA.HI.X R3, R3, UR5, R8, 0x2, P0 ;  /* 0x0000000503037c11 */ /* 0x000fca00080f1408 */
[----:B------:R-:W2:Y:S04]  /*0640*/  LDG.E R9, desc[UR14][R2.64] ;  /* 0x0000000e02097981 */ /* 0x000ea8000c1e1900 */
[----:B------:R-:W3:Y:S04]  /*0650*/  LDG.E R8, desc[UR14][R2.64+0x400] ;  /* 0x0004000e02087981 */ /* 0x000ee8000c1e1900 */
[----:B------:R-:W4:Y:S04]  /*0660*/  LDG.E R11, desc[UR14][R2.64+0x800] ;  /* 0x0008000e020b7981 */ /* 0x000f28000c1e1900 */
[----:B------:R-:W4:Y:S04]  /*0670*/  LDG.E R13, desc[UR14][R2.64+0xc00] ;  /* 0x000c000e020d7981 */ /* 0x000f28000c1e1900 */
[----:B------:R-:W4:Y:S04]  /*0680*/  LDG.E R15, desc[UR14][R2.64+0x1000] ;  /* 0x0010000e020f7981 */ /* 0x000f28000c1e1900 */
[----:B------:R-:W4:Y:S04]  /*0690*/  LDG.E R17, desc[UR14][R2.64+0x1400] ;  /* 0x0014000e02117981 */ /* 0x000f28000c1e1900 */
[----:B------:R-:W4:Y:S04]  /*06a0*/  LDG.E R19, desc[UR14][R2.64+0x1800] ;  /* 0x0018000e02137981 */ /* 0x000f28000c1e1900 */
[----:B------:R-:W4:Y:S01]  /*06b0*/  LDG.E R21, desc[UR14][R2.64+0x1c00] ;  /* 0x001c000e02157981 */ /* 0x000f22000c1e1900 */
[----:B------:R-:W-:-:S02]  /*06c0*/  VIADD R6, R6, 0x800 ;  /* 0x0000080006067836 */ /* 0x000fc40000000000 */
        /* <DEDUP_REMOVED lines=8> */
.L_x_67:
[----:B------:R-:W-:Y:S05]  /*0750*/  BSYNC.RECONVERGENT B2 ;  /* 0x0000000000027941 */ /* 0x000fea0003800200 */
.L_x_66:
        /* <DEDUP_REMOVED lines=14> */
[----:B------:R-:W4:Y:S01]  /*0840*/  LDG.E R13, desc[UR14][R2.64+0xc00] ;  /* 0x000c000e020d7981 */ /* 0x000f22000c1e1900 */
[----:B------:R-:W-:Y:S01]  /*0850*/  IADD3 R6, PT, PT, R6, 0x400, RZ ;  /* 0x0000040006067810 */ /* 0x000fe20007ffe0ff */
[----:B--2--5:R-:W-:-:S04]  /*0860*/  FADD R9, R4, R9 ;  /* 0x0000000904097221 */ /* 0x024fc80000000000 */
[----:B---3--:R-:W-:-:S04]  /*0870*/  FADD R8, R9, R8 ;  /* 0x0000000809087221 */ /* 0x008fc80000000000 */
[----:B----4-:R-:W-:-:S04]  /*0880*/  FADD R8, R8, R11 ;  /* 0x0000000b08087221 */ /* 0x010fc80000000000 */
[----:B------:R-:W-:-:S07]  /*0890*/  FADD R4, R8, R13 ;  /* 0x0000000d08047221 */ /* 0x000fce0000000000 */
.L_x_69:
[----:B------:R-:W-:Y:S05]  /*08a0*/  BSYNC.RECONVERGENT B2 ;  /* 0x0000000000027941 */ /* 0x000fea0003800200 */
.L_x_68:
[----:B------:R-:W-:Y:S05]  /*08b0*/  @!P1 BRA `(.L_x_62) ;  /* 0x00000000002c9947 */ /* 0x000fea0003800000 */
[----:B------:R-:W1:Y:S01]  /*08c0*/  LDC.64 R2, c[0x0][0x380] ;  /* 0x0000e000ff027b82 */ /* 0x000e620000000a00 */
[----:B0-----:R-:W-:Y:S01]  /*08d0*/  IMAD.U32 R9, RZ, RZ, UR16 ;  /* 0x00000010ff097e24 */ /* 0x001fe2000f8e00ff */
[----:B------:R-:W-:-:S03]  /*08e0*/  IADD3 R7, PT, PT, -R7, RZ, RZ ;  /* 0x000000ff07077210 */ /* 0x000fc60007ffe1ff */
[----:B-1----:R-:W-:-:S07]  /*08f0*/  IMAD.WIDE.U32 R2, R9, 0x4000, R2 ;  /* 0x0000400009027825 */ /* 0x002fce00078e0002 */
.L_x_70:
[----:B------:R-:W-:-:S06]  /*0900*/  IMAD.WIDE R8, R6, 0x4, R2 ;  /* 0x0000000406087825 */ /* 0x000fcc00078e0202 */
[----:B------:R-:W2:Y:S01]  /*0910*/  LDG.E R9, desc[UR14][R8.64] ;  /* 0x0000000e08097981 */ /* 0x000ea2000c1e1900 */
[----:B------:R-:W-:Y:S01]  /*0920*/  VIADD R7, R7, 0x1 ;  /* 0x0000000107077836 */ /* 0x000fe20000000000 */
[----:B------:R-:W-:-:S04]  /*0930*/  IADD3 R6, PT, PT, R6, 0x100, RZ ;  /* 0x0000010006067810 */ /* 0x000fc80007ffe0ff */
[----:B------:R-:W-:Y:S01]  /*0940*/  ISETP.NE.AND P0, PT, R7, RZ, PT ;  /* 0x000000ff0700720c */ /* 0x000fe20003f05270 */
[----:B--2--5:R-:W-:-:S12]  /*0950*/  FADD R4, R9, R4 ;  /* 0x0000000409047221 */ /* 0x024fd80000000000 */
[----:B------:R-:W-:Y:S05]  /*0960*/  @P0 BRA `(.L_x_70) ;  /* 0xfffffffc00e40947 */ /* 0x000fea000383ffff */
.L_x_62:
[----:B------:R-:W-:Y:S05]  /*0970*/  BSYNC.RECONVERGENT B1 ;  /* 0x0000000000017941 */ /* 0x000fea0003800200 */
.L_x_61:
[----:B------:R-:W-:Y:S01]  /*0980*/  ISETP.GE.AND P0, PT, R5, 0x100, PT ;  /* 0x000001000500780c */ /* 0x000fe20003f06270 */
[----:B-----5:R-:W-:-:S12]  /*0990*/  IMAD.MOV.U32 R11, RZ, RZ, R4 ;  /* 0x000000ffff0b7224 */ /* 0x020fd800078e0004 */
[----:B------:R-:W-:Y:S05]  /*09a0*/  @!P0 BRA `(.L_x_71) ;  /* 0x0000000000ac8947 */ /* 0x000fea0003800000 */
[----:B------:R-:W1:Y:S01]  /*09b0*/  S2R R7, SR_LANEID ;  /* 0x0000000000077919 */ /* 0x000e620000000000 */
[----:B------:R-:W2:Y:S02]  /*09c0*/  SHFL.DOWN PT, R2, R11, 0x1, 0x1f ;  /* 0x08201f000b027f89 */ /* 0x000ea400000e0000 */
[----:B--2---:R-:W-:Y:S01]  /*09d0*/  FADD R2, R2, R11 ;  /* 0x0000000b02027221 */ /* 0x004fe20000000000 */
[C---:B-1----:R-:W-:Y:S02]  /*09e0*/  ISETP.GT.AND P0, PT, R7.reuse, 0x1e, PT ;  /* 0x0000001e0700780c */ /* 0x042fe40003f04270 */
[----:B------:R-:W-:Y:S02]  /*09f0*/  ISETP.NE.AND P1, PT, R7, RZ, PT ;  /* 0x000000ff0700720c */ /* 0x000fe40003f25270 */
[----:B------:R-:W-:Y:S02]  /*0a00*/  FSEL R2, R11, R2, P0 ;  /* 0x000000020b027208 */ /* 0x000fe40000000000 */
[----:B------:R-:W-:-:S03]  /*0a10*/  ISETP.GT.AND P0, PT, R7, 0x1d, PT ;  /* 0x0000001d0700780c */ /* 0x000fc60003f04270 */
[----:B------:R-:W1:Y:S06]  /*0a20*/  SHFL.DOWN PT, R3, R2, 0x2, 0x1f ;  /* 0x08401f0002037f89 */ /* 0x000e6c00000e0000 */
[----:B------:R-:W2:Y:S01]  /*0a30*/  @!P1 S2R R6, SR_CgaCtaId ;  /* 0x0000000000069919 */ /* 0x000ea20000008800 */
[----:B------:R-:W-:Y:S02]  /*0a40*/  @!P1 MOV R5, 0x400 ;  /* 0x0000040000059802 */ /* 0x000fe40000000f00 */
[----:B------:R-:W-:-:S04]  /*0a50*/  @!P1 SHF.R.U32.HI R4, RZ, 0x3, R0 ;  /* 0x00000003ff049819 */ /* 0x000fc80000011600 */
[----:B------:R-:W-:Y:S01]  /*0a60*/  @!P1 LOP3.LUT R4, R4, 0x7c, RZ, 0xc0, !PT ;  /* 0x0000007c04049812 */ /* 0x000fe200078ec0ff */
[----:B-1----:R-:W-:Y:S01]  /*0a70*/  @!P0 FADD R2, R2, R3 ;  /* 0x0000000302028221 */ /* 0x002fe20000000000 */
[----:B------:R-:W-:-:S04]  /*0a80*/  ISETP.GT.AND P0, PT, R7, 0x1b, PT ;  /* 0x0000001b0700780c */ /* 0x000fc80003f04270 */
[----:B------:R-:W1:Y:S01]  /*0a90*/  SHFL.DOWN PT, R3, R2, 0x4, 0x1f ;  /* 0x08801f0002037f89 */ /* 0x000e6200000e0000 */
[----:B--2---:R-:W-:-:S04]  /*0aa0*/  @!P1 LEA R5, R6, R5, 0x18 ;  /* 0x0000000506059211 */ /* 0x004fc800078ec0ff */
[----:B------:R-:W-:-:S04]  /*0ab0*/  @!P1 IADD3 R4, PT, PT, R4, R5, RZ ;  /* 0x0000000504049210 */ /* 0x000fc80007ffe0ff */
[----:B-1----:R-:W-:Y:S01]  /*0ac0*/  @!P0 FADD R2, R2, R3 ;  /* 0x0000000302028221 */ /* 0x002fe20000000000 */
[----:B------:R-:W-:-:S04]  /*0ad0*/  ISETP.GT.AND P0, PT, R7, 0x17, PT ;  /* 0x000000170700780c */ /* 0x000fc80003f04270 */
[----:B------:R-:W1:Y:S09]  /*0ae0*/  SHFL.DOWN PT, R3, R2, 0x8, 0x1f ;  /* 0x09001f0002037f89 */ /* 0x000e7200000e0000 */
[----:B-1----:R-:W-:Y:S01]  /*0af0*/  @!P0 FADD R2, R2, R3 ;  /* 0x0000000302028221 */ /* 0x002fe20000000000 */
[----:B------:R-:W-:-:S04]  /*0b00*/  ISETP.NE.AND P0, PT, R0, RZ, PT ;  /* 0x000000ff0000720c */ /* 0x000fc80003f05270 */
[----:B------:R-:W1:Y:S02]  /*0b10*/  SHFL.DOWN PT, R3, R2, 0x10, 0x1f ;  /* 0x0a001f0002037f89 */ /* 0x000e6400000e0000 */
[----:B-1----:R-:W-:-:S05]  /*0b20*/  FADD R3, R2, R3 ;  /* 0x0000000302037221 */ /* 0x002fca0000000000 */
[----:B------:R2:W-:Y:S01]  /*0b30*/  @!P1 STS [R4+0x8], R3 ;  /* 0x0000080304009388 */ /* 0x0005e20000000800 */
[----:B------:R-:W-:Y:S01]  /*0b40*/  BAR.SYNC.DEFER_BLOCKING 0x0 ;  /* 0x0000000000007b1d */ /* 0x000fe20000010000 */
[----:B------:R-:W-:-:S04]  /*0b50*/  ISETP.GT.AND P1, PT, R7, 0xf, PT ;  /* 0x0000000f0700780c */ /* 0x000fc80003f24270 */
[----:B0-----:R-:W-:Y:S01]  /*0b60*/  FSEL R9, R2, R3, P1 ;  /* 0x0000000302097208 */ /* 0x001fe20000800000 */
[----:B------:R-:W-:Y:S08]  /*0b70*/  @P0 BRA `(.L_x_72) ;  /* 0x0000001400d00947 */ /* 0x000ff00003800000 */
[----:B------:R-:W0:Y:S01]  /*0b80*/  S2UR UR5, SR_CgaCtaId ;  /* 0x00000000000579c3 */ /* 0x000e220000008800 */
[----:B------:R-:W-:Y:S02]  /*0b90*/  UMOV UR4, 0x400 ;  /* 0x0000040000047882 */ /* 0x000fe40000000000 */
[----:B0-----:R-:W-:-:S09]  /*0ba0*/  ULEA UR4, UR5, UR4, 0x18 ;  /* 0x0000000405047291 */ /* 0x001fd2000f8ec0ff */
[----:B------:R-:W0:Y:S04]  /*0bb0*/  LDS R0, [UR4+0xc] ;  /* 0x00000c04ff007984 */ /* 0x000e280008000800 */
[----:B--2---:R-:W1:Y:S04]  /*0bc0*/  LDS.128 R4, [UR4+0x10] ;  /* 0x00001004ff047984 */ /* 0x004e680008000c00 */
        /* <DEDUP_REMOVED lines=9> */
.L_x_71:
[----:B0-----:R-:W0:Y:S01]  /*0c60*/  S2R R9, SR_LANEID ;  /* 0x0000000000097919 */ /* 0x001e220000000000 */
[----:B------:R-:W-:-:S05]  /*0c70*/  LOP3.LUT R2, R0, 0x3e0, RZ, 0xc0, !PT ;  /* 0x000003e000027812 */ /* 0x000fca00078ec0ff */
[----:B------:R-:W-:Y:S01]  /*0c80*/  VIADD R4, R2, 0x20 ;  /* 0x0000002002047836 */ /* 0x000fe20000000000 */
[----:B------:R-:W-:-:S04]  /*0c90*/  LOP3.LUT R2, RZ, R2, RZ, 0x33, !PT ;  /* 0x00000002ff027212 */ /* 0x000fc800078e33ff */
[----:B------:R-:W-:Y:S02]  /*0ca0*/  ISETP.GT.AND P0, PT, R4, R5, PT ;  /* 0x000000050400720c */ /* 0x000fe40003f04270 */
[----:B------:R-:W-:-:S04]  /*0cb0*/  IADD3 R2, PT, PT, R5, R2, RZ ;  /* 0x0000000205027210 */ /* 0x000fc80007ffe0ff */
[----:B------:R-:W-:-:S05]  /*0cc0*/  SEL R2, R2, 0x1f, P0 ;  /* 0x0000001f02027807 */ /* 0x000fca0000000000 */
[----:B------:R-:W1:Y:S01]  /*0cd0*/  SHFL.DOWN PT, R3, R11, 0x1, R2 ;  /* 0x082000000b037989 */ /* 0x000e6200000e0002 */
[C---:B0-----:R-:W-:Y:S01]  /*0ce0*/  ISETP.GE.AND P0, PT, R9.reuse, R2, PT ;  /* 0x000000020900720c */ /* 0x041fe20003f06270 */
[C---:B------:R-:W-:Y:S01]  /*0cf0*/  VIADD R7, R9.reuse, 0x2 ;  /* 0x0000000209077836 */ /* 0x040fe20000000000 */
[----:B------:R-:W-:-:S11]  /*0d00*/  ISETP.NE.AND P1, PT, R9, RZ, PT ;  /* 0x000000ff0900720c */ /* 0x000fd60003f25270 */
[----:B-1----:R-:W-:Y:S01]  /*0d10*/  @!P0 FADD R11, R3, R11 ;  /* 0x0000000b030b8221 */ /* 0x002fe20000000000 */
[----:B------:R-:W-:Y:S01]  /*0d20*/  ISETP.GT.AND P0, PT, R7, R2, PT ;  /* 0x000000020700720c */ /* 0x000fe20003f04270 */
[----:B------:R-:W0:Y:S01]  /*0d30*/  @!P1 S2R R13, SR_CgaCtaId ;  /* 0x00000000000d9919 */ /* 0x000e220000008800 */
[----:B------:R-:W-:Y:S02]  /*0d40*/  IADD3 R7, PT, PT, R9, 0x4, RZ ;  /* 0x0000000409077810 */ /* 0x000fe40007ffe0ff */
[----:B------:R-:W-:Y:S01]  /*0d50*/  @!P1 MOV R6, 0x400 ;  /* 0x0000040000069802 */ /* 0x000fe20000000f00 */
[----:B------:R-:W1:Y:S01]  /*0d60*/  SHFL.DOWN PT, R3, R11, 0x2, R2 ;  /* 0x084000000b037989 */ /* 0x000e6200000e0002 */
[----:B------:R-:W-:-:S04]  /*0d70*/  @!P1 SHF.R.U32.HI R4, RZ, 0x3, R0 ;  /* 0x00000003ff049819 */ /* 0x000fc80000011600 */
[----:B------:R-:W-:-:S03]  /*0d80*/  @!P1 LOP3.LUT R4, R4, 0x7c, RZ, 0xc0, !PT ;  /* 0x0000007c04049812 */ /* 0x000fc600078ec0ff */
[----:B-1----:R-:W-:Y:S01]  /*0d90*/  @!P0 FADD R11, R11, R3 ;  /* 0x000000030b0b8221 */ /* 0x002fe20000000000 */
[----:B------:R-:W-:Y:S01]  /*0da0*/  ISETP.GT.AND P0, PT, R7, R2, PT ;  /* 0x000000020700720c */ /* 0x000fe20003f04270 */
[----:B------:R-:W-:Y:S01]  /*0db0*/  VIADD R7, R9, 0x8 ;  /* 0x0000000809077836 */ /* 0x000fe20000000000 */
[----:B0-----:R-:W-:Y:S02]  /*0dc0*/  @!P1 LEA R13, R13, R6, 0x18 ;  /* 0x000000060d0d9211 */ /* 0x001fe400078ec0ff */
[----:B------:R-:W0:Y:S03]  /*0dd0*/  SHFL.DOWN PT, R3, R11, 0x4, R2 ;  /* 0x088000000b037989 */ /* 0x000e2600000e0002 */
[----:B------:R-:W-:-:S06]  /*0de0*/  @!P1 IMAD.IADD R4, R4, 0x1, R13 ;  /* 0x0000000104049824 */ /* 0x000fcc00078e020d */
[----:B0-----:R-:W-:Y:S01]  /*0df0*/  @!P0 FADD R11, R11, R3 ;  /* 0x000000030b0b8221 */ /* 0x001fe20000000000 */
[-C--:B------:R-:W-:Y:S02]  /*0e00*/  ISETP.GT.AND P0, PT, R7, R2.reuse, PT ;  /* 0x000000020700720c */ /* 0x080fe40003f04270 */
[----:B------:R-:W-:Y:S02]  /*0e10*/  IADD3 R7, PT, PT, R9, 0x10, RZ ;  /* 0x0000001009077810 */ /* 0x000fe40007ffe0ff */
[----:B------:R-:W0:Y:S09]  /*0e20*/  SHFL.DOWN PT, R3, R11, 0x8, R2 ;  /* 0x090000000b037989 */ /* 0x000e3200000e0002 */
[----:B0-----:R-:W-:Y:S01]  /*0e30*/  @!P0 FADD R11, R11, R3 ;  /* 0x000000030b0b8221 */ /* 0x001fe20000000000 */
[----:B------:R-:W-:-:S04]  /*0e40*/  ISETP.GT.AND P0, PT, R7, R2, PT ;  /* 0x000000020700720c */ /* 0x000fc80003f04270 */
[----:B------:R-:W0:Y:S09]  /*0e50*/  SHFL.DOWN PT, R3, R11, 0x10, R2 ;  /* 0x0a0000000b037989 */ /* 0x000e3200000e0002 */
        /* <DEDUP_REMOVED lines=13> */
[----:B------:R-:W1:Y:S04]  /*0f30*/  LDS R0, [UR4+0xc] ;  /* 0x00000c04ff007984 */ /* 0x000e680008000800 */
[----:B------:R-:W0:Y:S04]  /*0f40*/  LDS.128 R12, [UR4+0x10] ;  /* 0x00001004ff0c7984 */ /* 0x000e280008000c00 */
[----:B------:R-:W2:Y:S01]  /*0f50*/  LDS.64 R2, [UR4+0x20] ;  /* 0x00002004ff027984 */ /* 0x000ea20008000a00 */
[----:B-1----:R-:W-:Y:S01]  /*0f60*/  @P2 FADD R9, R9, R0 ;  /* 0x0000000009092221 */ /* 0x002fe20000000000 */
[----:B------:R-:W-:-:S03]  /*0f70*/  ISETP.GT.AND P2, PT, R5, 0xa0, PT ;  /* 0x000000a00500780c */ /* 0x000fc60003f44270 */
[----:B0-----:R-:W-:Y:S01]  /*0f80*/  @P4 FADD R9, R9, R12 ;  /* 0x0000000c09094221 */ /* 0x001fe20000000000 */
        /* <DEDUP_REMOVED lines=8> */
.L_x_58:
[----:B------:R-:W0:Y:S01]  /*1010*/  S2R R0, SR_TID.X ;  /* 0x0000000000007919 */ /* 0x000e220000002100 */
[----:B------:R-:W1:Y:S01]  /*1020*/  LDC.64 R4, c[0x0][0x380] ;  /* 0x0000e000ff047b82 */ /* 0x000e620000000a00 */
[----:B0-----:R-:W-:-:S04]  /*1030*/  VIADD R7, R0, UR7 ;  /* 0x0000000700077c36 */ /* 0x001fc80008000000 */
[----:B-1----:R-:W-:-:S05]  /*1040*/  IMAD.WIDE.U32 R4, R7, 0x4, R4 ;  /* 0x0000000407047825 */ /* 0x002fca00078e0004 */
[----:B------:R-:W2:Y:S04]  /*1050*/  LDG.E R7, desc[UR14][R4.64] ;  /* 0x0000000e04077981 */ /* 0x000ea8000c1e1900 */
[----:B------:R-:W2:Y:S04]  /*1060*/  LDG.E R8, desc[UR14][R4.64+0x400] ;  /* 0x0004000e04087981 */ /* 0x000ea8000c1e1900 */
[----:B------:R-:W3:Y:S04]  /*1070*/  LDG.E R9, desc[UR14][R4.64+0x800] ;  /* 0x0008000e04097981 */ /* 0x000ee8000c1e1900 */
[----:B------:R-:W3:Y:S04]  /*1080*/  LDG.E R10, desc[UR14][R4.64+0xc00] ;  /* 0x000c000e040a7981 */ /* 0x000ee8000c1e1900 */
[----:B------:R-:W4:Y:S04]  /*1090*/  LDG.E R11, desc[UR14][R4.64+0x1000] ;  /* 0x0010000e040b7981 */ /* 0x000f28000c1e1900 */
[----:B------:R-:W4:Y:S04]  /*10a0*/  LDG.E R12, desc[UR14][R4.64+0x1400] ;  /* 0x0014000e040c7981 */ /* 0x000f28000c1e1900 */
[----:B------:R-:W5:Y:S04]  /*10b0*/  LDG.E R13, desc[UR14][R4.64+0x1800] ;  /* 0x0018000e040d7981 */ /* 0x000f68000c1e1900 */
        /* <DEDUP_REMOVED lines=8> */
[----:B------:R-:W5:Y:S01]  /*1140*/  LDG.E R21, desc[UR14][R4.64+0x3c00] ;  /* 0x003c000e04157981 */ /* 0x000f62000c1e1900 */
[----:B------:R-:W-:-:S04]  /*1150*/  ISETP.GE.U32.AND P0, PT, R23, UR5, PT ;  /* 0x0000000517007c0c */ /* 0x000fc8000bf06070 */
[----:B------:R-:W-:Y:S01]  /*1160*/  ISETP.GE.U32.AND.EX P0, PT, R22, UR4, PT, P0 ;  /* 0x0000000416007c0c */ /* 0x000fe2000bf06100 */
        /* <DEDUP_REMOVED lines=13> */
[----:B------:R-:W-:-:S04]  /*1240*/  FADD R6, R15, R6 ;  /* 0x000000060f067221 */ /* 0x000fc80000000000 */
[----:B------:R-:W-:Y:S01]  /*1250*/  FADD R7, R7, R6 ;  /* 0x0000000607077221 */ /* 0x000fe20000000000 */
[----:B------:R-:W-:Y:S06]  /*1260*/  @!P0 BRA `(.L_x_73) ;  /* 0x0000000c006c8947 */ /* 0x000fec0003800000 */
[----:B------:R-:W-:Y:S01]  /*1270*/  UIADD3 UR8, UP0, UPT, UR5, UR7, URZ ;  /* 0x0000000705087290 */ /* 0x000fe2000ff1e0ff */
[----:B------:R-:W-:Y:S01]  /*1280*/  IADD3 R23, P2, PT, R2, -0x1000, RZ ;  /* 0xfffff00002177810 */ /* 0x000fe20007f5e0ff */
[----:B------:R-:W0:Y:S01]  /*1290*/  LDCU.64 UR12, c[0x0][0x380] ;  /* 0x00007000ff0c77ac */ /* 0x000e220008000a00 */
[----:B------:R-:W-:Y:S02]  /*12a0*/  LOP3.LUT R5, RZ, R0, RZ, 0x33, !PT ;  /* 0x00000000ff057212 */ /* 0x000fe400078e33ff */
[----:B------:R-:W-:Y:S01]  /*12b0*/  IADD3.X R8, PT, PT, R3, -0x1, RZ, P2, !PT ;  /* 0xffffffff03087810 */ /* 0x000fe200017fe4ff */
[----:B------:R-:W-:Y:S01]  /*12c0*/  UIADD3.X UR9, UPT, UPT, URZ, UR4, URZ, UP0, !UPT ;  /* 0x00000004ff097290 */ /* 0x000fe200087fe4ff */
[----:B------:R-:W-:Y:S01]  /*12d0*/  ISETP.LT.U32.AND P0, PT, R23, UR8, PT ;  /* 0x0000000817007c0c */ /* 0x000fe2000bf01070 */
[----:B------:R-:W-:Y:S01]  /*12e0*/  UMOV UR6, UR5 ;  /* 0x0000000500067c82 */ /* 0x000fe20008000000 */
[----:B------:R-:W-:Y:S01]  /*12f0*/  IADD3 R9, P1, PT, R0, UR8, RZ ;  /* 0x0000000800097c10 */ /* 0x000fe2000ff3e0ff */
[----:B------:R-:W-:Y:S01]  /*1300*/  UMOV UR4, URZ ;  /* 0x000000ff00047c82 */ /* 0x000fe20008000000 */
[----:B------:R-:W-:Y:S01]  /*1310*/  IADD3 R5, PT, PT, R2, -UR5, R5 ;  /* 0x8000000502057c10 */ /* 0x000fe2000fffe005 */
[----:B------:R-:W-:Y:S01]  /*1320*/  UMOV UR10, UR8 ;  /* 0x00000008000a7c82 */ /* 0x000fe20008000000 */
[----:B------:R-:W-:Y:S01]  /*1330*/  MOV R11, UR9 ;  /* 0x00000009000b7c02 */ /* 0x000fe20008000f00 */
[----:B------:R-:W-:-:S03]  /*1340*/  IMAD.X R0, RZ, RZ, UR9, P1 ;  /* 0x00000009ff007e24 */ /* 0x000fc600088e06ff */
[----:B------:R-:W-:Y:S02]  /*1350*/  ISETP.GT.U32.AND.EX P0, PT, R11, R8, PT, P0 ;  /* 0x000000080b00720c */ /* 0x000fe40003f04100 */
[----:B0-----:R-:W-:-:S04]  /*1360*/  LEA R6, P2, R9, UR12, 0x2 ;  /* 0x0000000c09067c11 */ /* 0x001fc8000f8410ff */
[----:B------:R-:W-:Y:S02]  /*1370*/  IADD3 R6, P1, PT, R6, 0x2000, RZ ;  /* 0x0000200006067810 */ /* 0x000fe40007f3e0ff */
[----:B------:R-:W-:Y:S02]  /*1380*/  LEA.HI.X R9, R9, UR13, R0, 0x2, P2 ;  /* 0x0000000d09097c11 */ /* 0x000fe400090f1400 */
[----:B------:R-:W-:Y:S01]  /*1390*/  IADD3 R0, PT, PT, R5, -UR7, RZ ;  /* 0x8000000705007c10 */ /* 0x000fe2000fffe0ff */
[----:B------:R-:W-:Y:S02]  /*13a0*/  UMOV UR7, UR9 ;  /* 0x0000000900077c82 */ /* 0x000fe40008000000 */
[----:B------:R-:W-:Y:S01]  /*13b0*/  IMAD.X R9, RZ, RZ, R9, P1 ;  /* 0x000000ffff097224 */ /* 0x000fe200008e0609 */
[----:B------:R-:W-:Y:S06]  /*13c0*/  @P0 BRA `(.L_x_74) ;  /* 0x0000000400000947 */ /* 0x000fec0003800000 */
[----:B------:R-:W0:Y:S01]  /*13d0*/  LDC.64 R2, c[0x0][0x3b8] ;  /* 0x0000ee00ff027b82 */ /* 0x000e220000000a00 */
[----:B------:R-:W1:Y:S01]  /*13e0*/  LDCU.64 UR12, c[0x0][0x380] ;  /* 0x00007000ff0c77ac */ /* 0x000e620008000a00 */
[----:B------:R-:W-:Y:S01]  /*13f0*/  NOP ;  /* 0x0000000000007918 */ /* 0x000fe20000000000 */
.L_x_75:
[----:B------:R-:W2:Y:S02]  /*1400*/  S2R R5, SR_TID.X ;  /* 0x0000000000057919 */ /* 0x000ea40000002100 */
[----:B--2---:R-:W-:-:S04]  /*1410*/  IADD3 R5, P0, PT, R5, UR8, RZ ;  /* 0x0000000805057c10 */ /* 0x004fc8000ff1e0ff */
[----:B------:R-:W-:Y:S02]  /*1420*/  IADD3.X R10, PT, PT, RZ, UR9, RZ, P0, !PT ;  /* 0x00000009ff0a7c10 */ /* 0x000fe400087fe4ff */
[----:B-1----:R-:W-:-:S04]  /*1430*/  LEA R4, P0, R5, UR12, 0x2 ;  /* 0x0000000c05047c11 */ /* 0x002fc8000f8010ff */
[----:B------:R-:W-:-:S05]  /*1440*/  LEA.HI.X R5, R5, UR13, R10, 0x2, P0 ;  /* 0x0000000d05057c11 */ /* 0x000fca00080f140a */
        /* <DEDUP_REMOVED lines=15> */
[----:B------:R1:W5:Y:S01]  /*1540*/  LDG.E R22, desc[UR14][R4.64+0x3c00] ;  /* 0x003c000e04167981 */ /* 0x000362000c1e1900 */
[----:B------:R-:W-:-:S02]  /*1550*/  USHF.R.S32.HI UR11, URZ, 0x1f, UR5 ;  /* 0x0000001fff0b7899 */ /* 0x000fc40008011405 */
[----:B------:R-:W-:-:S04]  /*1560*/  UIADD3 UR6, UP0, UPT, UR5, UR10, URZ ;  /* 0x0000000a05067290 */ /* 0x000fc8000ff1e0ff */
[----:B------:R-:W-:Y:S01]  /*1570*/  UIADD3.X UR7, UPT, UPT, UR11, UR7, URZ, UP0, !UPT ;  /* 0x000000070b077290 */ /* 0x000fe200087fe4ff */
[----:B--2---:R-:W-:Y:S01]  /*1580*/  FADD R7, R24, R7 ;  /* 0x0000000718077221 */ /* 0x004fe20000000000 */
[----:B0-----:R-:W-:-:S04]  /*1590*/  IADD3 R24, P1, PT, R2, -UR8, RZ ;  /* 0x8000000802187c10 */ /* 0x001fc8000ff3e0ff */
[----:B------:R-:W-:Y:S02]  /*15a0*/  ISETP.GE.U32.AND P0, PT, R24, UR5, PT ;  /* 0x0000000518007c0c */ /* 0x000fe4000bf06070 */
[----:B-1----:R-:W-:Y:S01]  /*15b0*/  IADD3.X R4, PT, PT, R3, ~UR9, RZ, P1, !PT ;  /* 0x8000000903047c10 */ /* 0x002fe20008ffe4ff */
[----:B---3--:R-:W-:-:S03]  /*15c0*/  FADD R26, R25, R26 ;  /* 0x0000001a191a7221 */ /* 0x008fc60000000000 */
[----:B------:R-:W-:Y:S01]  /*15d0*/  ISETP.GE.U32.AND.EX P0, PT, R4, UR11, PT, P0 ;  /* 0x0000000b04007c0c */ /* 0x000fe2000bf06100 */
        /* <DEDUP_REMOVED lines=12> */
[----:B------:R-:W-:-:S04]  /*16a0*/  FADD R7, R7, R10 ;  /* 0x0000000a07077221 */ /* 0x000fc80000000000 */
[----:B------:R-:W-:Y:S01]  /*16b0*/  FADD R7, R22, R7 ;  /* 0x0000000716077221 */ /* 0x000fe20000000000 */
[----:B------:R-:W-:Y:S06]  /*16c0*/  @!P0 BRA `(.L_x_73) ;  /* 0x0000000800548947 */ /* 0x000fec0003800000 */
[----:B------:R-:W-:Y:S01]  /*16d0*/  UIADD3 UR8, UP0, UPT, UR5, UR8, URZ ;  /* 0x0000000805087290 */ /* 0x000fe2000ff1e0ff */
[----:B------:R-:W-:Y:S01]  /*16e0*/  MOV R5, R9 ;  /* 0x0000000900057202 */ /* 0x000fe20000000f00 */
[----:B------:R-:W-:Y:S01]  /*16f0*/  IMAD.U32 R11, RZ, RZ, UR5 ;  /* 0x00000005ff0b7e24 */ /* 0x000fe2000f8e00ff */
[----:B------:R-:W-:Y:S01]  /*1700*/  UIADD3 UR4, UPT, UPT, UR4, 0x1, URZ ;  /* 0x0000000104047890 */ /* 0x000fe2000fffe0ff */
[----:B------:R-:W-:Y:S01]  /*1710*/  IMAD.MOV.U32 R4, RZ, RZ, R6 ;  /* 0x000000ffff047224 */ /* 0x000fe200078e0006 */
[----:B------:R-:W-:Y:S01]  /*1720*/  UIADD3.X UR9, UPT, UPT, UR11, UR9, URZ, UP0, !UPT ;  /* 0x000000090b097290 */ /* 0x000fe200087fe4ff */
[----:B------:R-:W-:Y:S01]  /*1730*/  ISETP.LT.U32.AND P0, PT, R23, UR8, PT ;  /* 0x0000000817007c0c */ /* 0x000fe2000bf01070 */
[----:B------:R-:W-:Y:S01]  /*1740*/  VIADD R0, R0, -UR5 ;  /* 0x8000000500007c36 */ /* 0x000fe20008000000 */
[----:B------:R-:W-:Y:S01]  /*1750*/  UMOV UR10, UR6 ;  /* 0x00000006000a7c82 */ /* 0x000fe20008000000 */
[----:B------:R-:W-:Y:S02]  /*1760*/  IMAD.WIDE R4, R11, 0x4, R4 ;  /* 0x000000040b047825 */ /* 0x000fe400078e0204 */
[----:B------:R-:W-:-:S02]  /*1770*/  MOV R13, UR9 ;  /* 0x00000009000d7c02 */ /* 0x000fc40008000f00 */
[----:B------:R-:W-:Y:S01]  /*1780*/  IMAD.MOV.U32 R6, RZ, RZ, R4 ;  /* 0x000000ffff067224 */ /* 0x000fe200078e0004 */
[----:B------:R-:W-:Y:S02]  /*1790*/  MOV R9, R5 ;  /* 0x0000000500097202 */ /* 0x000fe40000000f00 */
[----:B------:R-:W-:-:S13]  /*17a0*/  ISETP.GT.U32.AND.EX P0, PT, R13, R8, PT, P0 ;  /* 0x000000080d00720c */ /* 0x000fda0003f04100 */
[----:B------:R-:W-:Y:S05]  /*17b0*/  @!P0 BRA `(.L_x_75) ;  /* 0xfffffffc00108947 */ /* 0x000fea000383ffff */
[----:B------:R-:W-:-:S05]  /*17c0*/  UMOV UR6, UR5 ;  /* 0x0000000500067c82 */ /* 0x000fca0008000000 */
.L_x_74:
[----:B------:R-:W0:Y:S01]  /*17d0*/  S2R R5, SR_TID.X ;  /* 0x0000000000057919 */ /* 0x000e220000002100 */
[C---:B------:R-:W-:Y:S01]  /*17e0*/  IADD3 R4, PT, PT, R2.reuse, -UR8, RZ ;  /* 0x8000000802047c10 */ /* 0x040fe2000fffe0ff */
[----:B------:R-:W-:Y:S01]  /*17f0*/  IMAD.U32 R8, RZ, RZ, UR9 ;  /* 0x00000009ff087e24 */ /* 0x000fe2000f8e00ff */
[----:B------:R-:W-:Y:S01]  /*1800*/  ISETP.LE.U32.AND P1, PT, R2, UR8, PT ;  /* 0x0000000802007c0c */ /* 0x000fe2000bf23070 */
[----:B------:R-:W-:Y:S01]  /*1810*/  BSSY.RECONVERGENT B1, `(.L_x_73) ;  /* 0x0000080000017945 */ /* 0x000fe20003800200 */
[----:B0-----:R-:W-:-:S04]  /*1820*/  ISETP.GE.AND P0, PT, R5, R4, PT ;  /* 0x000000040500720c */ /* 0x001fc80003f06270 */
[----:B------:R-:W-:-:S13]  /*1830*/  ISETP.GE.U32.OR.EX P0, PT, R8, R3, P0, P1 ;  /* 0x000000030800720c */ /* 0x000fda0000706510 */
[----:B------:R-:W-:Y:S05]  /*1840*/  @P0 BRA `(.L_x_76) ;  /* 0x0000000400f00947 */ /* 0x000fea0003800000 */
[----:B------:R-:W0:Y:S01]  /*1850*/  LDC R4, c[0x0][0x3c0] ;  /* 0x0000f000ff047b82 */ /* 0x000e220000000800 */
[----:B------:R-:W-:Y:S01]  /*1860*/  USHF.L.U32 UR5, UR16, 0xc, URZ ;  /* 0x0000000c10057899 */ /* 0x000fe200080006ff */
[----:B------:R-:W-:Y:S01]  /*1870*/  LOP3.LUT R3, RZ, R5, RZ, 0x33, !PT ;  /* 0x00000005ff037212 */ /* 0x000fe200078e33ff */
[----:B------:R-:W-:Y:S02]  /*1880*/  BSSY.RECONVERGENT B2, `(.L_x_77) ;  /* 0x0000037000027945 */ /* 0x000fe40003800200 */
[----:B------:R-:W-:-:S06]  /*1890*/  UIADD3 UR5, UPT, UPT, UR5, UR6, URZ ;  /* 0x0000000605057290 */ /* 0x000fcc000fffe0ff */
[----:B------:R-:W-:Y:S01]  /*18a0*/  IADD3 R2, PT, PT, R2, -UR5, R3 ;  /* 0x8000000502027c10 */ /* 0x000fe2000fffe003 */
[----:B0-----:R-:W-:Y:S01]  /*18b0*/  IMAD R3, R4, UR4, RZ ;  /* 0x0000000404037c24 */ /* 0x001fe2000f8e02ff */
[----:B------:R-:W-:-:S03]  /*18c0*/  MOV R4, R5 ;  /* 0x0000000500047202 */ /* 0x000fc60000000f00 */
[----:B------:R-:W-:-:S05]  /*18d0*/  IMAD R2, R3, -0x1000, R2 ;  /* 0xfffff00003027824 */ /* 0x000fca00078e0202 */
[C---:B------:R-:W-:Y:S02]  /*18e0*/  ISETP.GE.U32.AND P0, PT, R2.reuse, 0xf00, PT ;  /* 0x00000f000200780c */ /* 0x040fe40003f06070 */
[----:B------:R-:W-:-:S04]  /*18f0*/  LEA.HI R19, R2, 0x1, RZ, 0x18 ;  /* 0x0000000102137811 */ /* 0x000fc800078fc0ff */
[----:B------:R-:W-:-:S04]  /*1900*/  LOP3.LUT R21, R19, 0xf, RZ, 0xc0, !PT ;  /* 0x0000000f13157812 */ /* 0x000fc800078ec0ff */
[----:B------:R-:W-:-:S03]  /*1910*/  ISETP.NE.AND P1, PT, R21, RZ, PT ;  /* 0x000000ff1500720c */ /* 0x000fc60003f25270 */
[----:B------:R-:W-:Y:S10]  /*1920*/  @!P0 BRA `(.L_x_78) ;  /* 0x0000000000b08947 */ /* 0x000ff40003800000 */
[----:B------:R-:W-:Y:S01]  /*1930*/  LEA.HI R2, R0, 0x1, RZ, 0x18 ;  /* 0x0000000100027811 */ /* 0x000fe200078fc0ff */
[----:B------:R-:W-:-:S03]  /*1940*/  IMAD.MOV.U32 R4, RZ, RZ, R5 ;  /* 0x000000ffff047224 */ /* 0x000fc600078e0005 */
[----:B------:R-:W-:-:S04]  /*1950*/  LOP3.LUT R2, R2, 0x1fffff0, RZ, 0xc0, !PT ;  /* 0x01fffff002027812 */ /* 0x000fc800078ec0ff */
[----:B------:R-:W-:-:S07]  /*1960*/  IADD3 R8, PT, PT, -R2, RZ, RZ ;  /* 0x000000ff02087210 */ /* 0x000fce0007ffe1ff */
.L_x_79:
[----:B------:R-:W-:Y:S01]  /*1970*/  IMAD.MOV.U32 R2, RZ, RZ, R6 ;  /* 0x000000ffff027224 */ /* 0x000fe200078e0006 */
[----:B------:R-:W-:-:S05]  /*1980*/  MOV R3, R9 ;  /* 0x0000000900037202 */ /* 0x000fca0000000f00 */
[----:B------:R-:W2:Y:S04]  /*1990*/  LDG.E R18, desc[UR14][R2.64+-0x2000] ;  /* 0xffe0000e02127981 */ /* 0x000ea8000c1e1900 */
[----:B------:R-:W3:Y:S04]  /*19a0*/  LDG.E R17, desc[UR14][R2.64+-0x1c00] ;  /* 0xffe4000e02117981 */ /* 0x000ee8000c1e1900 */
        /* <DEDUP_REMOVED lines=14> */
[----:B------:R-:W-:-:S02]  /*1a90*/  VIADD R8, R8, 0x10 ;  /* 0x0000001008087836 */ /* 0x000fc40000000000 */
[----:B------:R-:W-:-:S03]  /*1aa0*/  VIADD R4, R4, 0x1000 ;  /* 0x0000100004047836 */ /* 0x000fc60000000000 */
[----:B------:R-:W-:Y:S01]  /*1ab0*/  ISETP.NE.AND P0, PT, R8, RZ, PT ;  /* 0x000000ff0800720c */ /* 0x000fe20003f05270 */
[----:B--2---:R-:W-:-:S04]  /*1ac0*/  FADD R18, R18, R7 ;  /* 0x0000000712127221 */ /* 0x004fc80000000000 */
        /* <DEDUP_REMOVED lines=13> */
[----:B------:R-:W-:-:S03]  /*1ba0*/  IADD3 R6, P2, PT, R2, 0x4000, RZ ;  /* 0x0000400002067810 */ /* 0x000fc60007f5e0ff */
[----:B------:R-:W-:Y:S01]  /*1bb0*/  FADD R10, R10, R9 ;  /* 0x000000090a0a7221 */ /* 0x000fe20000000000 */
[----:B------:R-:W-:-:S03]  /*1bc0*/  IADD3.X R9, PT, PT, RZ, R3, RZ, P2, !PT ;  /* 0x00000003ff097210 */ /* 0x000fc600017fe4ff */
[----:B------:R-:W-:Y:S01]  /*1bd0*/  FADD R7, R10, R5 ;  /* 0x000000050a077221 */ /* 0x000fe20000000000 */
[----:B------:R-:W-:Y:S06]  /*1be0*/  @P0 BRA `(.L_x_79) ;  /* 0xfffffffc00600947 */ /* 0x000fec000383ffff */
.L_x_78:
[----:B------:R-:W-:Y:S05]  /*1bf0*/  BSYNC.RECONVERGENT B2 ;  /* 0x0000000000027941 */ /* 0x000fea0003800200 */
.L_x_77:
[----:B------:R-:W-:Y:S05]  /*1c00*/  @!P1 BRA `(.L_x_76) ;  /* 0x0000000400009947 */ /* 0x000fea0003800000 */
[----:B------:R-:W-:Y:S01]  /*1c10*/  ISETP.GE.U32.AND P0, PT, R21, 0x8, PT ;  /* 0x000000081500780c */ /* 0x000fe20003f06070 */
[----:B------:R-:W-:Y:S01]  /*1c20*/  BSSY.RECONVERGENT B2, `(.L_x_80) ;  /* 0x0000019000027945 */ /* 0x000fe20003800200 */
[----:B------:R-:W-:-:S04]  /*1c30*/  LOP3.LUT R9, R19, 0x7, RZ, 0xc0, !PT ;  /* 0x0000000713097812 */ /* 0x000fc800078ec0ff */
[----:B------:R-:W-:-:S07]  /*1c40*/  ISETP.NE.AND P1, PT, R9, RZ, PT ;  /* 0x000000ff0900720c */ /* 0x000fce0003f25270 */
[----:B------:R-:W-:Y:S06]  /*1c50*/  @!P0 BRA `(.L_x_81) ;  /* 0x0000000000548947 */ /* 0x000fec0003800000 */
[----:B------:R-:W-:-:S04]  /*1c60*/  IADD3 R3, P0, PT, R4, UR8, RZ ;  /* 0x0000000804037c10 */ /* 0x000fc8000ff1e0ff */
[----:B------:R-:W-:Y:S02]  /*1c70*/  IADD3.X R6, PT, PT, RZ, UR9, RZ, P0, !PT ;  /* 0x00000009ff067c10 */ /* 0x000fe400087fe4ff */
[----:B------:R-:W-:-:S04]  /*1c80*/  LEA R2, P0, R3, UR12, 0x2 ;  /* 0x0000000c03027c11 */ /* 0x000fc8000f8010ff */
[----:B------:R-:W-:-:S05]  /*1c90*/  LEA.HI.X R3, R3, UR13, R6, 0x2, P0 ;  /* 0x0000000d03037c11 */ /* 0x000fca00080f1406 */
[----:B------:R-:W2:Y:S04]  /*1ca0*/  LDG.E R6, desc[UR14][R2.64] ;  /* 0x0000000e02067981 */ /* 0x000ea8000c1e1900 */
[----:B------:R-:W3:Y:S04]  /*1cb0*/  LDG.E R5, desc[UR14][R2.64+0x400] ;  /* 0x0004000e02057981 */ /* 0x000ee8000c1e1900 */
[----:B------:R-:W4:Y:S04]  /*1cc0*/  LDG.E R8, desc[UR14][R2.64+0x800] ;  /* 0x0008000e02087981 */ /* 0x000f28000c1e1900 */
[----:B------:R-:W5:Y:S04]  /*1cd0*/  LDG.E R10, desc[UR14][R2.64+0xc00] ;  /* 0x000c000e020a7981 */ /* 0x000f68000c1e1900 */
[----:B------:R-:W5:Y:S04]  /*1ce0*/  LDG.E R12, desc[UR14][R2.64+0x1000] ;  /* 0x0010000e020c7981 */ /* 0x000f68000c1e1900 */
[----:B------:R-:W5:Y:S04]  /*1cf0*/  LDG.E R14, desc[UR14][R2.64+0x1400] ;  /* 0x0014000e020e7981 */ /* 0x000f68000c1e1900 */
[----:B------:R-:W5:Y:S04]  /*1d00*/  LDG.E R16, desc[UR14][R2.64+0x1800] ;  /* 0x0018000e02107981 */ /* 0x000f68000c1e1900 */
[----:B------:R-:W5:Y:S01]  /*1d10*/  LDG.E R18, desc[UR14][R2.64+0x1c00] ;  /* 0x001c000e02127981 */ /* 0x000f62000c1e1900 */
[----:B------:R-:W-:-:S02]  /*1d20*/  VIADD R4, R4, 0x800 ;  /* 0x0000080004047836 */ /* 0x000fc40000000000 */
[----:B--2---:R-:W-:-:S04]  /*1d30*/  FADD R6, R7, R6 ;  /* 0x0000000607067221 */ /* 0x004fc80000000000 */
[----:B---3--:R-:W-:-:S04]  /*1d40*/  FADD R5, R6, R5 ;  /* 0x0000000506057221 */ /* 0x008fc80000000000 */
[----:B----4-:R-:W-:-:S04]  /*1d50*/  FADD R5, R5, R8 ;  /* 0x0000000805057221 */ /* 0x010fc80000000000 */
[----:B-----5:R-:W-:-:S04]  /*1d60*/  FADD R5, R5, R10 ;  /* 0x0000000a05057221 */ /* 0x020fc80000000000 */
[----:B------:R-:W-:-:S04]  /*1d70*/  FADD R5, R5, R12 ;  /* 0x0000000c05057221 */ /* 0x000fc80000000000 */
[----:B------:R-:W-:-:S04]  /*1d80*/  FADD R5, R5, R14 ;  /* 0x0000000e05057221 */ /* 0x000fc80000000000 */
[----:B------:R-:W-:-:S04]  /*1d90*/  FADD R5, R5, R16 ;  /* 0x0000001005057221 */ /* 0x000fc80000000000 */
[----:B------:R-:W-:-:S07]  /*1da0*/  FADD R7, R5, R18 ;  /* 0x0000001205077221 */ /* 0x000fce0000000000 */
.L_x_81:
[----:B------:R-:W-:Y:S05]  /*1db0*/  BSYNC.RECONVERGENT B2 ;  /* 0x0000000000027941 */ /* 0x000fea0003800200 */
.L_x_80:
[----:B------:R-:W-:Y:S05]  /*1dc0*/  @!P1 BRA `(.L_x_76) ;  /* 0x0000000000909947 */ /* 0x000fea0003800000 */
[----:B------:R-:W-:Y:S01]  /*1dd0*/  ISETP.GE.U32.AND P0, PT, R9, 0x4, PT ;  /* 0x000000040900780c */ /* 0x000fe20003f06070 */
[----:B------:R-:W-:Y:S01]  /*1de0*/  BSSY.RECONVERGENT B2, `(.L_x_82) ;  /* 0x0000010000027945 */ /* 0x000fe20003800200 */
[----:B------:R-:W-:-:S11]  /*1df0*/  LOP3.LUT P1, RZ, R19, 0x3, RZ, 0xc0, !PT ;  /* 0x0000000313ff7812 */ /* 0x000fd6000782c0ff */
[----:B------:R-:W-:Y:S05]  /*1e00*/  @!P0 BRA `(.L_x_83) ;  /* 0x0000000000348947 */ /* 0x000fea0003800000 */
[----:B------:R-:W-:-:S04]  /*1e10*/  IADD3 R3, P0, PT, R4, UR8, RZ ;  /* 0x0000000804037c10 */ /* 0x000fc8000ff1e0ff */
[----:B------:R-:W-:Y:S02]  /*1e20*/  IADD3.X R6, PT, PT, RZ, UR9, RZ, P0, !PT ;  /* 0x00000009ff067c10 */ /* 0x000fe400087fe4ff */
[----:B------:R-:W-:-:S04]  /*1e30*/  LEA R2, P0, R3, UR12, 0x2 ;  /* 0x0000000c03027c11 */ /* 0x000fc8000f8010ff */
[----:B------:R-:W-:-:S05]  /*1e40*/  LEA.HI.X R3, R3, UR13, R6, 0x2, P0 ;  /* 0x0000000d03037c11 */ /* 0x000fca00080f1406 */
[----:B------:R-:W2:Y:S04]  /*1e50*/  LDG.E R6, desc[UR14][R2.64] ;  /* 0x0000000e02067981 */ /* 0x000ea8000c1e1900 */
[----:B------:R-:W3:Y:S04]  /*1e60*/  LDG.E R5, desc[UR14][R2.64+0x400] ;  /* 0x0004000e02057981 */ /* 0x000ee8000c1e1900 */
[----:B------:R-:W4:Y:S04]  /*1e70*/  LDG.E R8, desc[UR14][R2.64+0x800] ;  /* 0x0008000e02087981 */ /* 0x000f28000c1e1900 */
[----:B------:R-:W5:Y:S01]  /*1e80*/  LDG.E R10, desc[UR14][R2.64+0xc00] ;  /* 0x000c000e020a7981 */ /* 0x000f62000c1e1900 */
[----:B------:R-:W-:-:S02]  /*1e90*/  VIADD R4, R4, 0x400 ;  /* 0x0000040004047836 */ /* 0x000fc40000000000 */
[----:B--2---:R-:W-:-:S04]  /*1ea0*/  FADD R6, R7, R6 ;  /* 0x0000000607067221 */ /* 0x004fc80000000000 */
[----:B---3--:R-:W-:-:S04]  /*1eb0*/  FADD R5, R6, R5 ;  /* 0x0000000506057221 */ /* 0x008fc80000000000 */
[----:B----4-:R-:W-:-:S04]  /*1ec0*/  FADD R5, R5, R8 ;  /* 0x0000000805057221 */ /* 0x010fc80000000000 */
[----:B-----5:R-:W-:-:S07]  /*1ed0*/  FADD R7, R5, R10 ;  /* 0x0000000a05077221 */ /* 0x020fce0000000000 */
.L_x_83:
[----:B------:R-:W-:Y:S05]  /*1ee0*/  BSYNC.RECONVERGENT B2 ;  /* 0x0000000000027941 */ /* 0x000fea0003800200 */
.L_x_82:
[----:B------:R-:W-:Y:S05]  /*1ef0*/  @!P1 BRA `(.L_x_76) ;  /* 0x0000000000449947 */ /* 0x000fea0003800000 */
[----:B------:R-:W-:Y:S02]  /*1f00*/  LOP3.LUT R0, R0, 0xffff, RZ, 0xc0, !PT ;  /* 0x0000ffff00007812 */ /* 0x000fe400078ec0ff */
[----:B------:R-:W-:Y:S02]  /*1f10*/  IADD3 R5, P0, PT, R4, UR10, RZ ;  /* 0x0000000a04057c10 */ /* 0x000fe4000ff1e0ff */
[----:B------:R-:W-:Y:S02]  /*1f20*/  LEA.HI R0, R0, 0x1, RZ, 0x18 ;  /* 0x0000000100007811 */ /* 0x000fe400078fc0ff */
[----:B------:R-:W-:Y:S02]  /*1f30*/  LEA R4, P1, R5, UR12, 0x2 ;  /* 0x0000000c05047c11 */ /* 0x000fe4000f8210ff */
[----:B------:R-:W-:Y:S02]  /*1f40*/  LOP3.LUT R0, R0, 0x3, RZ, 0xc0, !PT ;  /* 0x0000000300007812 */ /* 0x000fe400078ec0ff */
[----:B------:R-:W-:-:S03]  /*1f50*/  IADD3.X R2, PT, PT, RZ, UR7, RZ, P0, !PT ;  /* 0x00000007ff027c10 */ /* 0x000fc600087fe4ff */
[----:B------:R-:W-:Y:S01]  /*1f60*/  IMAD.MOV R0, RZ, RZ, -R0 ;  /* 0x000000ffff007224 */ /* 0x000fe200078e0a00 */
[----:B------:R-:W-:-:S07]  /*1f70*/  LEA.HI.X R5, R5, UR13, R2, 0x2, P1 ;  /* 0x0000000d05057c11 */ /* 0x000fce00088f1402 */
.L_x_84:
[----:B------:R-:W-:Y:S01]  /*1f80*/  MOV R2, R4 ;  /* 0x0000000400027202 */ /* 0x000fe20000000f00 */
[----:B------:R-:W-:-:S05]  /*1f90*/  IMAD.MOV.U32 R3, RZ, RZ, R5 ;  /* 0x000000ffff037224 */ /* 0x000fca00078e0005 */
[----:B------:R-:W2:Y:S01]  /*1fa0*/  LDG.E R2, desc[UR14][R2.64] ;  /* 0x0000000e02027981 */ /* 0x000ea2000c1e1900 */
[----:B------:R-:W-:Y:S02]  /*1fb0*/  IADD3 R0, PT, PT, R0, 0x1, RZ ;  /* 0x0000000100007810 */ /* 0x000fe40007ffe0ff */
[----:B------:R-:W-:Y:S02]  /*1fc0*/  IADD3 R4, P1, PT, R4, 0x400, RZ ;  /* 0x0000040004047810 */ /* 0x000fe40007f3e0ff */
[----:B------:R-:W-:-:S03]  /*1fd0*/  ISETP.NE.AND P0, PT, R0, RZ, PT ;  /* 0x000000ff0000720c */ /* 0x000fc60003f05270 */
[----:B------:R-:W-:Y:S02]  /*1fe0*/  IMAD.X R5, RZ, RZ, R5, P1 ;  /* 0x000000ffff057224 */ /* 0x000fe400008e0605 */
[----:B--2---:R-:W-:-:S08]  /*1ff0*/  FADD R7, R2, R7 ;  /* 0x0000000702077221 */ /* 0x004fd00000000000 */
[----:B------:R-:W-:Y:S05]  /*2000*/  @P0 BRA `(.L_x_84) ;  /* 0xfffffffc00dc0947 */ /* 0x000fea000383ffff */
.L_x_76:
[----:B------:R-:W-:Y:S05]  /*2010*/  BSYNC.RECONVERGENT B1 ;  /* 0x0000000000017941 */ /* 0x000fea0003800200 */
.L_x_73:
[----:B------:R-:W0:Y:S01]  /*2020*/  S2R R6, SR_LANEID ;  /* 0x0000000000067919 */ /* 0x000e220000000000 */
[----:B------:R-:W1:Y:S01]  /*2030*/  SHFL.DOWN PT, R0, R7, 0x1, 0x1f ;  /* 0x08201f0007007f89 */ /* 0x000e6200000e0000 */
[----:B------:R-:W2:Y:S01]  /*2040*/  S2R R5, SR_TID.X ;  /* 0x0000000000057919 */ /* 0x000ea20000002100 */
[C---:B0-----:R-:W-:Y:S02]  /*2050*/  ISETP.GT.AND P0, PT, R6.reuse, 0x1e, PT ;  /* 0x0000001e0600780c */ /* 0x041fe40003f04270 */
[----:B------:R-:W-:-:S11]  /*2060*/  ISETP.NE.AND P1, PT, R6, RZ, PT ;  /* 0x000000ff0600720c */ /* 0x000fd60003f25270 */
[----:B-1----:R-:W-:Y:S01]  /*2070*/  @!P0 FADD R7, R0, R7 ;  /* 0x0000000700078221 */ /* 0x002fe20000000000 */
[----:B------:R-:W-:Y:S01]  /*2080*/  ISETP.GT.AND P0, PT, R6, 0x1d, PT ;  /* 0x0000001d0600780c */ /* 0x000fe20003f04270 */
[----:B------:R-:W0:Y:S01]  /*2090*/  @!P1 S2R R4, SR_CgaCtaId ;  /* 0x0000000000049919 */ /* 0x000e220000008800 */
[----:B------:R-:W-:Y:S02]  /*20a0*/  @!P1 MOV R3, 0x400 ;  /* 0x0000040000039802 */ /* 0x000fe40000000f00 */
[----:B--2---:R-:W-:Y:S01]  /*20b0*/  @!P1 SHF.R.U32.HI R2, RZ, 0x3, R5 ;  /* 0x00000003ff029819 */ /* 0x004fe20000011605 */
        /* <DEDUP_REMOVED lines=31> */
[----:B------:R-:W-:-:S07]  /*22b0*/  FADD R9, R2, R3 ;  /* 0x0000000302097221 */ /* 0x000fce0000000000 */
.L_x_72:
[----:B------:R-:W-:Y:S05]  /*22c0*/  BSYNC.RECONVERGENT B0 ;  /* 0x0000000000007941 */ /* 0x000fea0003800200 */
.L_x_57:
[----:B------:R-:W-:Y:S05]  /*22d0*/  @P0 EXIT ;  /* 0x000000000000094d */ /* 0x000fea0003800000 */
[----:B------:R-:W3:Y:S02]  /*22e0*/  LDCU.64 UR4, c[0x0][0x388] ;  /* 0x00007100ff0477ac */ /* 0x000ee40008000a00 */
[----:B---3--:R-:W-:-:S06]  /*22f0*/  UIMAD.WIDE.U32 UR4, UR16, 0x4, UR4 ;  /* 0x00000004100478a5 */ /* 0x008fcc000f8e0004 */
[----:B------:R-:W-:Y:S01]  /*2300*/  IMAD.U32 R2, RZ, RZ, UR4 ;  /* 0x00000004ff027e24 */ /* 0x000fe2000f8e00ff */
[----:B0-2---:R-:W-:-:S05]  /*2310*/  MOV R3, UR5 ;  /* 0x0000000500037c02 */ /* 0x005fca0008000f00 */
[----:B------:R-:W-:Y:S01]  /*2320*/  STG.E desc[UR14][R2.64], R9 ;  /* 0x0000000902007986 */ /* 0x000fe2000c10190e */
[----:B------:R-:W-:Y:S05]  /*2330*/  EXIT ;  /* 0x000000000000794d */ /* 0x000fea0003800000 */
.L_x_85:
        /* <DEDUP_REMOVED lines=12> */
.L_x_247:


//--------------------- .text._ZN3cub18CUB_300001_SM_10006detail6reduce28DeviceReduceSingleTileKernelINS2_10policy_hubIfyN4cuda3std3__44plusIfEEE10Policy1000EN6thrust24THRUST_300001_SM_1000_NS6detail15normal_iteratorINSD_10device_ptrIfEEEEPdyS9_dfNS7_10__identityEEEvT0_T1_T2_T3_T4_T6_ --------------------------
	.section	.text._ZN3cub18CUB_300001_SM_10006detail6reduce28DeviceReduceSingleTileKernelINS2_10policy_hubIfyN4cuda3std3__44plusIfEEE10Policy1000EN6thrust24THRUST_300001_SM_1000_NS6detail15normal_iteratorINSD_10device_ptrIfEEEEPdyS9_dfNS7_10__identityEEEvT0_T1_T2_T3_T4_T6_,"ax",@progbits
	.align	128
        .global         _ZN3cub18CUB_300001_SM_10006detail6reduce28DeviceReduceSingleTileKernelINS2_10policy_hubIfyN4cuda3std3__44plusIfEEE10Policy1000EN6thrust24THRUST_300001_SM_1000_NS6detail15normal_iteratorINSD_10device_ptrIfEEEEPdyS9_dfNS7_10__identityEEEvT0_T1_T2_T3_T4_T6_
        .type           _ZN3cub18CUB_300001_SM_10006detail6reduce28DeviceReduceSingleTileKernelINS2_10policy_hubIfyN4cuda3std3__44plusIfEEE10Policy1000EN6thrust24THRUST_300001_SM_1000_NS6detail15normal_iteratorINSD_10device_ptrIfEEEEPdyS9_dfNS7_10__identityEEEvT0_T1_T2_T3_T4_T6_,@function
        .size           _ZN3cub18CUB_300001_SM_10006detail6reduce28DeviceReduceSingleTileKernelINS2_10policy_hubIfyN4cuda3std3__44plusIfEEE10Policy1000EN6thrust24THRUST_300001_SM_1000_NS6detail15normal_iteratorINSD_10device_ptrIfEEEEPdyS9_dfNS7_10__identityEEEvT0_T1_T2_T3_T4_T6_,(.L_x_248 - _ZN3cub18CUB_300001_SM_10006detail6reduce28DeviceReduceSingleTileKernelINS2_10policy_hubIfyN4cuda3std3__44plusIfEEE10Policy1000EN6thrust24THRUST_300001_SM_1000_NS6detail15normal_iteratorINSD_10device_ptrIfEEEEPdyS9_dfNS7_10__identityEEEvT0_T1_T2_T3_T4_T6_)
        .other          _ZN3cub18CUB_300001_SM_10006detail6reduce28DeviceReduceSingleTileKernelINS2_10policy_hubIfyN4cuda3std3__44plusIfEEE10Policy1000EN6thrust24THRUST_300001_SM_1000_NS6detail15normal_iteratorINSD_10device_ptrIfEEEEPdyS9_dfNS7_10__identityEEEvT0_T1_T2_T3_T4_T6_,@"STO_CUDA_ENTRY STV_DEFAULT"
_ZN3cub18CUB_300001_SM_10006detail6reduce28DeviceReduceSingleTileKernelINS2_10policy_hubIfyN4cuda3std3__44plusIfEEE10Policy1000EN6thrust24THRUST_300001_SM_1000_NS6detail15normal_iteratorINSD_10device_ptrIfEEEEPdyS9_dfNS7_10__identityEEEvT0_T1_T2_T3_T4_T6_:
.text._ZN3cub18CUB_300001_SM_10006detail6reduce28DeviceReduceSingleTileKernelINS2_10policy_hubIfyN4cuda3std3__44plusIfEEE10Policy1000EN6thrust24THRUST_300001_SM_1000_NS6detail15normal_iteratorINSD_10device_ptrIfEEEEPdyS9_dfNS7_10__identityEEEvT0_T1_T2_T3_T4_T6_:
[----:B------:R-:W-:Y:S01]  /*0000*/  LDC R1, c[0x0][0x37c] ;  /* 0x0000df00ff017b82 */ /* 0x000fe20000000800 */
[----:B------:R-:W0:Y:S01]  /*0010*/  LDCU.64 UR4, c[0x0][0x390] ;  /* 0x00007200ff0477ac */ /* 0x000e220008000a00 */
[----:B------:R-:W1:Y:S01]  /*0020*/  LDCU.64 UR6, c[0x0][0x358] ;  /* 0x00006b00ff0677ac */ /* 0x000e620008000a00 */
[----:B0-----:R-:W-:Y:S01]  /*0030*/  MOV R4, UR4 ;  /* 0x0000000400047c02 */ /* 0x001fe20008000f00 */
[----:B------:R-:W-:-:S03]  /*0040*/  IMAD.U32 R0, RZ, RZ, UR5 ;  /* 0x00000005ff007e24 */ /* 0x000fc6000f8e00ff */
[----:B------:R-:W-:-:S04]  /*0050*/  ISETP.NE.U32.AND P0, PT, R4, RZ, PT ;  /* 0x000000ff0400720c */ /* 0x000fc80003f05070 */
[----:B------:R-:W-:-:S13]  /*0060*/  ISETP.NE.AND.EX P0, PT, R0, RZ, PT, P0 ;  /* 0x000000ff0000720c */ /* 0x000fda0003f05300 */
        /* <DEDUP_REMOVED lines=8> */
.L_x_86:
[----:B------:R-:W-:Y:S01]  /*00f0*/  ISETP.GT.U32.AND P0, PT, R4, 0xfff, PT ;  /* 0x00000fff0400780c */ /* 0x000fe20003f04070 */
[----:B------:R-:W-:Y:S03]  /*0100*/  BSSY.RECONVERGENT B0, `(.L_x_87) ;  /* 0x00001f3000007945 */ /* 0x000fe60003800200 */
[----:B------:R-:W-:-:S13]  /*0110*/  ISETP.GT.U32.AND.EX P0, PT, R0, RZ, PT, P0 ;  /* 0x000000ff0000720c */ /* 0x000fda0003f04100 */
[----:B------:R-:W-:Y:S05]  /*0120*/  @P0 BRA `(.L_x_88) ;  /* 0x0000000c00ac0947 */ /* 0x000fea0003800000 */
[----:B------:R-:W0:Y:S01]  /*0130*/  S2R R5, SR_TID.X ;  /* 0x0000000000057919 */ /* 0x000e220000002100 */
[----:B------:R-:W-:Y:S01]  /*0140*/  BSSY.RECONVERGENT B1, `(.L_x_89) ;  /* 0x0000009000017945 */ /* 0x000fe20003800200 */
[----:B------:R-:W-:Y:S01]  /*0150*/  HFMA2 R6, -RZ, RZ, 0, 0 ;  /* 0x00000000ff067431 */ /* 0x000fe200000001ff */
[----:B0-----:R-:W-:Y:S01]  /*0160*/  ISETP.GE.U32.AND P0, PT, R5, R4, PT ;  /* 0x000000040500720c */ /* 0x001fe20003f06070 */
[----:B------:R-:W-:-:S12]  /*0170*/  IMAD.MOV.U32 R7, RZ, RZ, R5 ;  /* 0x000000ffff077224 */ /* 0x000fd800078e0005 */
[----:B------:R-:W-:Y:S05]  /*0180*/  @P0 BRA `(.L_x_90) ;  /* 0x0000000000100947 */ /* 0x000fea0003800000 */
[----:B------:R-:W0:Y:S02]  /*0190*/  LDC.64 R2, c[0x0][0x380] ;  /* 0x0000e000ff027b82 */ /* 0x000e240000000a00 */
[----:B0-----:R-:W-:-:S05]  /*01a0*/  IMAD.WIDE.U32 R2, R5, 0x4, R2 ;  /* 0x0000000405027825 */ /* 0x001fca00078e0002 */
[----:B------:R0:W5:Y:S01]  /*01b0*/  LDG.E R6, desc[UR6][R2.64] ;  /* 0x0000000602067981 */ /* 0x000162000c1e1900 */
[----:B------:R-:W-:-:S07]  /*01c0*/  IADD3 R7, PT, PT, R5, 0x100, RZ ;  /* 0x0000010005077810 */ /* 0x000fce0007ffe0ff */
.L_x_90:
[----:B------:R-:W-:Y:S05]  /*01d0*/  BSYNC.RECONVERGENT B1 ;  /* 0x0000000000017941 */ /* 0x000fea0003800200 */
.L_x_89:
[----:B------:R-:W-:Y:S01]  /*01e0*/  ISETP.GE.U32.AND P0, PT, R7, R4, PT ;  /* 0x000000040700720c */ /* 0x000fe20003f06070 */
[----:B------:R-:W-:-:S12]  /*01f0*/  BSSY.RECONVERGENT B1, `(.L_x_91) ;  /* 0x000006d000017945 */ /* 0x000fd80003800200 */
[----:B------:R-:W-:Y:S05]  /*0200*/  @P0 BRA `(.L_x_92) ;  /* 0x0000000400ac0947 */ /* 0x000fea0003800000 */
[----:B0-----:R-:W-:Y:S01]  /*0210*/  LOP3.LUT R3, RZ, R7, RZ, 0x33, !PT ;  /* 0x00000007ff037212 */ /* 0x001fe200078e33ff */
[----:B------:R-:W-:Y:S04]  /*0220*/  BSSY.RECONVERGENT B2, `(.L_x_93) ;  /* 0x0000033000027945 */ /* 0x000fe80003800200 */
[----:B------:R-:W-:-:S05]  /*0230*/  IMAD.IADD R3, R3, 0x1, R4 ;  /* 0x0000000103037824 */ /* 0x000fca00078e0204 */
[C---:B------:R-:W-:Y:S02]  /*0240*/  ISETP.GE.U32.AND P0, PT, R3.reuse, 0xf00, PT ;  /* 0x00000f000300780c */ /* 0x040fe40003f06070 */
[----:B------:R-:W-:-:S04]  /*0250*/  LEA.HI R8, R3, 0x1, RZ, 0x18 ;  /* 0x0000000103087811 */ /* 0x000fc800078fc0ff */
[----:B------:R-:W-:-:S04]  /*0260*/  LOP3.LUT R22, R8, 0xf, RZ, 0xc0, !PT ;  /* 0x0000000f08167812 */ /* 0x000fc800078ec0ff */
[----:B------:R-:W-:-:S03]  /*0270*/  ISETP.NE.AND P1, PT, R22, RZ, PT ;  /* 0x000000ff1600720c */ /* 0x000fc60003f25270 */
[----:B------:R-:W-:Y:S10]  /*0280*/  @!P0 BRA `(.L_x_94) ;  /* 0x0000000000b08947 */ /* 0x000ff40003800000 */
[----:B------:R-:W0:Y:S01]  /*0290*/  LDC.64 R2, c[0x0][0x380] ;  /* 0x0000e000ff027b82 */ /* 0x000e220000000a00 */
[----:B------:R-:W-:-:S04]  /*02a0*/  LOP3.LUT R9, R8, 0x1fffff0, RZ, 0xc0, !PT ;  /* 0x01fffff008097812 */ /* 0x000fc800078ec0ff */
[----:B------:R-:W-:Y:S01]  /*02b0*/  IADD3 R9, PT, PT, -R9, RZ, RZ ;  /* 0x000000ff09097210 */ /* 0x000fe20007ffe1ff */
[----:B0-----:R-:W-:-:S03]  /*02c0*/  IMAD.WIDE.U32 R2, R7, 0x4, R2 ;  /* 0x0000000407027825 */ /* 0x001fc600078e0002 */
[----:B------:R-:W-:-:S05]  /*02d0*/  IADD3 R2, P0, PT, R2, 0x2000, RZ ;  /* 0x0000200002027810 */ /* 0x000fca0007f1e0ff */
[----:B------:R-:W-:-:S08]  /*02e0*/  IMAD.X R3, RZ, RZ, R3, P0 ;  /* 0x000000ffff037224 */ /* 0x000fd000000e0603 */
.L_x_95:
        /* <DEDUP_REMOVED lines=38> */
.L_x_94:
[----:B------:R-:W-:Y:S05]  /*0550*/  BSYNC.RECONVERGENT B2 ;  /* 0x0000000000027941 */ /* 0x000fea0003800200 */
.L_x_93:
[----:B------:R-:W-:Y:S05]  /*0560*/  @!P1 BRA `(.L_x_92) ;  /* 0x0000000000d49947 */ /* 0x000fea0003800000 */
[----:B------:R-:W-:Y:S01]  /*0570*/  ISETP.GE.U32.AND P0, PT, R22, 0x8, PT ;  /* 0x000000081600780c */ /* 0x000fe20003f06070 */
[----:B------:R-:W-:Y:S01]  /*0580*/  BSSY.RECONVERGENT B2, `(.L_x_96) ;  /* 0x0000017000027945 */ /* 0x000fe20003800200 */
[----:B------:R-:W-:-:S04]  /*0590*/  LOP3.LUT R11, R8, 0x7, RZ, 0xc0, !PT ;  /* 0x00000007080b7812 */ /* 0x000fc800078ec0ff */
[----:B------:R-:W-:-:S07]  /*05a0*/  ISETP.NE.AND P1, PT, R11, RZ, PT ;  /* 0x000000ff0b00720c */ /* 0x000fce0003f25270 */
[----:B------:R-:W-:Y:S06]  /*05b0*/  @!P0 BRA `(.L_x_97) ;  /* 0x00000000004c8947 */ /* 0x000fec0003800000 */
[----:B------:R-:W0:Y:S02]  /*05c0*/  LDC.64 R2, c[0x0][0x380] ;  /* 0x0000e000ff027b82 */ /* 0x000e240000000a00 */
[----:B0-----:R-:W-:-:S05]  /*05d0*/  IMAD.WIDE R2, R7, 0x4, R2 ;  /* 0x0000000407027825 */ /* 0x001fca00078e0202 */
        /* <DEDUP_REMOVED lines=17> */
.L_x_97:
[----:B------:R-:W-:Y:S05]  /*06f0*/  BSYNC.RECONVERGENT B2 ;  /* 0x0000000000027941 */ /* 0x000fea0003800200 */
.L_x_96:
        /* <DEDUP_REMOVED lines=17> */
.L_x_99:
[----:B------:R-:W-:Y:S05]  /*0810*/  BSYNC.RECONVERGENT B2 ;  /* 0x0000000000027941 */ /* 0x000fea0003800200 */
.L_x_98:
[----:B------:R-:W-:Y:S05]  /*0820*/  @!P1 BRA `(.L_x_92) ;  /* 0x0000000000249947 */ /* 0x000fea0003800000 */
[----:B------:R-:W0:Y:S01]  /*0830*/  LDC.64 R8, c[0x0][0x380] ;  /* 0x0000e000ff087b82 */ /* 0x000e220000000a00 */
[----:B------:R-:W-:-:S07]  /*0840*/  IMAD.MOV R10, RZ, RZ, -R10 ;  /* 0x000000ffff0a7224 */ /* 0x000fce00078e0a0a */
.L_x_100:
[----:B0-----:R-:W-:-:S06]  /*0850*/  IMAD.WIDE R2, R7, 0x4, R8 ;  /* 0x0000000407027825 */ /* 0x001fcc00078e0208 */
[----:B------:R-:W2:Y:S01]  /*0860*/  LDG.E R3, desc[UR6][R2.64] ;  /* 0x0000000602037981 */ /* 0x000ea2000c1e1900 */
[----:B------:R-:W-:Y:S01]  /*0870*/  IADD3 R10, PT, PT, R10, 0x1, RZ ;  /* 0x000000010a0a7810 */ /* 0x000fe20007ffe0ff */
[----:B------:R-:W-:-:S03]  /*0880*/  VIADD R7, R7, 0x100 ;  /* 0x0000010007077836 */ /* 0x000fc60000000000 */
[----:B------:R-:W-:Y:S01]  /*0890*/  ISETP.NE.AND P0, PT, R10, RZ, PT ;  /* 0x000000ff0a00720c */ /* 0x000fe20003f05270 */
[----:B--2--5:R-:W-:-:S12]  /*08a0*/  FADD R6, R3, R6 ;  /* 0x0000000603067221 */ /* 0x024fd80000000000 */
[----:B------:R-:W-:Y:S05]  /*08b0*/  @P0 BRA `(.L_x_100) ;  /* 0xfffffffc00e40947 */ /* 0x000fea000383ffff */
.L_x_92:
[----:B------:R-:W-:Y:S05]  /*08c0*/  BSYNC.RECONVERGENT B1 ;  /* 0x0000000000017941 */ /* 0x000fea0003800200 */
.L_x_91:
[----:B------:R-:W-:Y:S02]  /*08d0*/  ISETP.GE.U32.AND P0, PT, R4, 0x100, PT ;  /* 0x000001000400780c */ /* 0x000fe40003f06070 */
[----:B-----5:R-:W-:Y:S02]  /*08e0*/  MOV R9, R6 ;  /* 0x0000000600097202 */ /* 0x020fe40000000f00 */
[----:B------:R-:W-:-:S13]  /*08f0*/  ISETP.GE.U32.AND.EX P0, PT, R0, RZ, PT, P0 ;  /* 0x000000ff0000720c */ /* 0x000fda0003f06100 */
[----:B------:R-:W-:Y:S05]  /*0900*/  @!P0 BRA `(.L_x_101) ;  /* 0x0000000000ac8947 */ /* 0x000fea0003800000 */
[----:B------:R-:W1:Y:S01]  /*0910*/  S2R R6, SR_LANEID ;  /* 0x0000000000067919 */ /* 0x000e620000000000 */
[----:B------:R-:W-:Y:S01]  /*0920*/  ISETP.NE.AND P5, PT, R5, RZ, PT ;  /* 0x000000ff0500720c */ /* 0x000fe20003fa5270 */
        /* <DEDUP_REMOVED lines=14> */
[----:B-1----:R-:W-:-:S05]  /*0a10*/  @!P1 LEA R7, R7, R4, 0x18 ;  /* 0x0000000407079211 */ /* 0x002fca00078ec0ff */
[----:B------:R-:W-:-:S03]  /*0a20*/  @!P1 IMAD.IADD R7, R2, 0x1, R7 ;  /* 0x0000000102079824 */ /* 0x000fc600078e0207 */
[----:B0-----:R-:W-:Y:S01]  /*0a30*/  @!P0 FADD R0, R0, R3 ;  /* 0x0000000300008221 */ /* 0x001fe20000000000 */
[----:B------:R-:W-:-:S04]  /*0a40*/  ISETP.GT.AND P0, PT, R6, 0x17, PT ;  /* 0x000000170600780c */ /* 0x000fc80003f04270 */
[----:B------:R-:W0:Y:S09]  /*0a50*/  SHFL.DOWN PT, R3, R0, 0x8, 0x1f ;  /* 0x09001f0000037f89 */ /* 0x000e3200000e0000 */
[----:B0-----:R-:W-:Y:S01]  /*0a60*/  @!P0 FADD R0, R0, R3 ;  /* 0x0000000300008221 */ /* 0x001fe20000000000 */
[----:B------:R-:W-:-:S04]  /*0a70*/  ISETP.GT.AND P0, PT, R6, 0xf, PT ;  /* 0x0000000f0600780c */ /* 0x000fc80003f04270 */
[----:B------:R-:W0:Y:S02]  /*0a80*/  SHFL.DOWN PT, R3, R0, 0x10, 0x1f ;  /* 0x0a001f0000037f89 */ /* 0x000e2400000e0000 */
[----:B0-----:R-:W-:-:S05]  /*0a90*/  FADD R3, R0, R3 ;  /* 0x0000000300037221 */ /* 0x001fca0000000000 */
[----:B------:R1:W-:Y:S01]  /*0aa0*/  @!P1 STS [R7+0x8], R3 ;  /* 0x0000080307009388 */ /* 0x0003e20000000800 */
[----:B------:R-:W-:Y:S01]  /*0ab0*/  FSEL R2, R0, R3, P0 ;  /* 0x0000000300027208 */ /* 0x000fe20000000000 */
[----:B------:R-:W-:Y:S06]  /*0ac0*/  BAR.SYNC.DEFER_BLOCKING 0x0 ;  /* 0x0000000000007b1d */ /* 0x000fec0000010000 */
[----:B------:R-:W-:Y:S05]  /*0ad0*/  @P5 BRA `(.L_x_102) ;  /* 0x0000001400545947 */ /* 0x000fea0003800000 */
[----:B------:R-:W0:Y:S01]  /*0ae0*/  S2UR UR5, SR_CgaCtaId ;  /* 0x00000000000579c3 */ /* 0x000e220000008800 */
[----:B------:R-:W-:Y:S02]  /*0af0*/  UMOV UR4, 0x400 ;  /* 0x0000040000047882 */ /* 0x000fe40000000000 */
[----:B0-----:R-:W-:-:S09]  /*0b00*/  ULEA UR4, UR5, UR4, 0x18 ;  /* 0x0000000405047291 */ /* 0x001fd2000f8ec0ff */
[----:B-1----:R-:W0:Y:S04]  /*0b10*/  LDS R3, [UR4+0xc] ;  /* 0x00000c04ff037984 */ /* 0x002e280008000800 */
        /* <DEDUP_REMOVED lines=10> */
.L_x_101:
[----:B------:R-:W1:Y:S01]  /*0bc0*/  S2R R8, SR_LANEID ;  /* 0x0000000000087919 */ /* 0x000e620000000000 */
[C---:B0-----:R-:W-:Y:S02]  /*0bd0*/  LOP3.LUT R2, R5.reuse, 0x3e0, RZ, 0xc0, !PT ;  /* 0x000003e005027812 */ /* 0x041fe400078ec0ff */
[----:B------:R-:W-:Y:S02]  /*0be0*/  ISETP.NE.AND P5, PT, R5, RZ, PT ;  /* 0x000000ff0500720c */ /* 0x000fe40003fa5270 */
[----:B------:R-:W-:Y:S02]  /*0bf0*/  LOP3.LUT R7, RZ, R2, RZ, 0x33, !PT ;  /* 0x00000002ff077212 */ /* 0x000fe400078e33ff */
[----:B------:R-:W-:-:S03]  /*0c00*/  IADD3 R3, PT, PT, R2, 0x20, RZ ;  /* 0x0000002002037810 */ /* 0x000fc60007ffe0ff */
[----:B------:R-:W-:Y:S01]  /*0c10*/  IMAD.IADD R7, R7, 0x1, R4 ;  /* 0x0000000107077824 */ /* 0x000fe200078e0204 */
[----:B------:R-:W-:-:S04]  /*0c20*/  ISETP.GT.U32.AND P0, PT, R3, R4, PT ;  /* 0x000000040300720c */ /* 0x000fc80003f04070 */
[----:B------:R-:W-:-:S05]  /*0c30*/  SEL R7, R7, 0x1f, P0 ;  /* 0x0000001f07077807 */ /* 0x000fca0000000000 */
[----:B------:R-:W0:Y:S01]  /*0c40*/  SHFL.DOWN PT, R2, R9, 0x1, R7 ;  /* 0x0820000009027989 */ /* 0x000e2200000e0007 */
[C---:B-1----:R-:W-:Y:S02]  /*0c50*/  ISETP.GE.AND P0, PT, R8.reuse, R7, PT ;  /* 0x000000070800720c */ /* 0x042fe40003f06270 */
[C---:B------:R-:W-:Y:S02]  /*0c60*/  IADD3 R6, PT, PT, R8.reuse, 0x2, RZ ;  /* 0x0000000208067810 */ /* 0x040fe40007ffe0ff */
[----:B------:R-:W-:-:S09]  /*0c70*/  ISETP.NE.AND P1, PT, R8, RZ, PT ;  /* 0x000000ff0800720c */ /* 0x000fd20003f25270 */
[----:B0-----:R-:W-:Y:S01]  /*0c80*/  @!P0 FADD R9, R2, R9 ;  /* 0x0000000902098221 */ /* 0x001fe20000000000 */
[----:B------:R-:W-:Y:S01]  /*0c90*/  ISETP.GT.AND P0, PT, R6, R7, PT ;  /* 0x000000070600720c */ /* 0x000fe20003f04270 */
[----:B------:R-:W-:Y:S02]  /*0ca0*/  VIADD R6, R8, 0x4 ;  /* 0x0000000408067836 */ /* 0x000fe40000000000 */
[----:B------:R-:W0:Y:S01]  /*0cb0*/  @!P1 S2R R11, SR_CgaCtaId ;  /* 0x00000000000b9919 */ /* 0x000e220000008800 */
[----:B------:R-:W-:Y:S01]  /*0cc0*/  @!P1 SHF.R.U32.HI R3, RZ, 0x3, R5 ;  /* 0x00000003ff039819 */ /* 0x000fe20000011605 */
[----:B------:R-:W1:Y:S03]  /*0cd0*/  SHFL.DOWN PT, R2, R9, 0x2, R7 ;  /* 0x0840000009027989 */ /* 0x000e6600000e0007 */
[----:B------:R-:W-:-:S05]  /*0ce0*/  @!P1 LOP3.LUT R3, R3, 0x7c, RZ, 0xc0, !PT ;  /* 0x0000007c03039812 */ /* 0x000fca00078ec0ff */
[----:B-1----:R-:W-:Y:S01]  /*0cf0*/  @!P0 FADD R9, R9, R2 ;  /* 0x0000000209098221 */ /* 0x002fe20000000000 */
[-C--:B------:R-:W-:Y:S02]  /*0d00*/  ISETP.GT.AND P0, PT, R6, R7.reuse, PT ;  /* 0x000000070600720c */ /* 0x080fe40003f04270 */
[----:B------:R-:W-:Y:S02]  /*0d10*/  IADD3 R6, PT, PT, R8, 0x8, RZ ;  /* 0x0000000808067810 */ /* 0x000fe40007ffe0ff */
[----:B------:R-:W1:Y:S09]  /*0d20*/  SHFL.DOWN PT, R2, R9, 0x4, R7 ;  /* 0x0880000009027989 */ /* 0x000e7200000e0007 */
[----:B-1----:R-:W-:Y:S01]  /*0d30*/  @!P0 FADD R9, R9, R2 ;  /* 0x0000000209098221 */ /* 0x002fe20000000000 */
[----:B------:R-:W-:Y:S01]  /*0d40*/  ISETP.GT.AND P0, PT, R6, R7, PT ;  /* 0x000000070600720c */ /* 0x000fe20003f04270 */
[----:B------:R-:W-:-:S03]  /*0d50*/  VIADD R6, R8, 0x10 ;  /* 0x0000001008067836 */ /* 0x000fc60000000000 */
[----:B------:R-:W1:Y:S09]  /*0d60*/  SHFL.DOWN PT, R2, R9, 0x8, R7 ;  /* 0x0900000009027989 */ /* 0x000e7200000e0007 */
[----:B-1----:R-:W-:Y:S01]  /*0d70*/  @!P0 FADD R9, R9, R2 ;  /* 0x0000000209098221 */ /* 0x002fe20000000000 */
[----:B------:R-:W-:-:S02]  /*0d80*/  ISETP.GT.AND P0, PT, R6, R7, PT ;  /* 0x000000070600720c */ /* 0x000fc40003f04270 */
[----:B------:R-:W-:Y:S02]  /*0d90*/  @!P1 MOV R6, 0x400 ;  /* 0x0000040000069802 */ /* 0x000fe40000000f00 */
[----:B------:R-:W1:Y:S02]  /*0da0*/  SHFL.DOWN PT, R2, R9, 0x10, R7 ;  /* 0x0a00000009027989 */ /* 0x000e6400000e0007 */
[----:B0-----:R-:W-:-:S04]  /*0db0*/  @!P1 LEA R6, R11, R6, 0x18 ;  /* 0x000000060b069211 */ /* 0x001fc800078ec0ff */
[----:B------:R-:W-:-:S03]  /*0dc0*/  @!P1 IADD3 R3, PT, PT, R3, R6, RZ ;  /* 0x0000000603039210 */ /* 0x000fc60007ffe0ff */
[----:B-1----:R-:W-:-:S04]  /*0dd0*/  @!P0 FADD R9, R9, R2 ;  /* 0x0000000209098221 */ /* 0x002fc80000000000 */
[----:B------:R-:W-:-:S05]  /*0de0*/  IMAD.MOV.U32 R2, RZ, RZ, R9 ;  /* 0x000000ffff027224 */ /* 0x000fca00078e0009 */
[----:B------:R0:W-:Y:S01]  /*0df0*/  @!P1 STS [R3+0x8], R2 ;  /* 0x0000080203009388 */ /* 0x0001e20000000800 */
[----:B------:R-:W-:Y:S06]  /*0e00*/  BAR.SYNC.DEFER_BLOCKING 0x0 ;  /* 0x0000000000007b1d */ /* 0x000fec0000010000 */
[----:B------:R-:W-:Y:S05]  /*0e10*/  @P5 BRA `(.L_x_102) ;  /* 0x0000001000845947 */ /* 0x000fea0003800000 */
[----:B------:R-:W1:Y:S01]  /*0e20*/  S2UR UR5, SR_CgaCtaId ;  /* 0x00000000000579c3 */ /* 0x000e620000008800 */
[----:B------:R-:W-:Y:S01]  /*0e30*/  UMOV UR4, 0x400 ;  /* 0x0000040000047882 */ /* 0x000fe20000000000 */
[C---:B------:R-:W-:Y:S02]  /*0e40*/  ISETP.GT.U32.AND P3, PT, R4.reuse, 0x20, PT ;  /* 0x000000200400780c */ /* 0x040fe40003f64070 */
[----:B------:R-:W-:Y:S02]  /*0e50*/  ISETP.GT.U32.AND P1, PT, R4, 0x40, PT ;  /* 0x000000400400780c */ /* 0x000fe40003f24070 */
[----:B------:R-:W-:Y:S02]  /*0e60*/  ISETP.GT.U32.AND.EX P3, PT, R0, RZ, PT, P3 ;  /* 0x000000ff0000720c */ /* 0x000fe40003f64130 */
[----:B------:R-:W-:Y:S02]  /*0e70*/  ISETP.GT.U32.AND P0, PT, R4, 0x60, PT ;  /* 0x000000600400780c */ /* 0x000fe40003f04070 */
[----:B------:R-:W-:-:S02]  /*0e80*/  ISETP.GT.U32.AND.EX P1, PT, R0, RZ, PT, P1 ;  /* 0x000000ff0000720c */ /* 0x000fc40003f24110 */
[----:B------:R-:W-:Y:S02]  /*0e90*/  ISETP.GT.U32.AND P2, PT, R4, 0x80, PT ;  /* 0x000000800400780c */ /* 0x000fe40003f44070 */
[----:B------:R-:W-:Y:S02]  /*0ea0*/  ISETP.GT.U32.AND.EX P0, PT, R0, RZ, PT, P0 ;  /* 0x000000ff0000720c */ /* 0x000fe40003f04100 */
[----:B------:R-:W-:Y:S02]  /*0eb0*/  ISETP.GT.U32.AND P4, PT, R4, 0xa0, PT ;  /* 0x000000a00400780c */ /* 0x000fe40003f84070 */
[C---:B------:R-:W-:Y:S02]  /*0ec0*/  ISETP.GT.U32.AND.EX P2, PT, R0.reuse, RZ, PT, P2 ;  /* 0x000000ff0000720c */ /* 0x040fe40003f44120 */
[----:B------:R-:W-:Y:S01]  /*0ed0*/  ISETP.GT.U32.AND.EX P4, PT, R0, RZ, PT, P4 ;  /* 0x000000ff0000720c */ /* 0x000fe20003f84140 */
[----:B-1----:R-:W-:-:S09]  /*0ee0*/  ULEA UR4, UR5, UR4, 0x18 ;  /* 0x0000000405047291 */ /* 0x002fd2000f8ec0ff */
[----:B0-----:R-:W0:Y:S04]  /*0ef0*/  LDS R3, [UR4+0xc] ;  /* 0x00000c04ff037984 */ /* 0x001e280008000800 */
[----:B------:R-:W1:Y:S04]  /*0f00*/  LDS.128 R8, [UR4+0x10] ;  /* 0x00001004ff087984 */ /* 0x000e680008000c00 */
[----:B------:R-:W2:Y:S01]  /*0f10*/  LDS.64 R6, [UR4+0x20] ;  /* 0x00002004ff067984 */ /* 0x000ea20008000a00 */
[----:B0-----:R-:W-:Y:S01]  /*0f20*/  @P3 FADD R2, R2, R3 ;  /* 0x0000000302023221 */ /* 0x001fe20000000000 */
[----:B------:R-:W-:-:S03]  /*0f30*/  ISETP.GT.U32.AND P3, PT, R4, 0xc0, PT ;  /* 0x000000c00400780c */ /* 0x000fc60003f64070 */
[----:B-1----:R-:W-:Y:S01]  /*0f40*/  @P1 FADD R2, R2, R8 ;  /* 0x0000000802021221 */ /* 0x002fe20000000000 */
[----:B------:R-:W-:Y:S02]  /*0f50*/  ISETP.GT.U32.AND P1, PT, R4, 0xe0, PT ;  /* 0x000000e00400780c */ /* 0x000fe40003f24070 */
[----:B------:R-:W-:Y:S01]  /*0f60*/  ISETP.GT.U32.AND.EX P3, PT, R0, RZ, PT, P3 ;  /* 0x000000ff0000720c */ /* 0x000fe20003f64130 */
[----:B------:R-:W-:Y:S01]  /*0f70*/  @P0 FADD R2, R2, R9 ;  /* 0x0000000902020221 */ /* 0x000fe20000000000 */
[----:B------:R-:W-:-:S03]  /*0f80*/  ISETP.GT.U32.AND.EX P1, PT, R0, RZ, PT, P1 ;  /* 0x000000ff0000720c */ /* 0x000fc60003f24110 */
[----:B------:R-:W-:-:S04]  /*0f90*/  @P2 FADD R2, R2, R10 ;  /* 0x0000000a02022221 */ /* 0x000fc80000000000 */
[----:B------:R-:W-:-:S04]  /*0fa0*/  @P4 FADD R2, R2, R11 ;  /* 0x0000000b02024221 */ /* 0x000fc80000000000 */
[----:B--2---:R-:W-:-:S04]  /*0fb0*/  @P3 FADD R2, R2, R6 ;  /* 0x0000000602023221 */ /* 0x004fc80000000000 */
[----:B------:R-:W-:Y:S01]  /*0fc0*/  @P1 FADD R2, R2, R7 ;  /* 0x0000000702021221 */ /* 0x000fe20000000000 */
[----:B------:R-:W-:Y:S06]  /*0fd0*/  BRA `(.L_x_102) ;  /* 0x0000001000147947 */ /* 0x000fec0003800000 */
.L_x_88:
[----:B------:R-:W0:Y:S01]  /*0fe0*/  S2R R8, SR_TID.X ;  /* 0x0000000000087919 */ /* 0x000e220000002100 */
[----:B------:R-:W0:Y:S02]  /*0ff0*/  LDC.64 R2, c[0x0][0x380] ;  /* 0x0000e000ff027b82 */ /* 0x000e240000000a00 */
[----:B0-----:R-:W-:-:S05]  /*1000*/  IMAD.WIDE.U32 R2, R8, 0x4, R2 ;  /* 0x0000000408027825 */ /* 0x001fca00078e0002 */
        /* <DEDUP_REMOVED lines=16> */
[----:B--2---:R-:W-:Y:S01]  /*1110*/  FADD R9, R9, R12 ;  /* 0x0000000c09097221 */ /* 0x004fe20000000000 */
[----:B---3--:R-:W-:Y:S01]  /*1120*/  FADD R14, R11, R14 ;  /* 0x0000000e0b0e7221 */ /* 0x008fe20000000000 */
[----:B------:R-:W-:-:S03]  /*1130*/  HFMA2 R11, -RZ, RZ, 0, 0.00048828125 ;  /* 0x00001000ff0b7431 */ /* 0x000fc600000001ff */
[----:B------:R-:W-:Y:S01]  /*1140*/  FADD R14, R9, R14 ;  /* 0x0000000e090e7221 */ /* 0x000fe20000000000 */
[----:B------:R-:W-:Y:S01]  /*1150*/  IADD3 R9, P1, PT, R4, -0x1000, RZ ;  /* 0xfffff00004097810 */ /* 0x000fe20007f3e0ff */
[----:B----4-:R-:W-:-:S03]  /*1160*/  FADD R13, R13, R16 ;  /* 0x000000100d0d7221 */ /* 0x010fc60000000000 */
[----:B------:R-:W-:Y:S02]  /*1170*/  ISETP.GE.U32.AND P0, PT, R9, 0x1000, PT ;  /* 0x000010000900780c */ /* 0x000fe40003f06070 */
[----:B------:R-:W-:-:S04]  /*1180*/  IADD3.X R12, PT, PT, R0, -0x1, RZ, P1, !PT ;  /* 0xffffffff000c7810 */ /* 0x000fc80000ffe4ff */
[----:B------:R-:W-:Y:S01]  /*1190*/  ISETP.GE.U32.AND.EX P0, PT, R12, RZ, PT, P0 ;  /* 0x000000ff0c00720c */ /* 0x000fe20003f06100 */
        /* <DEDUP_REMOVED lines=11> */
[----:B------:R-:W-:Y:S01]  /*1250*/  IMAD.MOV.U32 R13, RZ, RZ, RZ ;  /* 0x000000ffff0d7224 */ /* 0x000fe200078e00ff */
[----:B------:R-:W-:Y:S06]  /*1260*/  @!P0 BRA `(.L_x_103) ;  /* 0x0000000000c08947 */ /* 0x000fec0003800000 */
[----:B------:R-:W0:Y:S01]  /*1270*/  LDC.64 R4, c[0x0][0x390] ;  /* 0x0000e400ff047b82 */ /* 0x000e220000000a00 */
[----:B------:R-:W-:Y:S01]  /*1280*/  MOV R11, 0x1000 ;  /* 0x00001000000b7802 */ /* 0x000fe20000000f00 */
[----:B------:R-:W-:-:S07]  /*1290*/  IMAD.MOV.U32 R13, RZ, RZ, RZ ;  /* 0x000000ffff0d7224 */ /* 0x000fce00078e00ff */
.L_x_105:
[----:B------:R-:W-:-:S04]  /*12a0*/  LEA R6, P0, R11, R2, 0x2 ;  /* 0x000000020b067211 */ /* 0x000fc800078010ff */
[----:B------:R-:W-:-:S05]  /*12b0*/  LEA.HI.X R7, R11, R3, R13, 0x2, P0 ;  /* 0x000000030b077211 */ /* 0x000fca00000f140d */
[----:B------:R-:W2:Y:S04]  /*12c0*/  LDG.E R0, desc[UR6][R6.64+0x2400] ;  /* 0x0024000606007981 */ /* 0x000ea8000c1e1900 */
[----:B------:R-:W2:Y:S04]  /*12d0*/  LDG.E R15, desc[UR6][R6.64+0x2800] ;  /* 0x00280006060f7981 */ /* 0x000ea8000c1e1900 */
        /* <DEDUP_REMOVED lines=13> */
[----:B------:R0:W5:Y:S02]  /*13b0*/  LDG.E R20, desc[UR6][R6.64+0x3c00] ;  /* 0x003c000606147981 */ /* 0x000164000c1e1900 */
[----:B0-----:R-:W-:-:S04]  /*13c0*/  IADD3 R6, P1, PT, -R11, R4, RZ ;  /* 0x000000040b067210 */ /* 0x001fc80007f3e1ff */
[----:B------:R-:W-:Y:S01]  /*13d0*/  ISETP.GE.U32.AND P0, PT, R6, 0x1000, PT ;  /* 0x000010000600780c */ /* 0x000fe20003f06070 */
[----:B--2---:R-:W-:Y:S01]  /*13e0*/  FADD R15, R0, R15 ;  /* 0x0000000f000f7221 */ /* 0x004fe20000000000 */
[----:B------:R-:W-:-:S04]  /*13f0*/  MOV R0, R5 ;  /* 0x0000000500007202 */ /* 0x000fc80000000f00 */
[----:B------:R-:W-:Y:S01]  /*1400*/  IADD3.X R6, PT, PT, ~R13, R0, RZ, P1, !PT ;  /* 0x000000000d067210 */ /* 0x000fe20000ffe5ff */
[----:B---3--:R-:W-:-:S03]  /*1410*/  FADD R10, R27, R10 ;  /* 0x0000000a1b0a7221 */ /* 0x008fc60000000000 */
[----:B------:R-:W-:Y:S01]  /*1420*/  ISETP.GE.U32.AND.EX P0, PT, R6, RZ, PT, P0 ;  /* 0x000000ff0600720c */ /* 0x000fe20003f06100 */
[----:B----4-:R-:W-:-:S04]  /*1430*/  FADD R29, R26, R29 ;  /* 0x0000001d1a1d7221 */ /* 0x010fc80000000000 */
[----:B------:R-:W-:Y:S01]  /*1440*/  FADD R10, R10, R29 ;  /* 0x0000001d0a0a7221 */ /* 0x000fe20000000000 */
[----:B-----5:R-:W-:Y:S01]  /*1450*/  FADD R24, R24, R25 ;  /* 0x0000001918187221 */ /* 0x020fe20000000000 */
[----:B------:R-:W-:-:S04]  /*1460*/  FADD R23, R23, R22 ;  /* 0x0000001617177221 */ /* 0x000fc80000000000 */
        /* <DEDUP_REMOVED lines=11> */
[----:B------:R-:W-:-:S05]  /*1520*/  IADD3 R11, P0, PT, R11, 0x1000, RZ ;  /* 0x000010000b0b7810 */ /* 0x000fca0007f1e0ff */
[----:B------:R-:W-:Y:S01]  /*1530*/  IMAD.X R13, RZ, RZ, R13, P0 ;  /* 0x000000ffff0d7224 */ /* 0x000fe200000e060d */
[----:B------:R-:W-:-:S04]  /*1540*/  ISETP.GT.U32.AND P0, PT, R11, R9, PT ;  /* 0x000000090b00720c */ /* 0x000fc80003f04070 */
[----:B------:R-:W-:-:S13]  /*1550*/  ISETP.GT.U32.AND.EX P0, PT, R13, R12, PT, P0 ;  /* 0x0000000c0d00720c */ /* 0x000fda0003f04100 */
[----:B------:R-:W-:Y:S05]  /*1560*/  @!P0 BRA `(.L_x_105) ;  /* 0xfffffffc004c8947 */ /* 0x000fea000383ffff */
.L_x_103:
[CC--:B------:R-:W-:Y:S01]  /*1570*/  IADD3 R3, PT, PT, -R11.reuse, R4.reuse, RZ ;  /* 0x000000040b037210 */ /* 0x0c0fe20007ffe1ff */
[----:B------:R-:W-:Y:S01]  /*1580*/  BSSY.RECONVERGENT B1, `(.L_x_104) ;  /* 0x0000080000017945 */ /* 0x000fe20003800200 */
[----:B------:R-:W-:Y:S02]  /*1590*/  ISETP.GE.U32.AND P1, PT, R11, R4, PT ;  /* 0x000000040b00720c */ /* 0x000fe40003f26070 */
[----:B------:R-:W-:-:S04]  /*15a0*/  ISETP.GE.AND P0, PT, R8, R3, PT ;  /* 0x000000030800720c */ /* 0x000fc80003f06270 */
[----:B------:R-:W-:-:S13]  /*15b0*/  ISETP.GE.U32.OR.EX P0, PT, R13, R0, P0, P1 ;  /* 0x000000000d00720c */ /* 0x000fda0000706510 */
[----:B------:R-:W-:Y:S05]  /*15c0*/  @P0 BRA `(.L_x_106) ;  /* 0x0000000400ec0947 */ /* 0x000fea0003800000 */
[----:B------:R-:W-:Y:S01]  /*15d0*/  LOP3.LUT R0, RZ, R8, RZ, 0x33, !PT ;  /* 0x00000008ff007212 */ /* 0x000fe200078e33ff */
[----:B------:R-:W-:Y:S03]  /*15e0*/  BSSY.RECONVERGENT B2, `(.L_x_107) ;  /* 0x0000038000027945 */ /* 0x000fe60003800200 */
[----:B------:R-:W-:-:S04]  /*15f0*/  IADD3 R0, PT, PT, -R11, R4, R0 ;  /* 0x000000040b007210 */ /* 0x000fc80007ffe100 */
[C---:B------:R-:W-:Y:S02]  /*1600*/  ISETP.GE.U32.AND P1, PT, R0.reuse, 0xf00, PT ;  /* 0x00000f000000780c */ /* 0x040fe40003f26070 */
[----:B------:R-:W-:Y:S02]  /*1610*/  LEA.HI R4, R0, 0x1, RZ, 0x18 ;  /* 0x0000000100047811 */ /* 0x000fe400078fc0ff */
[----:B------:R-:W-:Y:S02]  /*1620*/  MOV R0, R8 ;  /* 0x0000000800007202 */ /* 0x000fe40000000f00 */
[----:B------:R-:W-:-:S04]  /*1630*/  LOP3.LUT R24, R4, 0xf, RZ, 0xc0, !PT ;  /* 0x0000000f04187812 */ /* 0x000fc800078ec0ff */
[----:B------:R-:W-:-:S03]  /*1640*/  ISETP.NE.AND P0, PT, R24, RZ, PT ;  /* 0x000000ff1800720c */ /* 0x000fc60003f05270 */
[----:B------:R-:W-:Y:S10]  /*1650*/  @!P1 BRA `(.L_x_108) ;  /* 0x0000000000c09947 */ /* 0x000ff40003800000 */
[----:B------:R-:W0:Y:S01]  /*1660*/  LDCU.64 UR4, c[0x0][0x380] ;  /* 0x00007000ff0477ac */ /* 0x000e220008000a00 */
[----:B------:R-:W-:Y:S02]  /*1670*/  IADD3 R3, P1, PT, R8, R11, RZ ;  /* 0x0000000b08037210 */ /* 0x000fe40007f3e0ff */
[----:B------:R-:W-:-:S03]  /*1680*/  LOP3.LUT R9, R4, 0x1fffff0, RZ, 0xc0, !PT ;  /* 0x01fffff004097812 */ /* 0x000fc600078ec0ff */
[----:B------:R-:W-:Y:S01]  /*1690*/  IMAD.X R0, RZ, RZ, R13, P1 ;  /* 0x000000ffff007224 */ /* 0x000fe200008e060d */
[----:B------:R-:W-:Y:S02]  /*16a0*/  IADD3 R9, PT, PT, -R9, RZ, RZ ;  /* 0x000000ff09097210 */ /* 0x000fe40007ffe1ff */
[----:B0-----:R-:W-:-:S04]  /*16b0*/  LEA R2, P2, R3, UR4, 0x2 ;  /* 0x0000000403027c11 */ /* 0x001fc8000f8410ff */
[----:B------:R-:W-:Y:S02]  /*16c0*/  IADD3 R2, P1, PT, R2, 0x2000, RZ ;  /* 0x0000200002027810 */ /* 0x000fe40007f3e0ff */
[----:B------:R-:W-:Y:S02]  /*16d0*/  LEA.HI.X R3, R3, UR5, R0, 0x2, P2 ;  /* 0x0000000503037c11 */ /* 0x000fe400090f1400 */
[----:B------:R-:W-:-:S03]  /*16e0*/  MOV R0, R8 ;  /* 0x0000000800007202 */ /* 0x000fc60000000f00 */
[----:B------:R-:W-:-:S07]  /*16f0*/  IMAD.X R3, RZ, RZ, R3, P1 ;  /* 0x000000ffff037224 */ /* 0x000fce00008e0603 */
.L_x_109:
        /* <DEDUP_REMOVED lines=16> */
[----:B------:R-:W-:Y:S01]  /*1800*/  IADD3 R9, PT, PT, R9, 0x10, RZ ;  /* 0x0000001009097810 */ /* 0x000fe20007ffe0ff */
[----:B------:R-:W-:-:S03]  /*1810*/  VIADD R0, R0, 0x1000 ;  /* 0x0000100000007836 */ /* 0x000fc60000000000 */
[----:B------:R-:W-:Y:S02]  /*1820*/  ISETP.NE.AND P1, PT, R9, RZ, PT ;  /* 0x000000ff0900720c */ /* 0x000fe40003f25270 */
[----:B0-----:R-:W-:-:S04]  /*1830*/  IADD3 R2, P2, PT, R2, 0x4000, RZ ;  /* 0x0000400002027810 */ /* 0x001fc80007f5e0ff */
[----:B------:R-:W-:Y:S01]  /*1840*/  IADD3.X R3, PT, PT, RZ, R3, RZ, P2, !PT ;  /* 0x00000003ff037210 */ /* 0x000fe200017fe4ff */
        /* <DEDUP_REMOVED lines=17> */
.L_x_108:
[----:B------:R-:W-:Y:S05]  /*1960*/  BSYNC.RECONVERGENT B2 ;  /* 0x0000000000027941 */ /* 0x000fea0003800200 */
.L_x_107:
[----:B------:R-:W-:Y:S05]  /*1970*/  @!P0 BRA `(.L_x_106) ;  /* 0x0000000400008947 */ /* 0x000fea0003800000 */
[----:B------:R-:W-:Y:S01]  /*1980*/  ISETP.GE.U32.AND P0, PT, R24, 0x8, PT ;  /* 0x000000081800780c */ /* 0x000fe20003f06070 */
[----:B------:R-:W-:Y:S01]  /*1990*/  BSSY.RECONVERGENT B2, `(.L_x_110) ;  /* 0x000001a000027945 */ /* 0x000fe20003800200 */
[----:B------:R-:W-:-:S04]  /*19a0*/  LOP3.LUT R7, R4, 0x7, RZ, 0xc0, !PT ;  /* 0x0000000704077812 */ /* 0x000fc800078ec0ff */
[----:B------:R-:W-:-:S07]  /*19b0*/  ISETP.NE.AND P1, PT, R7, RZ, PT ;  /* 0x000000ff0700720c */ /* 0x000fce0003f25270 */
[----:B------:R-:W-:Y:S06]  /*19c0*/  @!P0 BRA `(.L_x_111) ;  /* 0x0000000000588947 */ /* 0x000fec0003800000 */
[----:B------:R-:W0:Y:S01]  /*19d0*/  LDCU.64 UR4, c[0x0][0x380] ;  /* 0x00007000ff0477ac */ /* 0x000e220008000a00 */
[----:B------:R-:W-:-:S04]  /*19e0*/  IADD3 R3, P0, PT, R0, R11, RZ ;  /* 0x0000000b00037210 */ /* 0x000fc80007f1e0ff */
[----:B------:R-:W-:Y:S02]  /*19f0*/  IADD3.X R6, PT, PT, RZ, R13, RZ, P0, !PT ;  /* 0x0000000dff067210 */ /* 0x000fe400007fe4ff */
[----:B0-----:R-:W-:-:S04]  /*1a00*/  LEA R2, P0, R3, UR4, 0x2 ;  /* 0x0000000403027c11 */ /* 0x001fc8000f8010ff */
        /* <DEDUP_REMOVED lines=9> */
[----:B------:R-:W-:Y:S01]  /*1aa0*/  IADD3 R0, PT, PT, R0, 0x800, RZ ;  /* 0x0000080000007810 */ /* 0x000fe20007ffe0ff */
        /* <DEDUP_REMOVED lines=8> */
.L_x_111:
[----:B------:R-:W-:Y:S05]  /*1b30*/  BSYNC.RECONVERGENT B2 ;  /* 0x0000000000027941 */ /* 0x000fea0003800200 */
.L_x_110:
[----:B------:R-:W-:Y:S05]  /*1b40*/  @!P1 BRA `(.L_x_106) ;  /* 0x00000000008c9947 */ /* 0x000fea0003800000 */
[----:B------:R-:W-:Y:S01]  /*1b50*/  ISETP.GE.U32.AND P0, PT, R7, 0x4, PT ;  /* 0x000000040700780c */ /* 0x000fe20003f06070 */
[----:B------:R-:W-:Y:S01]  /*1b60*/  BSSY.RECONVERGENT B2, `(.L_x_112) ;  /* 0x0000012000027945 */ /* 0x000fe20003800200 */
[----:B------:R-:W-:-:S04]  /*1b70*/  LOP3.LUT R6, R4, 0x3, RZ, 0xc0, !PT ;  /* 0x0000000304067812 */ /* 0x000fc800078ec0ff */
[----:B------:R-:W-:-:S07]  /*1b80*/  ISETP.NE.AND P1, PT, R6, RZ, PT ;  /* 0x000000ff0600720c */ /* 0x000fce0003f25270 */
[----:B------:R-:W-:Y:S06]  /*1b90*/  @!P0 BRA `(.L_x_113) ;  /* 0x0000000000388947 */ /* 0x000fec0003800000 */
[----:B------:R-:W0:Y:S01]  /*1ba0*/  LDCU.64 UR4, c[0x0][0x380] ;  /* 0x00007000ff0477ac */ /* 0x000e220008000a00 */
[----:B------:R-:W-:-:S05]  /*1bb0*/  IADD3 R3, P0, PT, R0, R11, RZ ;  /* 0x0000000b00037210 */ /* 0x000fca0007f1e0ff */
[----:B------:R-:W-:Y:S01]  /*1bc0*/  IMAD.X R4, RZ, RZ, R13, P0 ;  /* 0x000000ffff047224 */ /* 0x000fe200000e060d */
[----:B0-----:R-:W-:-:S04]  /*1bd0*/  LEA R2, P0, R3, UR4, 0x2 ;  /* 0x0000000403027c11 */ /* 0x001fc8000f8010ff */
[----:B------:R-:W-:-:S05]  /*1be0*/  LEA.HI.X R3, R3, UR5, R4, 0x2, P0 ;  /* 0x0000000503037c11 */ /* 0x000fca00080f1404 */
[----:B------:R-:W2:Y:S04]  /*1bf0*/  LDG.E R5, desc[UR6][R2.64] ;  /* 0x0000000602057981 */ /* 0x000ea8000c1e1900 */
[----:B------:R-:W3:Y:S04]  /*1c00*/  LDG.E R4, desc[UR6][R2.64+0x400] ;  /* 0x0004000602047981 */ /* 0x000ee8000c1e1900 */
[----:B------:R-:W4:Y:S04]  /*1c10*/  LDG.E R7, desc[UR6][R2.64+0x800] ;  /* 0x0008000602077981 */ /* 0x000f28000c1e1900 */
[----:B------:R-:W5:Y:S01]  /*1c20*/  LDG.E R9, desc[UR6][R2.64+0xc00] ;  /* 0x000c000602097981 */ /* 0x000f62000c1e1900 */
[----:B------:R-:W-:Y:S01]  /*1c30*/  IADD3 R0, PT, PT, R0, 0x400, RZ ;  /* 0x0000040000007810 */ /* 0x000fe20007ffe0ff */
[----:B--2---:R-:W-:-:S04]  /*1c40*/  FADD R5, R10, R5 ;  /* 0x000000050a057221 */ /* 0x004fc80000000000 */
[----:B---3--:R-:W-:-:S04]  /*1c50*/  FADD R4, R5, R4 ;  /* 0x0000000405047221 */ /* 0x008fc80000000000 */
[----:B----4-:R-:W-:-:S04]  /*1c60*/  FADD R4, R4, R7 ;  /* 0x0000000704047221 */ /* 0x010fc80000000000 */
[----:B-----5:R-:W-:-:S07]  /*1c70*/  FADD R10, R4, R9 ;  /* 0x00000009040a7221 */ /* 0x020fce0000000000 */
.L_x_113:
[----:B------:R-:W-:Y:S05]  /*1c80*/  BSYNC.RECONVERGENT B2 ;  /* 0x0000000000027941 */ /* 0x000fea0003800200 */
.L_x_112:
[----:B------:R-:W-:Y:S05]  /*1c90*/  @!P1 BRA `(.L_x_106) ;  /* 0x0000000000389947 */ /* 0x000fea0003800000 */
[----:B------:R-:W0:Y:S01]  /*1ca0*/  LDCU.64 UR4, c[0x0][0x380] ;  /* 0x00007000ff0477ac */ /* 0x000e220008000a00 */
[----:B------:R-:W-:Y:S01]  /*1cb0*/  IADD3 R5, P0, PT, R0, R11, RZ ;  /* 0x0000000b00057210 */ /* 0x000fe20007f1e0ff */
[----:B------:R-:W-:-:S03]  /*1cc0*/  IMAD.MOV R0, RZ, RZ, -R6 ;  /* 0x000000ffff007224 */ /* 0x000fc600078e0a06 */
[----:B------:R-:W-:Y:S02]  /*1cd0*/  IADD3.X R4, PT, PT, RZ, R13, RZ, P0, !PT ;  /* 0x0000000dff047210 */ /* 0x000fe400007fe4ff */
[----:B0-----:R-:W-:-:S04]  /*1ce0*/  LEA R2, P1, R5, UR4, 0x2 ;  /* 0x0000000405027c11 */ /* 0x001fc8000f8210ff */
[----:B------:R-:W-:-:S09]  /*1cf0*/  LEA.HI.X R5, R5, UR5, R4, 0x2, P1 ;  /* 0x0000000505057c11 */ /* 0x000fd200088f1404 */
.L_x_114:
[----:B------:R-:W-:-:S06]  /*1d00*/  MOV R3, R5 ;  /* 0x0000000500037202 */ /* 0x000fcc0000000f00 */
[----:B------:R0:W2:Y:S01]  /*1d10*/  LDG.E R3, desc[UR6][R2.64] ;  /* 0x0000000602037981 */ /* 0x0000a2000c1e1900 */
[----:B------:R-:W-:-:S04]  /*1d20*/  IADD3 R0, PT, PT, R0, 0x1, RZ ;  /* 0x0000000100007810 */ /* 0x000fc80007ffe0ff */
[----:B------:R-:W-:Y:S02]  /*1d30*/  ISETP.NE.AND P0, PT, R0, RZ, PT ;  /* 0x000000ff0000720c */ /* 0x000fe40003f05270 */
[----:B0-----:R-:W-:-:S05]  /*1d40*/  IADD3 R2, P1, PT, R2, 0x400, RZ ;  /* 0x0000040002027810 */ /* 0x001fca0007f3e0ff */
[----:B------:R-:W-:Y:S02]  /*1d50*/  IMAD.X R5, RZ, RZ, R5, P1 ;  /* 0x000000ffff057224 */ /* 0x000fe400008e0605 */
[----:B--2---:R-:W-:-:S04]  /*1d60*/  FADD R10, R3, R10 ;  /* 0x0000000a030a7221 */ /* 0x004fc80000000000 */
[----:B------:R-:W-:Y:S05]  /*1d70*/  @P0 BRA `(.L_x_114) ;  /* 0xfffffffc00e00947 */ /* 0x000fea000383ffff */
.L_x_106:
[----:B------:R-:W-:Y:S05]  /*1d80*/  BSYNC.RECONVERGENT B1 ;  /* 0x0000000000017941 */ /* 0x000fea0003800200 */
.L_x_104:
[----:B------:R-:W0:Y:S01]  /*1d90*/  S2R R6, SR_LANEID ;  /* 0x0000000000067919 */ /* 0x000e220000000000 */
[----:B------:R-:W-:Y:S02]  /*1da0*/  MOV R3, R10 ;  /* 0x0000000a00037202 */ /* 0x000fe40000000f00 */
[----:B------:R-:W-:-:S03]  /*1db0*/  ISETP.NE.AND P5, PT, R8, RZ, PT ;  /* 0x000000ff0800720c */ /* 0x000fc60003fa5270 */
        /* <DEDUP_REMOVED lines=39> */
.L_x_102:
[----:B------:R-:W-:Y:S05]  /*2030*/  BSYNC.RECONVERGENT B0 ;  /* 0x0000000000007941 */ /* 0x000fea0003800200 */
.L_x_87:
[----:B------:R-:W-:Y:S05]  /*2040*/  @P5 EXIT ;  /* 0x000000000000594d */ /* 0x000fea0003800000 */
[----:B------:R-:W0:Y:S01]  /*2050*/  LDCU.64 UR4, c[0x0][0x3a0] ;  /* 0x00007400ff0477ac */ /* 0x000e220008000a00 */
[----:B--2---:R-:W2:Y:S01]  /*2060*/  LDC.64 R4, c[0x0][0x388] ;  /* 0x0000e200ff047b82 */ /* 0x004ea20000000a00 */
[----:B01----:R-:W0:Y:S02]  /*2070*/  F2F.F32.F64 R3, UR4 ;  /* 0x0000000400037d10 */ /* 0x003e240008301000 */
[----:B0-----:R-:W-:-:S06]  /*2080*/  FADD R3, R3, R2 ;  /* 0x0000000203037221 */ /* 0x001fcc0000000000 */
[----:B------:R-:W2:Y:S02]  /*2090*/  F2F.F64.F32 R2, R3 ;  /* 0x0000000300027310 */ /* 0x000ea40000201800 */
[----:B--2---:R-:W-:Y:S01]  /*20a0*/  STG.E.64 desc[UR6][R4.64], R2 ;  /* 0x0000000204007986 */ /* 0x004fe2000c101b06 */
[----:B------:R-:W-:Y:S05]  /*20b0*/  EXIT ;  /* 0x000000000000794d */ /* 0x000fea0003800000 */
.L_x_115:
        /* <DEDUP_REMOVED lines=12> */
.L_x_248:


//--------------------- .text._ZN3cub18CUB_300001_SM_10006detail6reduce28DeviceReduceSingleTileKernelINS2_10policy_hubIfjN4cuda3std3__44plusIfEEE10Policy1000EPfPdiS9_dfNS7_10__identityEEEvT0_T1_T2_T3_T4_T6_ --------------------------
	.section	.text._ZN3cub18CUB_300001_SM_10006detail6reduce28DeviceReduceSingleTileKernelINS2_10policy_hubIfjN4cuda3std3__44plusIfEEE10Policy1000EPfPdiS9_dfNS7_10__identityEEEvT0_T1_T2_T3_T4_T6_,"ax",@progbits
	.align	128
        .global         _ZN3cub18CUB_300001_SM_10006detail6reduce28DeviceReduceSingleTileKernelINS2_10policy_hubIfjN4cuda3std3__44plusIfEEE10Policy1000EPfPdiS9_dfNS7_10__identityEEEvT0_T1_T2_T3_T4_T6_
        .type           _ZN3cub18CUB_300001_SM_10006detail6reduce28DeviceReduceSingleTileKernelINS2_10policy_hubIfjN4cuda3std3__44plusIfEEE10Policy1000EPfPdiS9_dfNS7_10__identityEEEvT0_T1_T2_T3_T4_T6_,@function
        .size           _ZN3cub18CUB_300001_SM_10006detail6reduce28DeviceReduceSingleTileKernelINS2_10policy_hubIfjN4cuda3std3__44plusIfEEE10Policy1000EPfPdiS9_dfNS7_10__identityEEEvT0_T1_T2_T3_T4_T6_,(.L_x_249 - _ZN3cub18CUB_300001_SM_10006detail6reduce28DeviceReduceSingleTileKernelINS2_10policy_hubIfjN4cuda3std3__44plusIfEEE10Policy1000EPfPdiS9_dfNS7_10__identityEEEvT0_T1_T2_T3_T4_T6_)
        .other          _ZN3cub18CUB_300001_SM_10006detail6reduce28DeviceReduceSingleTileKernelINS2_10policy_hubIfjN4cuda3std3__44plusIfEEE10Policy1000EPfPdiS9_dfNS7_10__identityEEEvT0_T1_T2_T3_T4_T6_,@"STO_CUDA_ENTRY STV_DEFAULT"
_ZN3cub18CUB_300001_SM_10006detail6reduce28DeviceReduceSingleTileKernelINS2_10policy_hubIfjN4cuda3std3__44plusIfEEE10Policy1000EPfPdiS9_dfNS7_10__identityEEEvT0_T1_T2_T3_T4_T6_:
.text._ZN3cub18CUB_300001_SM_10006detail6reduce28DeviceReduceSingleTileKernelINS2_10policy_hubIfjN4cuda3std3__44plusIfEEE10Policy1000EPfPdiS9_dfNS7_10__identityEEEvT0_T1_T2_T3_T4_T6_:
        /* <DEDUP_REMOVED lines=13> */
.L_x_116:
        /* <DEDUP_REMOVED lines=16> */
.L_x_121:
[----:B------:R-:W-:Y:S05]  /*01d0*/  BSYNC.RECONVERGENT B1 ;  /* 0x0000000000017941 */ /* 0x000fea0003800200 */
.L_x_120:
        /* <DEDUP_REMOVED lines=16> */
.L_x_126:
        /* <DEDUP_REMOVED lines=9> */
.L_x_125:
[----:B------:R-:W-:Y:S05]  /*0370*/  BSYNC.RECONVERGENT B2 ;  /* 0x0000000000027941 */ /* 0x000fea0003800200 */
.L_x_124:
        /* <DEDUP_REMOVED lines=8> */
.L_x_129:
        /* <DEDUP_REMOVED lines=43> */
.L_x_128:
[----:B------:R-:W-:Y:S05]  /*06b0*/  BSYNC.RECONVERGENT B2 ;  /* 0x0000000000027941 */ /* 0x000fea0003800200 */
.L_x_127:
        /* <DEDUP_REMOVED lines=26> */
.L_x_131:
[----:B------:R-:W-:Y:S05]  /*0860*/  BSYNC.RECONVERGENT B2 ;  /* 0x0000000000027941 */ /* 0x000fea0003800200 */
.L_x_130:
        /* <DEDUP_REMOVED lines=12> */
.L_x_123:
[----:B------:R-:W-:Y:S05]  /*0930*/  BSYNC.RECONVERGENT B1 ;  /* 0x0000000000017941 */ /* 0x000fea0003800200 */
.L_x_122:
        /* <DEDUP_REMOVED lines=10> */
[----:B------:R-:W1:Y:S06]  /*09e0*/  SHFL.DOWN PT, R3, R0, 0x2, 0x1f ;  /* 0x08401f0000037f89 */ /* 0x000e6c00000e0000 */
[----:B------:R-:W2:Y:S01]  /*09f0*/  @!P1 S2R R6, SR_CgaCtaId ;  /* 0x0000000000069919 */ /* 0x000ea20000008800 */
[----:B0-----:R-:W-:Y:S02]  /*0a00*/  @!P1 MOV R5, 0x400 ;  /* 0x0000040000059802 */ /* 0x001fe40000000f00 */
[----:B------:R-:W-:-:S04]  /*0a10*/  @!P1 SHF.R.U32.HI R4, RZ, 0x3, R2 ;  /* 0x00000003ff049819 */ /* 0x000fc80000011602 */
[----:B------:R-:W-:Y:S01]  /*0a20*/  @!P1 LOP3.LUT R4, R4, 0x7c, RZ, 0xc0, !PT ;  /* 0x0000007c04049812 */ /* 0x000fe200078ec0ff */
[----:B-1----:R-:W-:Y:S01]  /*0a30*/  @!P0 FADD R0, R0, R3 ;  /* 0x0000000300008221 */ /* 0x002fe20000000000 */
[----:B------:R-:W-:-:S04]  /*0a40*/  ISETP.GT.AND P0, PT, R8, 0x1b, PT ;  /* 0x0000001b0800780c */ /* 0x000fc80003f04270 */
[----:B------:R-:W0:Y:S01]  /*0a50*/  SHFL.DOWN PT, R3, R0, 0x4, 0x1f ;  /* 0x08801f0000037f89 */ /* 0x000e2200000e0000 */
[----:B--2---:R-:W-:-:S04]  /*0a60*/  @!P1 LEA R5, R6, R5, 0x18 ;  /* 0x0000000506059211 */ /* 0x004fc800078ec0ff */
        /* <DEDUP_REMOVED lines=16> */
[----:B0-----:R-:W0:Y:S04]  /*0b70*/  LDS.128 R4, [UR4+0x10] ;  /* 0x00001004ff047984 */ /* 0x001e280008000c00 */
[----:B------:R-:W1:Y:S04]  /*0b80*/  LDS.128 R12, [UR4+0x20] ;  /* 0x00002004ff0c7984 */ /* 0x000e680008000c00 */
[----:B------:R-:W2:Y:S04]  /*0b90*/  LDS.128 R8, [UR4+0x30] ;  /* 0x00003004ff087984 */ /* 0x000ea80008000c00 */
[----:B------:R-:W3:Y:S01]  /*0ba0*/  LDS.128 R16, [UR4+0x40] ;  /* 0x00004004ff107984 */ /* 0x000ee20008000c00 */
[----:B0-----:R-:W-:-:S04]  /*0bb0*/  FADD R5, R0, R5 ;  /* 0x0000000500057221 */ /* 0x001fc80000000000 */
[----:B------:R-:W-:-:S04]  /*0bc0*/  FADD R6, R5, R6 ;  /* 0x0000000605067221 */ /* 0x000fc80000000000 */
[----:B------:R-:W-:-:S04]  /*0bd0*/  FADD R7, R6, R7 ;  /* 0x0000000706077221 */ /* 0x000fc80000000000 */
[----:B-1----:R-:W-:-:S04]  /*0be0*/  FADD R12, R7, R12 ;  /* 0x0000000c070c7221 */ /* 0x002fc80000000000 */
[----:B------:R-:W-:-:S04]  /*0bf0*/  FADD R13, R12, R13 ;  /* 0x0000000d0c0d7221 */ /* 0x000fc80000000000 */
[----:B------:R-:W-:-:S04]  /*0c00*/  FADD R14, R13, R14 ;  /* 0x0000000e0d0e7221 */ /* 0x000fc80000000000 */
[----:B------:R-:W-:-:S04]  /*0c10*/  FADD R15, R14, R15 ;  /* 0x0000000f0e0f7221 */ /* 0x000fc80000000000 */
[----:B--2---:R-:W-:-:S04]  /*0c20*/  FADD R8, R15, R8 ;  /* 0x000000080f087221 */ /* 0x004fc80000000000 */
[----:B------:R-:W-:-:S04]  /*0c30*/  FADD R9, R8, R9 ;  /* 0x0000000908097221 */ /* 0x000fc80000000000 */
[----:B------:R-:W-:-:S04]  /*0c40*/  FADD R10, R9, R10 ;  /* 0x0000000a090a7221 */ /* 0x000fc80000000000 */
[----:B------:R-:W-:-:S04]  /*0c50*/  FADD R11, R10, R11 ;  /* 0x0000000b0a0b7221 */ /* 0x000fc80000000000 */
[----:B---3--:R-:W-:-:S04]  /*0c60*/  FADD R16, R11, R16 ;  /* 0x000000100b107221 */ /* 0x008fc80000000000 */
[----:B------:R-:W-:-:S04]  /*0c70*/  FADD R17, R16, R17 ;  /* 0x0000001110117221 */ /* 0x000fc80000000000 */
[----:B------:R-:W-:-:S04]  /*0c80*/  FADD R18, R17, R18 ;  /* 0x0000001211127221 */ /* 0x000fc80000000000 */
[----:B------:R-:W-:Y:S01]  /*0c90*/  FADD R0, R18, R19 ;  /* 0x0000001312007221 */ /* 0x000fe20000000000 */
[----:B------:R-:W-:Y:S06]  /*0ca0*/  BRA `(.L_x_133) ;  /* 0x0000003400707947 */ /* 0x000fec0003800000 */
.L_x_132:
        /* <DEDUP_REMOVED lines=23> */
[-C--:B------:R-:W-:Y:S02]  /*0e20*/  ISETP.GT.AND P0, PT, R5, R4.reuse, PT ;  /* 0x000000040500720c */ /* 0x080fe40003f04270 */
[----:B------:R-:W-:Y:S02]  /*0e30*/  IADD3 R5, PT, PT, R9, 0x10, RZ ;  /* 0x0000001009057810 */ /* 0x000fe40007ffe0ff */
        /* <DEDUP_REMOVED lines=20> */
[----:B------:R-:W0:Y:S04]  /*0f80*/  LDS.128 R16, [UR4+0x10] ;  /* 0x00001004ff107984 */ /* 0x000e280008000c00 */
[----:B----4-:R-:W1:Y:S04]  /*0f90*/  LDS.128 R4, [UR4+0x20] ;  /* 0x00002004ff047984 */ /* 0x010e680008000c00 */
[----:B------:R-:W2:Y:S04]  /*0fa0*/  LDS.128 R8, [UR4+0x30] ;  /* 0x00003004ff087984 */ /* 0x000ea80008000c00 */
[----:B------:R-:W3:Y:S01]  /*0fb0*/  LDS.128 R12, [UR4+0x40] ;  /* 0x00004004ff0c7984 */ /* 0x000ee20008000c00 */
[----:B0-----:R-:W-:Y:S01]  /*0fc0*/  @P2 FADD R0, R0, R17 ;  /* 0x0000001100002221 */ /* 0x001fe20000000000 */
[----:B------:R-:W-:-:S03]  /*0fd0*/  ISETP.GT.AND P2, PT, R3, 0x80, PT ;  /* 0x000000800300780c */ /* 0x000fc60003f44270 */
[----:B------:R-:W-:Y:S01]  /*0fe0*/  @P3 FADD R0, R0, R18 ;  /* 0x0000001200003221 */ /* 0x000fe20000000000 */
[----:B------:R-:W-:-:S03]  /*0ff0*/  ISETP.GT.AND P3, PT, R3, 0xa0, PT ;  /* 0x000000a00300780c */ /* 0x000fc60003f64270 */
[----:B------:R-:W-:Y:S01]  /*1000*/  @P1 FADD R0, R0, R19 ;  /* 0x0000001300001221 */ /* 0x000fe20000000000 */
[----:B------:R-:W-:-:S05]  /*1010*/  ISETP.GT.AND P1, PT, R3, 0xe0, PT ;  /* 0x000000e00300780c */ /* 0x000fca0003f24270 */
[----:B-1----:R-:W-:Y:S01]  /*1020*/  @P2 FADD R0, R0, R4 ;  /* 0x0000000400002221 */ /* 0x002fe20000000000 */
[----:B------:R-:W-:-:S03]  /*1030*/  ISETP.GT.AND P2, PT, R3, 0x100, PT ;  /* 0x000001000300780c */ /* 0x000fc60003f44270 */
[----:B------:R-:W-:Y:S01]  /*1040*/  @P3 FADD R0, R0, R5 ;  /* 0x0000000500003221 */ /* 0x000fe20000000000 */
[----:B------:R-:W-:-:S03]  /*1050*/  ISETP.GT.AND P3, PT, R3, 0x120, PT ;  /* 0x000001200300780c */ /* 0x000fc60003f64270 */
[----:B------:R-:W-:Y:S01]  /*1060*/  @P4 FADD R0, R0, R6 ;  /* 0x0000000600004221 */ /* 0x000fe20000000000 */
[----:B------:R-:W-:-:S03]  /*1070*/  ISETP.GT.AND P4, PT, R3, 0x140, PT ;  /* 0x000001400300780c */ /* 0x000fc60003f84270 */
[----:B------:R-:W-:Y:S01]  /*1080*/  @P1 FADD R0, R0, R7 ;  /* 0x0000000700001221 */ /* 0x000fe20000000000 */
[----:B------:R-:W-:-:S03]  /*1090*/  ISETP.GT.AND P1, PT, R3, 0x160, PT ;  /* 0x000001600300780c */ /* 0x000fc60003f24270 */
[----:B--2---:R-:W-:Y:S01]  /*10a0*/  @P2 FADD R0, R0, R8 ;  /* 0x0000000800002221 */ /* 0x004fe20000000000 */
[----:B------:R-:W-:-:S03]  /*10b0*/  ISETP.GT.AND P2, PT, R3, 0x180, PT ;  /* 0x000001800300780c */ /* 0x000fc60003f44270 */
[----:B------:R-:W-:Y:S01]  /*10c0*/  @P3 FADD R0, R0, R9 ;  /* 0x0000000900003221 */ /* 0x000fe20000000000 */
[----:B------:R-:W-:-:S03]  /*10d0*/  ISETP.GT.AND P3, PT, R3, 0x1a0, PT ;  /* 0x000001a00300780c */ /* 0x000fc60003f64270 */
[----:B------:R-:W-:Y:S01]  /*10e0*/  @P4 FADD R0, R0, R10 ;  /* 0x0000000a00004221 */ /* 0x000fe20000000000 */
[----:B------:R-:W-:-:S03]  /*10f0*/  ISETP.GT.AND P4, PT, R3, 0x1c0, PT ;  /* 0x000001c00300780c */ /* 0x000fc60003f84270 */
[----:B------:R-:W-:Y:S01]  /*1100*/  @P1 FADD R0, R0, R11 ;  /* 0x0000000b00001221 */ /* 0x000fe20000000000 */
[----:B------:R-:W-:-:S03]  /*1110*/  ISETP.GT.AND P1, PT, R3, 0x1e0, PT ;  /* 0x000001e00300780c */ /* 0x000fc60003f24270 */
[----:B---3--:R-:W-:-:S04]  /*1120*/  @P2 FADD R0, R0, R12 ;  /* 0x0000000c00002221 */ /* 0x008fc80000000000 */
[----:B------:R-:W-:-:S04]  /*1130*/  @P3 FADD R0, R0, R13 ;  /* 0x0000000d00003221 */ /* 0x000fc80000000000 */
[----:B------:R-:W-:-:S04]  /*1140*/  @P4 FADD R0, R0, R14 ;  /* 0x0000000e00004221 */ /* 0x000fc80000000000 */
[----:B------:R-:W-:Y:S01]  /*1150*/  @P1 FADD R0, R0, R15 ;  /* 0x0000000f00001221 */ /* 0x000fe20000000000 */
[----:B------:R-:W-:Y:S06]  /*1160*/  BRA `(.L_x_133) ;  /* 0x0000003000407947 */ /* 0x000fec0003800000 */
.L_x_119:
[----:B------:R-:W0:Y:S01]  /*1170*/  S2R R2, SR_TID.X ;  /* 0x0000000000027919 */ /* 0x000e220000002100 */
[----:B------:R-:W1:Y:S01]  /*1180*/  LDC.64 R4, c[0x0][0x380] ;  /* 0x0000e000ff047b82 */ /* 0x000e620000000a00 */
[----:B0-----:R-:W-:-:S05]  /*1190*/  SHF.L.U32 R7, R2, 0x1, RZ ;  /* 0x0000000102077819 */ /* 0x001fca00000006ff */
[----:B-1----:R-:W-:-:S05]  /*11a0*/  IMAD.WIDE.U32 R4, R7, 0x4, R4 ;  /* 0x0000000407047825 */ /* 0x002fca00078e0004 */
[----:B------:R-:W2:Y:S04]  /*11b0*/  LDG.E.64.CONSTANT R14, desc[UR6][R4.64] ;  /* 0x00000006040e7981 */ /* 0x000ea8000c1e9b00 */
[----:B------:R-:W3:Y:S04]  /*11c0*/  LDG.E.64.CONSTANT R16, desc[UR6][R4.64+0x1000] ;  /* 0x0010000604107981 */ /* 0x000ee8000c1e9b00 */
[----:B------:R-:W4:Y:S04]  /*11d0*/  LDG.E.64.CONSTANT R18, desc[UR6][R4.64+0x2000] ;  /* 0x0020000604127981 */ /* 0x000f28000c1e9b00 */
[----:B------:R-:W5:Y:S04]  /*11e0*/  LDG.E.64.CONSTANT R20, desc[UR6][R4.64+0x3000] ;  /* 0x0030000604147981 */ /* 0x000f68000c1e9b00 */
[----:B------:R-:W5:Y:S04]  /*11f0*/  LDG.E.64.CONSTANT R12, desc[UR6][R4.64+0x4000] ;  /* 0x00400006040c7981 */ /* 0x000f68000c1e9b00 */
[----:B------:R-:W5:Y:S04]  /*1200*/  LDG.E.64.CONSTANT R10, desc[UR6][R4.64+0x5000] ;  /* 0x00500006040a7981 */ /* 0x000f68000c1e9b00 */
[----:B------:R-:W5:Y:S04]  /*1210*/  LDG.E.64.CONSTANT R6, desc[UR6][R4.64+0x6000] ;  /* 0x0060000604067981 */ /* 0x000f68000c1e9b00 */
[----:B------:R-:W5:Y:S01]  /*1220*/  LDG.E.64.CONSTANT R8, desc[UR6][R4.64+0x7000] ;  /* 0x0070000604087981 */ /* 0x000f62000c1e9b00 */
[----:B------:R-:W-:Y:S01]  /*1230*/  ISETP.GE.U32.AND P0, PT, R3, 0x4000, PT ;  /* 0x000040000300780c */ /* 0x000fe20003f06070 */
[----:B--2---:R-:W-:Y:S01]  /*1240*/  FADD R14, R14, R15 ;  /* 0x0000000f0e0e7221 */ /* 0x004fe20000000000 */
[----:B---3--:R-:W-:Y:S01]  /*1250*/  FADD R17, R16, R17 ;  /* 0x0000001110117221 */ /* 0x008fe20000000000 */
[----:B----4-:R-:W-:-:S03]  /*1260*/  FADD R18, R18, R19 ;  /* 0x0000001312127221 */ /* 0x010fc60000000000 */
[----:B------:R-:W-:Y:S01]  /*1270*/  FADD R14, R14, R17 ;  /* 0x000000110e0e7221 */ /* 0x000fe20000000000 */
[----:B-----5:R-:W-:Y:S01]  /*1280*/  FADD R21, R20, R21 ;  /* 0x0000001514157221 */ /* 0x020fe20000000000 */
[----:B------:R-:W-:Y:S02]  /*1290*/  HFMA2 R20, -RZ, RZ, 0, 0.0078125 ;  /* 0x00002000ff147431 */ /* 0x000fe400000001ff */
[----:B------:R-:W-:Y:S01]  /*12a0*/  FADD R12, R12, R13 ;  /* 0x0000000d0c0c7221 */ /* 0x000fe20000000000 */
[----:B------:R-:W-:Y:S01]  /*12b0*/  FADD R21, R18, R21 ;  /* 0x0000001512157221 */ /* 0x000fe20000000000 */
[----:B------:R-:W-:-:S03]  /*12c0*/  FADD R11, R10, R11 ;  /* 0x0000000b0a0b7221 */ /* 0x000fc60000000000 */
[----:B------:R-:W-:Y:S01]  /*12d0*/  FADD R14, R14, R21 ;  /* 0x000000150e0e7221 */ /* 0x000fe20000000000 */
[----:B------:R-:W-:Y:S01]  /*12e0*/  FADD R6, R6, R7 ;  /* 0x0000000706067221 */ /* 0x000fe20000000000 */
[----:B------:R-:W-:Y:S01]  /*12f0*/  FADD R11, R12, R11 ;  /* 0x0000000b0c0b7221 */ /* 0x000fe20000000000 */
[----:B------:R-:W-:-:S04]  /*1300*/  FADD R9, R8, R9 ;  /* 0x0000000908097221 */ /* 0x000fc80000000000 */
[----:B------:R-:W-:-:S04]  /*1310*/  FADD R6, R6, R9 ;  /* 0x0000000906067221 */ /* 0x000fc80000000000 */
[----:B------:R-:W-:-:S04]  /*1320*/  FADD R11, R11, R6 ;  /* 0x000000060b0b7221 */ /* 0x000fc80000000000 */
[----:B------:R-:W-:Y:S01]  /*1330*/  FADD R0, R14, R11 ;  /* 0x0000000b0e007221 */ /* 0x000fe20000000000 */
[----:B------:R-:W-:Y:S06]  /*1340*/  @!P0 BRA `(.L_x_134) ;  /* 0x00000000008c8947 */ /* 0x000fec0003800000 */
[----:B------:R-:W0:Y:S01]  /*1350*/  LDC R24, c[0x0][0x390] ;  /* 0x0000e400ff187b82 */ /* 0x000e220000000800 */
[----:B------:R-:W-:Y:S02]  /*1360*/  IADD3 R21, PT, PT, R3, -0x2000, RZ ;  /* 0xffffe00003157810 */ /* 0x000fe40007ffe0ff */
[----:B------:R-:W-:-:S07]  /*1370*/  MOV R20, 0x2000 ;  /* 0x0000200000147802 */ /* 0x000fce0000000f00 */
.L_x_136:
[----:B------:R-:W-:-:S05]  /*1380*/  IMAD.WIDE R26, R20, 0x4, R4 ;  /* 0x00000004141a7825 */ /* 0x000fca00078e0204 */
[----:B------:R-:W2:Y:S04]  /*1390*/  LDG.E.64.CONSTANT R14, desc[UR6][R26.64+0x6000] ;  /* 0x006000061a0e7981 */ /* 0x000ea8000c1e9b00 */
[----:B------:R-:W2:Y:S04]  /*13a0*/  LDG.E.64.CONSTANT R6, desc[UR6][R26.64+0x7000] ;  /* 0x007000061a067981 */ /* 0x000ea8000c1e9b00 */
[----:B------:R-:W3:Y:S04]  /*13b0*/  LDG.E.64.CONSTANT R22, desc[UR6][R26.64] ;  /* 0x000000061a167981 */ /* 0x000ee8000c1e9b00 */
[----:B------:R-:W4:Y:S04]  /*13c0*/  LDG.E.64.CONSTANT R18, desc[UR6][R26.64+0x1000] ;  /* 0x001000061a127981 */ /* 0x000f28000c1e9b00 */
[----:B------:R-:W5:Y:S04]  /*13d0*/  LDG.E.64.CONSTANT R16, desc[UR6][R26.64+0x2000] ;  /* 0x002000061a107981 */ /* 0x000f68000c1e9b00 */
[----:B------:R-:W5:Y:S04]  /*13e0*/  LDG.E.64.CONSTANT R12, desc[UR6][R26.64+0x3000] ;  /* 0x003000061a0c7981 */ /* 0x000f68000c1e9b00 */
[----:B------:R-:W5:Y:S04]  /*13f0*/  LDG.E.64.CONSTANT R10, desc[UR6][R26.64+0x4000] ;  /* 0x004000061a0a7981 */ /* 0x000f68000c1e9b00 */
[----:B------:R-:W5:Y:S01]  /*1400*/  LDG.E.64.CONSTANT R8, desc[UR6][R26.64+0x5000] ;  /* 0x005000061a087981 */ /* 0x000f62000c1e9b00 */
[----:B0-----:R-:W-:Y:S01]  /*1410*/  MOV R3, R24 ;  /* 0x0000001800037202 */ /* 0x001fe20000000f00 */
[----:B--2---:R-:W-:-:S03]  /*1420*/  FADD R15, R15, R6 ;  /* 0x000000060f0f7221 */ /* 0x004fc60000000000 */
[----:B------:R-:W-:Y:S01]  /*1430*/  IADD3 R6, PT, PT, -R20, R3, RZ ;  /* 0x0000000314067210 */ /* 0x000fe20007ffe1ff */
[----:B---3--:R-:W-:-:S03]  /*1440*/  FADD R0, R22, R0 ;  /* 0x0000000016007221 */ /* 0x008fc60000000000 */
[----:B------:R-:W-:Y:S01]  /*1450*/  ISETP.GE.AND P0, PT, R6, 0x2000, PT ;  /* 0x000020000600780c */ /* 0x000fe20003f06270 */
[----:B----4-:R-:W-:Y:S01]  /*1460*/  FADD R23, R23, R18 ;  /* 0x0000001217177221 */ /* 0x010fe20000000000 */
[----:B-----5:R-:W-:Y:S01]  /*1470*/  FADD R18, R19, R16 ;  /* 0x0000001013127221 */ /* 0x020fe20000000000 */
[----:B------:R-:W-:Y:S01]  /*1480*/  FADD R17, R17, R12 ;  /* 0x0000000c11117221 */ /* 0x000fe20000000000 */
[----:B------:R-:W-:Y:S01]  /*1490*/  FADD R12, R13, R10 ;  /* 0x0000000a0d0c7221 */ /* 0x000fe20000000000 */
[----:B------:R-:W-:Y:S01]  /*14a0*/  FADD R11, R11, R8 ;  /* 0x000000080b0b7221 */ /* 0x000fe20000000000 */
[----:B------:R-:W-:Y:S01]  /*14b0*/  FADD R8, R9, R14 ;  /* 0x0000000e09087221 */ /* 0x000fe20000000000 */
[----:B------:R-:W-:Y:S01]  /*14c0*/  FADD R0, R0, R23 ;  /* 0x0000001700007221 */ /* 0x000fe20000000000 */
[----:B------:R-:W-:Y:S01]  /*14d0*/  FADD R17, R18, R17 ;  /* 0x0000001112117221 */ /* 0x000fe20000000000 */
[----:B------:R-:W-:Y:S01]  /*14e0*/  FADD R11, R12, R11 ;  /* 0x0000000b0c0b7221 */ /* 0x000fe20000000000 */
[----:B------:R-:W-:-:S02]  /*14f0*/  FADD R8, R8, R15 ;  /* 0x0000000f08087221 */ /* 0x000fc40000000000 */
[----:B------:R-:W-:Y:S02]  /*1500*/  FADD R0, R0, R17 ;  /* 0x0000001100007221 */ /* 0x000fe40000000000 */
[----:B------:R-:W-:-:S04]  /*1510*/  FADD R11, R11, R8 ;  /* 0x000000080b0b7221 */ /* 0x000fc80000000000 */
[----:B------:R-:W-:-:S04]  /*1520*/  FADD R11, R0, R11 ;  /* 0x0000000b000b7221 */ /* 0x000fc80000000000 */
[----:B------:R-:W-:Y:S01]  /*1530*/  FADD R0, R7, R11 ;  /* 0x0000000b07007221 */ /* 0x000fe20000000000 */
[----:B------:R-:W-:Y:S06]  /*1540*/  @!P0 BRA `(.L_x_135) ;  /* 0x0000000800308947 */ /* 0x000fec0003800000 */
[----:B------:R-:W-:-:S04]  /*1550*/  IADD3 R20, PT, PT, R20, 0x2000, RZ ;  /* 0x0000200014147810 */ /* 0x000fc80007ffe0ff */
[----:B------:R-:W-:-:S13]  /*1560*/  ISETP.GT.AND P0, PT, R20, R21, PT ;  /* 0x000000151400720c */ /* 0x000fda0003f04270 */
[----:B------:R-:W-:Y:S05]  /*1570*/  @!P0 BRA `(.L_x_136) ;  /* 0xfffffffc00808947 */ /* 0x000fea000383ffff */
.L_x_134:
        /* <DEDUP_REMOVED lines=20> */
.L_x_140:
        /* <DEDUP_REMOVED lines=8> */
.L_x_139:
[----:B------:R-:W-:Y:S05]  /*1740*/  BSYNC.RECONVERGENT B2 ;  /* 0x0000000000027941 */ /* 0x000fea0003800200 */
.L_x_138:
[----:B------:R-:W-:Y:S05]  /*1750*/  @!P1 BRA `(.L_x_137) ;  /* 0x0000000400a89947 */ /* 0x000fea0003800000 */
[----:B------:R-:W0:Y:S01]  /*1760*/  LDCU.64 UR4, c[0x0][0x380] ;  /* 0x00007000ff0477ac */ /* 0x000e220008000a00 */
[----:B------:R-:W-:Y:S01]  /*1770*/  IADD3 R5, PT, PT, R11, -R10, RZ ;  /* 0x8000000a0b057210 */ /* 0x000fe20007ffe0ff */
[----:B------:R-:W-:Y:S01]  /*1780*/  BSSY.RECONVERGENT B2, `(.L_x_141) ;  /* 0x000003b000027945 */ /* 0x000fe20003800200 */
[----:B------:R-:W-:Y:S02]  /*1790*/  IADD3 R3, P0, PT, R10, R20, RZ ;  /* 0x000000140a037210 */ /* 0x000fe40007f1e0ff */
[----:B------:R-:W-:Y:S02]  /*17a0*/  ISETP.GT.AND P1, PT, R5, 0x1800, PT ;  /* 0x000018000500780c */ /* 0x000fe40003f24270 */
[----:B------:R-:W-:Y:S02]  /*17b0*/  IADD3.X R6, PT, PT, RZ, RZ, RZ, P0, !PT ;  /* 0x000000ffff067210 */ /* 0x000fe400007fe4ff */
[----:B0-----:R-:W-:-:S04]  /*17c0*/  LEA R4, P0, R3, UR4, 0x2 ;  /* 0x0000000403047c11 */ /* 0x001fc8000f8010ff */
[----:B------:R-:W-:Y:S02]  /*17d0*/  LEA.HI.X R3, R3, UR5, R6, 0x2, P0 ;  /* 0x0000000503037c11 */ /* 0x000fe400080f1406 */
[----:B------:R-:W-:-:S04]  /*17e0*/  IADD3 R4, P0, PT, R4, 0x1000, RZ ;  /* 0x0000100004047810 */ /* 0x000fc80007f1e0ff */
[----:B------:R-:W-:Y:S02]  /*17f0*/  IADD3.X R5, PT, PT, RZ, R3, RZ, P0, !PT ;  /* 0x00000003ff057210 */ /* 0x000fe400007fe4ff */
[----:B------:R-:W-:Y:S02]  /*1800*/  PLOP3.LUT P0, PT, PT, PT, PT, 0x80, 0x8 ;  /* 0x000000000008781c */ /* 0x000fe40003f0f070 */
[----:B------:R-:W-:Y:S01]  /*1810*/  IADD3 R3, PT, PT, R10, R20, RZ ;  /* 0x000000140a037210 */ /* 0x000fe20007ffe0ff */
[----:B------:R-:W-:Y:S10]  /*1820*/  @!P1 BRA `(.L_x_142) ;  /* 0x0000000000c09947 */ /* 0x000ff40003800000 */
[----:B------:R-:W-:Y:S02]  /*1830*/  PLOP3.LUT P0, PT, PT, PT, PT, 0x8, 0x80 ;  /* 0x000000000080781c */ /* 0x000fe40003f0e170 */
[----:B------:R-:W-:-:S11]  /*1840*/  IADD3 R13, PT, PT, R11, -0x1800, RZ ;  /* 0xffffe8000b0d7810 */ /* 0x000fd60007ffe0ff */
.L_x_143:
        /* <DEDUP_REMOVED lines=46> */
.L_x_142:
[----:B------:R-:W-:Y:S05]  /*1b30*/  BSYNC.RECONVERGENT B2 ;  /* 0x0000000000027941 */ /* 0x000fea0003800200 */
.L_x_141:
        /* <DEDUP_REMOVED lines=31> */
.L_x_145:
[----:B------:R-:W-:Y:S05]  /*1d30*/  BSYNC.RECONVERGENT B2 ;  /* 0x0000000000027941 */ /* 0x000fea0003800200 */
.L_x_144:
        /* <DEDUP_REMOVED lines=9> */
[----:B----4-:R-:W-:-:S04]  /*1dd0*/  FADD R0, R0, R3 ;  /* 0x0000000300007221 */ /* 0x010fc80000000000 */
[----:B--2---:R-:W-:-:S04]  /*1de0*/  FADD R0, R0, R9 ;  /* 0x0000000900007221 */ /* 0x004fc80000000000 */
[----:B---3--:R-:W-:-:S07]  /*1df0*/  FADD R0, R0, R11 ;  /* 0x0000000b00007221 */ /* 0x008fce0000000000 */
.L_x_137:
[----:B------:R-:W-:Y:S05]  /*1e00*/  BSYNC.RECONVERGENT B1 ;  /* 0x0000000000017941 */ /* 0x000fea0003800200 */
.L_x_135:
        /* <DEDUP_REMOVED lines=32> */
[----:B---3--:R-:W0:Y:S04]  /*2010*/  LDS.128 R4, [UR4+0x10] ;  /* 0x00001004ff047984 */ /* 0x008e280008000c00 */
        /* <DEDUP_REMOVED lines=19> */
.L_x_118:
        /* <DEDUP_REMOVED lines=12> */
.L_x_148:
[----:B------:R-:W-:Y:S05]  /*2210*/  BSYNC.RECONVERGENT B1 ;  /* 0x0000000000017941 */ /* 0x000fea0003800200 */
.L_x_147:
        /* <DEDUP_REMOVED lines=16> */
.L_x_153:
        /* <DEDUP_REMOVED lines=9> */
.L_x_152:
[----:B------:R-:W-:Y:S05]  /*23b0*/  BSYNC.RECONVERGENT B2 ;  /* 0x0000000000027941 */ /* 0x000fea0003800200 */
.L_x_151:
        /* <DEDUP_REMOVED lines=8> */
.L_x_156:
        /* <DEDUP_REMOVED lines=43> */
.L_x_155:
[----:B------:R-:W-:Y:S05]  /*26f0*/  BSYNC.RECONVERGENT B2 ;  /* 0x0000000000027941 */ /* 0x000fea0003800200 */
.L_x_154:
        /* <DEDUP_REMOVED lines=26> */
.L_x_158:
[----:B------:R-:W-:Y:S05]  /*28a0*/  BSYNC.RECONVERGENT B2 ;  /* 0x0000000000027941 */ /* 0x000fea0003800200 */
.L_x_157:
        /* <DEDUP_REMOVED lines=12> */
.L_x_150:
[----:B------:R-:W-:Y:S05]  /*2970*/  BSYNC.RECONVERGENT B1 ;  /* 0x0000000000017941 */ /* 0x000fea0003800200 */
.L_x_149:
[----:B------:R-:W-:Y:S02]  /*2980*/  ISETP.GE.AND P0, PT, R3, 0x200, PT ;  /* 0x000002000300780c */ /* 0x000fe40003f06270 */
[----:B0----5:R-:W-:-:S11]  /*2990*/  MOV R5, R0 ;  /* 0x0000000000057202 */ /* 0x021fd60000000f00 */
[----:B------:R-:W-:Y:S05]  /*29a0*/  @!P0 BRA `(.L_x_159) ;  /* 0x0000000000d08947 */ /* 0x000fea0003800000 */
[----:B------:R-:W0:Y:S01]  /*29b0*/  S2R R7, SR_LANEID ;  /* 0x0000000000077919 */ /* 0x000e220000000000 */
[----:B------:R-:W1:Y:S02]  /*29c0*/  SHFL.DOWN PT, R0, R5, 0x1, 0x1f ;  /* 0x08201f0005007f89 */ /* 0x000e6400000e0000 */
[----:B-1----:R-:W-:Y:S01]  /*29d0*/  FADD R0, R0, R5 ;  /* 0x0000000500007221 */ /* 0x002fe20000000000 */
[C---:B0-----:R-:W-:Y:S02]  /*29e0*/  ISETP.GT.AND P0, PT, R7.reuse, 0x1e, PT ;  /* 0x0000001e0700780c */ /* 0x041fe40003f04270 */
[----:B------:R-:W-:Y:S02]  /*29f0*/  ISETP.NE.AND P1, PT, R7, RZ, PT ;  /* 0x000000ff0700720c */ /* 0x000fe40003f25270 */
[----:B------:R-:W-:Y:S02]  /*2a00*/  FSEL R0, R5, R0, P0 ;  /* 0x0000000005007208 */ /* 0x000fe40000000000 */
[----:B------:R-:W-:-:S03]  /*2a10*/  ISETP.GT.AND P0, PT, R7, 0x1d, PT ;  /* 0x0000001d0700780c */ /* 0x000fc60003f04270 */
[----:B------:R-:W0:Y:S06]  /*2a20*/  SHFL.DOWN PT, R3, R0, 0x2, 0x1f ;  /* 0x08401f0000037f89 */ /* 0x000e2c00000e0000 */
        /* <DEDUP_REMOVED lines=24> */
[----:B--2---:R-:W0:Y:S04]  /*2bb0*/  LDS.128 R4, [UR4+0x10] ;  /* 0x00001004ff047984 */ /* 0x004e280008000c00 */
        /* <DEDUP_REMOVED lines=19> */
.L_x_159:
[----:B------:R-:W0:Y:S01]  /*2cf0*/  S2R R4, SR_LANEID ;  /* 0x0000000000047919 */ /* 0x000e220000000000 */
[----:B------:R-:W-:-:S04]  /*2d00*/  LOP3.LUT R0, R2, 0x3e0, RZ, 0xc0, !PT ;  /* 0x000003e002007812 */ /* 0x000fc800078ec0ff */
[----:B------:R-:W-:Y:S02]  /*2d10*/  IADD3 R6, PT, PT, R0, 0x20, RZ ;  /* 0x0000002000067810 */ /* 0x000fe40007ffe0ff */
[----:B------:R-:W-:Y:S02]  /*2d20*/  LOP3.LUT R0, RZ, R0, RZ, 0x33, !PT ;  /* 0x00000000ff007212 */ /* 0x000fe400078e33ff */
[-C--:B------:R-:W-:Y:S02]  /*2d30*/  ISETP.GT.AND P0, PT, R6, R3.reuse, PT ;  /* 0x000000030600720c */ /* 0x080fe40003f04270 */
[----:B------:R-:W-:-:S04]  /*2d40*/  IADD3 R0, PT, PT, R0, R3, RZ ;  /* 0x0000000300007210 */ /* 0x000fc80007ffe0ff */
[----:B------:R-:W-:-:S05]  /*2d50*/  SEL R6, R0, 0x1f, P0 ;  /* 0x0000001f00067807 */ /* 0x000fca0000000000 */
[----:B------:R-:W1:Y:S01]  /*2d60*/  SHFL.DOWN PT, R0, R5, 0x1, R6 ;  /* 0x0820000005007989 */ /* 0x000e6200000e0006 */
[C---:B0-----:R-:W-:Y:S02]  /*2d70*/  ISETP.GE.AND P0, PT, R4.reuse, R6, PT ;  /* 0x000000060400720c */ /* 0x041fe40003f06270 */
[C---:B------:R-:W-:Y:S02]  /*2d80*/  IADD3 R7, PT, PT, R4.reuse, 0x2, RZ ;  /* 0x0000000204077810 */ /* 0x040fe40007ffe0ff */
[----:B------:R-:W-:-:S09]  /*2d90*/  ISETP.NE.AND P1, PT, R4, RZ, PT ;  /* 0x000000ff0400720c */ /* 0x000fd20003f25270 */
[----:B-1----:R-:W-:Y:S01]  /*2da0*/  @!P0 FADD R5, R0, R5 ;  /* 0x0000000500058221 */ /* 0x002fe20000000000 */
[-C--:B------:R-:W-:Y:S02]  /*2db0*/  ISETP.GT.AND P0, PT, R7, R6.reuse, PT ;  /* 0x000000060700720c */ /* 0x080fe40003f04270 */
[----:B------:R-:W-:Y:S01]  /*2dc0*/  IADD3 R7, PT, PT, R4, 0x4, RZ ;  /* 0x0000000404077810 */ /* 0x000fe20007ffe0ff */
[----:B------:R-:W0:Y:S01]  /*2dd0*/  @!P1 S2R R8, SR_CgaCtaId ;  /* 0x0000000000089919 */ /* 0x000e220000008800 */
        /* <DEDUP_REMOVED lines=31> */
[----:B-1----:R-:W1:Y:S04]  /*2fd0*/  LDS.128 R4, [UR4+0x20] ;  /* 0x00002004ff047984 */ /* 0x002e680008000c00 */
        /* <DEDUP_REMOVED lines=29> */
.L_x_146:
        /* <DEDUP_REMOVED lines=28> */
[----:B------:R-:W-:Y:S02]  /*3370*/  HFMA2 R11, -RZ, RZ, 0, 0.0078125 ;  /* 0x00002000ff0b7431 */ /* 0x000fe400000001ff */
        /* <DEDUP_REMOVED lines=11> */
.L_x_162:
[----:B------:R-:W-:-:S05]  /*3430*/  IMAD.WIDE R2, R11, 0x4, R4 ;  /* 0x000000040b027825 */ /* 0x000fca00078e0204 */
        /* <DEDUP_REMOVED lines=15> */
[----:B------:R0:W5:Y:S02]  /*3530*/  LDG.E.CONSTANT R18, desc[UR6][R2.64+0x7800] ;  /* 0x0078000602127981 */ /* 0x000164000c1e9900 */
[----:B0-----:R-:W-:-:S04]  /*3540*/  MOV R3, R7 ;  /* 0x0000000700037202 */ /* 0x001fc80000000f00 */
[----:B------:R-:W-:-:S04]  /*3550*/  IADD3 R2, PT, PT, -R11, R3, RZ ;  /* 0x000000030b027210 */ /* 0x000fc80007ffe1ff */
[----:B------:R-:W-:Y:S01]  /*3560*/  ISETP.GE.AND P0, PT, R2, 0x2000, PT ;  /* 0x000020000200780c */ /* 0x000fe20003f06270 */
        /* <DEDUP_REMOVED lines=17> */
[----:B------:R-:W-:-:S04]  /*3680*/  IADD3 R11, PT, PT, R11, 0x2000, RZ ;  /* 0x000020000b0b7810 */ /* 0x000fc80007ffe0ff */
[----:B------:R-:W-:-:S13]  /*3690*/  ISETP.GT.AND P0, PT, R11, R6, PT ;  /* 0x000000060b00720c */ /* 0x000fda0003f04270 */
[----:B------:R-:W-:Y:S05]  /*36a0*/  @!P0 BRA `(.L_x_162) ;  /* 0xfffffffc00608947 */ /* 0x000fea000383ffff */
.L_x_160:
        /* <DEDUP_REMOVED lines=20> */
.L_x_166:
        /* <DEDUP_REMOVED lines=8> */
.L_x_165:
[----:B------:R-:W-:Y:S05]  /*3870*/  BSYNC.RECONVERGENT B2 ;  /* 0x0000000000027941 */ /* 0x000fea0003800200 */
.L_x_164:
        /* <DEDUP_REMOVED lines=16> */
.L_x_169:
        /* <DEDUP_REMOVED lines=46> */
.L_x_168:
[----:B------:R-:W-:Y:S05]  /*3c60*/  BSYNC.RECONVERGENT B2 ;  /* 0x0000000000027941 */ /* 0x000fea0003800200 */
.L_x_167:
        /* <DEDUP_REMOVED lines=31> */
.L_x_171:
[----:B------:R-:W-:Y:S05]  /*3e60*/  BSYNC.RECONVERGENT B2 ;  /* 0x0000000000027941 */ /* 0x000fea0003800200 */
.L_x_170:
        /* <DEDUP_REMOVED lines=12> */
.L_x_163:
[----:B------:R-:W-:Y:S05]  /*3f30*/  BSYNC.RECONVERGENT B1 ;  /* 0x0000000000017941 */ /* 0x000fea0003800200 */
.L_x_161:
        /* <DEDUP_REMOVED lines=50> */
[----:B------:R-:W-:-:S07]  /*4260*/  FADD R0, R18, R19 ;  /* 0x0000001312007221 */ /* 0x000fce0000000000 */
.L_x_133:
[----:B------:R-:W-:Y:S05]  /*4270*/  BSYNC.RECONVERGENT B0 ;  /* 0x0000000000007941 */ /* 0x000fea0003800200 */
.L_x_117:
[----:B------:R-:W-:Y:S05]  /*4280*/  @P0 EXIT ;  /* 0x000000000000094d */ /* 0x000fea0003800000 */
[----:B------:R-:W5:Y:S01]  /*4290*/  LDCU.64 UR4, c[0x0][0x398] ;  /* 0x00007300ff0477ac */ /* 0x000f620008000a00 */
[----:B0-234-:R-:W0:Y:S01]  /*42a0*/  LDC.64 R4, c[0x0][0x388] ;  /* 0x0000e200ff047b82 */ /* 0x01de220000000a00 */
[----:B-----5:R-:W2:Y:S02]  /*42b0*/  F2F.F32.F64 R3, UR4 ;  /* 0x0000000400037d10 */ /* 0x020ea40008301000 */
[----:B--2---:R-:W-:-:S06]  /*42c0*/  FADD R3, R3, R0 ;  /* 0x0000000003037221 */ /* 0x004fcc0000000000 */
[----:B------:R-:W0:Y:S02]  /*42d0*/  F2F.F64.F32 R2, R3 ;  /* 0x0000000300027310 */ /* 0x000e240000201800 */
[----:B0-----:R-:W-:Y:S01]  /*42e0*/  STG.E.64 desc[UR6][R4.64], R2 ;  /* 0x0000000204007986 */ /* 0x001fe2000c101b06 */
[----:B------:R-:W-:Y:S05]  /*42f0*/  EXIT ;  /* 0x000000000000794d */ /* 0x000fea0003800000 */
.L_x_172:
        /* <DEDUP_REMOVED lines=16> */
.L_x_249:


//--------------------- .text._ZN3cub18CUB_300001_SM_10006detail6reduce18DeviceReduceKernelINS2_10policy_hubIfjN4cuda3std3__44plusIfEEE10Policy1000EN6thrust24THRUST_300001_SM_1000_NS6detail15normal_iteratorINSD_10device_ptrIfEEEEjS9_fNS7_10__identityEEEvT0_PT3_T1_NS0_13GridEvenShareISN_EET2_T4_ --------------------------
	.section	.text._ZN3cub18CUB_300001_SM_10006detail6reduce18DeviceReduceKernelINS2_10policy_hubIfjN4cuda3std3__44plusIfEEE10Policy1000EN6thrust24THRUST_300001_SM_1000_NS6detail15normal_iteratorINSD_10device_ptrIfEEEEjS9_fNS7_10__identityEEEvT0_PT3_T1_NS0_13GridEvenShareISN_EET2_T4_,"ax",@progbits
	.align	128
        .global         _ZN3cub18CUB_300001_SM_10006detail6reduce18DeviceReduceKernelINS2_10policy_hubIfjN4cuda3std3__44plusIfEEE10Policy1000EN6thrust24THRUST_300001_SM_1000_NS6detail15normal_iteratorINSD_10device_ptrIfEEEEjS9_fNS7_10__identityEEEvT0_PT3_T1_NS0_13GridEvenShareISN_EET2_T4_
        .type           _ZN3cub18CUB_300001_SM_10006detail6reduce18DeviceReduceKernelINS2_10policy_hubIfjN4cuda3std3__44plusIfEEE10Policy1000EN6thrust24THRUST_300001_SM_1000_NS6detail15normal_iteratorINSD_10device_ptrIfEEEEjS9_fNS7_10__identityEEEvT0_PT3_T1_NS0_13GridEvenShareISN_EET2_T4_,@function
        .size           _ZN3cub18CUB_300001_SM_10006detail6reduce18DeviceReduceKernelINS2_10policy_hubIfjN4cuda3std3__44plusIfEEE10Policy1000EN6thrust24THRUST_300001_SM_1000_NS6detail15normal_iteratorINSD_10device_ptrIfEEEEjS9_fNS7_10__identityEEEvT0_PT3_T1_NS0_13GridEvenShareISN_EET2_T4_,(.L_x_250 - _ZN3cub18CUB_300001_SM_10006detail6reduce18DeviceReduceKernelINS2_10policy_hubIfjN4cuda3std3__44plusIfEEE10Policy1000EN6thrust24THRUST_300001_SM_1000_NS6detail15normal_iteratorINSD_10device_ptrIfEEEEjS9_fNS7_10__identityEEEvT0_PT3_T1_NS0_13GridEvenShareISN_EET2_T4_)
        .other          _ZN3cub18CUB_300001_SM_10006detail6reduce18DeviceReduceKernelINS2_10policy_hubIfjN4cuda3std3__44plusIfEEE10Policy1000EN6thrust24THRUST_300001_SM_1000_NS6detail15normal_iteratorINSD_10device_ptrIfEEEEjS9_fNS7_10__identityEEEvT0_PT3_T1_NS0_13GridEvenShareISN_EET2_T4_,@"STO_CUDA_ENTRY STV_DEFAULT"
_ZN3cub18CUB_300001_SM_10006detail6reduce18DeviceReduceKernelINS2_10policy_hubIfjN4cuda3std3__44plusIfEEE10Policy1000EN6thrust24THRUST_300001_SM_1000_NS6detail15normal_iteratorINSD_10device_ptrIfEEEEjS9_fNS7_10__identityEEEvT0_PT3_T1_NS0_13GridEvenShareISN_EET2_T4_:
.text._ZN3cub18CUB_300001_SM_10006detail6reduce18DeviceReduceKernelINS2_10policy_hubIfjN4cuda3std3__44plusIfEEE10Policy1000EN6thrust24THRUST_300001_SM_1000_NS6detail15normal_iteratorINSD_10device_ptrIfEEEEjS9_fNS7_10__identityEEEvT0_PT3_T1_NS0_13GridEvenShareISN_EET2_T4_:
[----:B------:R-:W-:Y:S01]  /*0000*/  LDC R1, c[0x0][0x37c] ;  /* 0x0000df00ff017b82 */ /* 0x000fe20000000800 */
[----:B------:R-:W0:Y:S07]  /*0010*/  S2R R3, SR_CTAID.X ;  /* 0x0000000000037919 */ /* 0x000e2e0000002500 */
[----:B------:R-:W1:Y:S01]  /*0020*/  LDC.64 R6, c[0x0][0x3a8] ;  /* 0x0000ea00ff067b82 */ /* 0x000e620000000a00 */
[----:B------:R-:W2:Y:S01]  /*0030*/  LDCU.64 UR6, c[0x0][0x358] ;  /* 0x00006b00ff0677ac */ /* 0x000ea20008000a00 */
[----:B------:R-:W-:Y:S01]  /*0040*/  BSSY.RECONVERGENT B0, `(.L_x_173) ;  /* 0x000027a000007945 */ /* 0x000fe20003800200 */
[----:B-1----:R-:W-:Y:S01]  /*0050*/  SHF.L.U32 R13, R7, 0xd, RZ ;  /* 0x0000000d070d7819 */ /* 0x002fe200000006ff */
[----:B0-----:R-:W-:-:S05]  /*0060*/  IMAD R0, R3, -0x2000, R6 ;  /* 0xffffe00003007824 */ /* 0x001fca00078e0206 */
[----:B------:R-:W-:-:S13]  /*0070*/  ISETP.GT.U32.AND P0, PT, R0, 0x1fff, PT ;  /* 0x00001fff0000780c */ /* 0x000fda0003f04070 */
[----:B--2---:R-:W-:Y:S05]  /*0080*/  @P0 BRA `(.L_x_174) ;  /* 0x0000001000d40947 */ /* 0x004fea0003800000 */
[----:B------:R-:W0:Y:S01]  /*0090*/  S2R R2, SR_TID.X ;  /* 0x0000000000027919 */ /* 0x000e220000002100 */
[----:B------:R-:W-:Y:S01]  /*00a0*/  BSSY.RECONVERGENT B1, `(.L_x_175) ;  /* 0x000000a000017945 */ /* 0x000fe20003800200 */
[----:B------:R-:W-:Y:S01]  /*00b0*/  HFMA2 R15, -RZ, RZ, 0, 0 ;  /* 0x00000000ff0f7431 */ /* 0x000fe200000001ff */
[----:B0-----:R-:W-:Y:S02]  /*00c0*/  ISETP.GE.U32.AND P0, PT, R2, R0, PT ;  /* 0x000000000200720c */ /* 0x001fe40003f06070 */
[----:B------:R-:W-:-:S11]  /*00d0*/  MOV R4, R2 ;  /* 0x0000000200047202 */ /* 0x000fd60000000f00 */
[----:B------:R-:W-:Y:S05]  /*00e0*/  @P0 BRA `(.L_x_176) ;  /* 0x0000000000140947 */ /* 0x000fea0003800000 */
[----:B------:R-:W0:Y:S01]  /*00f0*/  LDC.64 R8, c[0x0][0x380] ;  /* 0x0000e000ff087b82 */ /* 0x000e220000000a00 */
[----:B------:R-:W-:-:S05]  /*0100*/  LEA R5, R3, R2, 0xd ;  /* 0x0000000203057211 */ /* 0x000fca00078e68ff */
[----:B0-----:R-:W-:-:S05]  /*0110*/  IMAD.WIDE.U32 R8, R5, 0x4, R8 ;  /* 0x0000000405087825 */ /* 0x001fca00078e0008 */
[----:B------:R0:W5:Y:S01]  /*0120*/  LDG.E R15, desc[UR6][R8.64] ;  /* 0x00000006080f7981 */ /* 0x000162000c1e1900 */
[----:B------:R-:W-:-:S07]  /*0130*/  IADD3 R4, PT, PT, R2, 0x200, RZ ;  /* 0x0000020002047810 */ /* 0x000fce0007ffe0ff */
.L_x_176:
[----:B------:R-:W-:Y:S05]  /*0140*/  BSYNC.RECONVERGENT B1 ;  /* 0x0000000000017941 */ /* 0x000fea0003800200 */
.L_x_175:
[----:B------:R-:W-:Y:S01]  /*0150*/  ISETP.GE.U32.AND P0, PT, R4, R0, PT ;  /* 0x000000000400720c */ /* 0x000fe20003f06070 */
[----:B------:R-:W-:-:S12]  /*0160*/  BSSY.RECONVERGENT B1, `(.L_x_177) ;  /* 0x00000a5000017945 */ /* 0x000fd80003800200 */
[----:B------:R-:W-:Y:S05]  /*0170*/  @P0 BRA `(.L_x_178) ;  /* 0x00000008008c0947 */ /* 0x000fea0003800000 */
[----:B------:R-:W-:Y:S01]  /*0180*/  LOP3.LUT R5, RZ, R4, RZ, 0x33, !PT ;  /* 0x00000004ff057212 */ /* 0x000fe200078e33ff */
[----:B------:R-:W-:Y:S03]  /*0190*/  BSSY.RECONVERGENT B2, `(.L_x_179) ;  /* 0x0000053000027945 */ /* 0x000fe60003800200 */
[----:B------:R-:W-:-:S05]  /*01a0*/  IADD3 R6, PT, PT, R5, R6, RZ ;  /* 0x0000000605067210 */ /* 0x000fca0007ffe0ff */
[----:B------:R-:W-:-:S05]  /*01b0*/  IMAD R6, R3, -0x2000, R6 ;  /* 0xffffe00003067824 */ /* 0x000fca00078e0206 */
[C---:B------:R-:W-:Y:S02]  /*01c0*/  ISETP.GE.U32.AND P0, PT, R6.reuse, 0x1e00, PT ;  /* 0x00001e000600780c */ /* 0x040fe40003f06070 */
[----:B------:R-:W-:-:S04]  /*01d0*/  LEA.HI R5, R6, 0x1, RZ, 0x17 ;  /* 0x0000000106057811 */ /* 0x000fc800078fb8ff */
[----:B------:R-:W-:-:S07]  /*01e0*/  LOP3.LUT R6, R5, 0xf, RZ, 0xc0, !PT ;  /* 0x0000000f05067812 */ /* 0x000fce00078ec0ff */
[----:B------:R-:W-:Y:S05]  /*01f0*/  @!P0 BRA `(.L_x_180) ;  /* 0x0000000400308947 */ /* 0x000fea0003800000 */
[----:B------:R-:W-:Y:S01]  /*0200*/  LOP3.LUT R10, R5, 0xfffff0, RZ, 0xc0, !PT ;  /* 0x00fffff0050a7812 */ /* 0x000fe200078ec0ff */
[----:B------:R-:W-:Y:S01]  /*0210*/  BSSY.RECONVERGENT B3, `(.L_x_181) ;  /* 0x0000049000037945 */ /* 0x000fe20003800200 */
[----:B0-----:R-:W-:Y:S02]  /*0220*/  LOP3.LUT R9, R4, 0x1000, RZ, 0xfc, !PT ;  /* 0x0000100004097812 */ /* 0x001fe400078efcff */
[----:B------:R-:W-:Y:S02]  /*0230*/  LEA R4, R3, R4, 0xd ;  /* 0x0000000403047211 */ /* 0x000fe400078e68ff */
[----:B------:R-:W-:-:S07]  /*0240*/  IADD3 R10, PT, PT, -R10, RZ, RZ ;  /* 0x000000ff0a0a7210 */ /* 0x000fce0007ffe1ff */
.L_x_182:
[----:B------:R-:W0:Y:S02]  /*0250*/  LDC.64 R12, c[0x0][0x380] ;  /* 0x0000e000ff0c7b82 */ /* 0x000e240000000a00 */
[----:B0-----:R-:W-:-:S05]  /*0260*/  IMAD.WIDE.U32 R22, R4, 0x4, R12 ;  /* 0x0000000404167825 */ /* 0x001fca00078e000c */
[----:B------:R0:W2:Y:S01]  /*0270*/  LDG.E R8, desc[UR6][R22.64] ;  /* 0x0000000616087981 */ /* 0x0000a2000c1e1900 */
[C---:B------:R-:W-:Y:S02]  /*0280*/  IADD3 R25, PT, PT, R4.reuse, 0x200, RZ ;  /* 0x0000020004197810 */ /* 0x040fe40007ffe0ff */
[C---:B------:R-:W-:Y:S02]  /*0290*/  IADD3 R21, PT, PT, R4.reuse, 0x400, RZ ;  /* 0x0000040004157810 */ /* 0x040fe40007ffe0ff */
[C---:B------:R-:W-:Y:S01]  /*02a0*/  IADD3 R17, PT, PT, R4.reuse, 0x600, RZ ;  /* 0x0000060004117810 */ /* 0x040fe20007ffe0ff */
[----:B------:R-:W-:Y:S01]  /*02b0*/  IMAD.WIDE.U32 R24, R25, 0x4, R12 ;  /* 0x0000000419187825 */ /* 0x000fe200078e000c */
[----:B------:R-:W-:-:S03]  /*02c0*/  IADD3 R19, PT, PT, R4, 0x800, RZ ;  /* 0x0000080004137810 */ /* 0x000fc60007ffe0ff */
[--C-:B------:R-:W-:Y:S01]  /*02d0*/  IMAD.WIDE.U32 R20, R21, 0x4, R12.reuse ;  /* 0x0000000415147825 */ /* 0x100fe200078e000c */
[----:B------:R-:W3:Y:S01]  /*02e0*/  LDG.E R7, desc[UR6][R24.64] ;  /* 0x0000000618077981 */ /* 0x000ee2000c1e1900 */
[C---:B------:R-:W-:Y:S02]  /*02f0*/  IADD3 R11, PT, PT, R4.reuse, 0xa00, RZ ;  /* 0x00000a00040b7810 */ /* 0x040fe40007ffe0ff */
[--C-:B------:R-:W-:Y:S01]  /*0300*/  IMAD.WIDE.U32 R16, R17, 0x4, R12.reuse ;  /* 0x0000000411107825 */ /* 0x100fe200078e000c */
[----:B------:R1:W4:Y:S01]  /*0310*/  LDG.E R29, desc[UR6][R20.64] ;  /* 0x00000006141d7981 */ /* 0x000322000c1e1900 */
[C---:B------:R-:W-:Y:S02]  /*0320*/  IADD3 R14, PT, PT, R4.reuse, 0xc00, RZ ;  /* 0x00000c00040e7810 */ /* 0x040fe40007ffe0ff */
[--C-:B------:R-:W-:Y:S01]  /*0330*/  IMAD.WIDE.U32 R18, R19, 0x4, R12.reuse ;  /* 0x0000000413127825 */ /* 0x100fe200078e000c */
[----:B------:R1:W4:Y:S03]  /*0340*/  LDG.E R28, desc[UR6][R16.64] ;  /* 0x00000006101c7981 */ /* 0x000326000c1e1900 */
[----:B0-----:R-:W-:Y:S01]  /*0350*/  IMAD.WIDE.U32 R22, R11, 0x4, R12 ;  /* 0x000000040b167825 */ /* 0x001fe200078e000c */
[----:B------:R-:W4:Y:S01]  /*0360*/  LDG.E R27, desc[UR6][R18.64] ;  /* 0x00000006121b7981 */ /* 0x000f22000c1e1900 */
[----:B------:R-:W-:-:S02]  /*0370*/  IADD3 R11, PT, PT, R4, 0xe00, RZ ;  /* 0x00000e00040b7810 */ /* 0x000fc40007ffe0ff */
[--C-:B-1----:R-:W-:Y:S01]  /*0380*/  IMAD.WIDE.U32 R20, R14, 0x4, R12.reuse ;  /* 0x000000040e147825 */ /* 0x102fe200078e000c */
[----:B------:R0:W4:Y:S01]  /*0390*/  LDG.E R26, desc[UR6][R22.64] ;  /* 0x00000006161a7981 */ /* 0x000122000c1e1900 */
[C---:B------:R-:W-:Y:S02]  /*03a0*/  IADD3 R14, PT, PT, R4.reuse, 0x1000, RZ ;  /* 0x00001000040e7810 */ /* 0x040fe40007ffe0ff */
[C---:B------:R-:W-:Y:S01]  /*03b0*/  IADD3 R24, PT, PT, R4.reuse, 0x1200, RZ ;  /* 0x0000120004187810 */ /* 0x040fe20007ffe0ff */
[--C-:B------:R-:W-:Y:S01]  /*03c0*/  IMAD.WIDE.U32 R16, R11, 0x4, R12.reuse ;  /* 0x000000040b107825 */ /* 0x100fe200078e000c */
[----:B------:R1:W4:Y:S01]  /*03d0*/  LDG.E R25, desc[UR6][R20.64] ;  /* 0x0000000614197981 */ /* 0x000322000c1e1900 */
[----:B------:R-:W-:Y:S02]  /*03e0*/  IADD3 R11, PT, PT, R4, 0x1400, RZ ;  /* 0x00001400040b7810 */ /* 0x000fe40007ffe0ff */
[--C-:B0-----:R-:W-:Y:S02]  /*03f0*/  IMAD.WIDE.U32 R22, R24, 0x4, R12.reuse ;  /* 0x0000000418167825 */ /* 0x101fe400078e000c */
[----:B------:R0:W4:Y:S02]  /*0400*/  LDG.E R24, desc[UR6][R16.64] ;  /* 0x0000000610187981 */ /* 0x000124000c1e1900 */
[--C-:B-1----:R-:W-:Y:S01]  /*0410*/  IMAD.WIDE.U32 R20, R14, 0x4, R12.reuse ;  /* 0x000000040e147825 */ /* 0x102fe200078e000c */
[C---:B------:R-:W-:Y:S01]  /*0420*/  IADD3 R14, PT, PT, R4.reuse, 0x1600, RZ ;  /* 0x00001600040e7810 */ /* 0x040fe20007ffe0ff */
[----:B------:R1:W4:Y:S04]  /*0430*/  LDG.E R18, desc[UR6][R22.64] ;  /* 0x0000000616127981 */ /* 0x000328000c1e1900 */
[----:B------:R1:W4:Y:S01]  /*0440*/  LDG.E R19, desc[UR6][R20.64] ;  /* 0x0000000614137981 */ /* 0x000322000c1e1900 */
[----:B0-----:R-:W-:Y:S01]  /*0450*/  IMAD.WIDE.U32 R16, R11, 0x4, R12 ;  /* 0x000000040b107825 */ /* 0x001fe200078e000c */
[----:B-1----:R-:W-:-:S04]  /*0460*/  IADD3 R23, PT, PT, R4, 0x1800, RZ ;  /* 0x0000180004177810 */ /* 0x002fc80007ffe0ff */
[----:B------:R0:W4:Y:S01]  /*0470*/  LDG.E R11, desc[UR6][R16.64] ;  /* 0x00000006100b7981 */ /* 0x000122000c1e1900 */
[C---:B------:R-:W-:Y:S01]  /*0480*/  IADD3 R21, PT, PT, R4.reuse, 0x1a00, RZ ;  /* 0x00001a0004157810 */ /* 0x040fe20007ffe0ff */
[----:B0-----:R-:W-:Y:S01]  /*0490*/  IMAD.WIDE.U32 R16, R23, 0x4, R12 ;  /* 0x0000000417107825 */ /* 0x001fe200078e000c */
[----:B------:R-:W-:-:S03]  /*04a0*/  IADD3 R23, PT, PT, R4, 0x1c00, RZ ;  /* 0x00001c0004177810 */ /* 0x000fc60007ffe0ff */
[--C-:B------:R-:W-:Y:S02]  /*04b0*/  IMAD.WIDE.U32 R20, R21, 0x4, R12.reuse ;  /* 0x0000000415147825 */ /* 0x100fe400078e000c */
[----:B------:R-:W4:Y:S02]  /*04c0*/  LDG.E R16, desc[UR6][R16.64] ;  /* 0x0000000610107981 */ /* 0x000f24000c1e1900 */
[----:B------:R-:W-:Y:S02]  /*04d0*/  IMAD.WIDE.U32 R22, R23, 0x4, R12 ;  /* 0x0000000417167825 */ /* 0x000fe400078e000c */
[----:B------:R-:W4:Y:S04]  /*04e0*/  LDG.E R20, desc[UR6][R20.64] ;  /* 0x0000000614147981 */ /* 0x000f28000c1e1900 */
[----:B------:R-:W4:Y:S01]  /*04f0*/  LDG.E R22, desc[UR6][R22.64] ;  /* 0x0000000616167981 */ /* 0x000f22000c1e1900 */
[----:B--2--5:R-:W-:Y:S01]  /*0500*/  FADD R8, R8, R15 ;  /* 0x0000000f08087221 */ /* 0x024fe20000000000 */
[----:B------:R-:W-:-:S06]  /*0510*/  IMAD.WIDE.U32 R14, R14, 0x4, R12 ;  /* 0x000000040e0e7825 */ /* 0x000fcc00078e000c */
[----:B------:R0:W2:Y:S02]  /*0520*/  LDG.E R14, desc[UR6][R14.64] ;  /* 0x000000060e0e7981 */ /* 0x0000a4000c1e1900 */
[----:B0-----:R-:W-:-:S05]  /*0530*/  IADD3 R15, PT, PT, R4, 0x1e00, RZ ;  /* 0x00001e00040f7810 */ /* 0x001fca0007ffe0ff */
[----:B------:R-:W-:-:S06]  /*0540*/  IMAD.WIDE.U32 R12, R15, 0x4, R12 ;  /* 0x000000040f0c7825 */ /* 0x000fcc00078e000c */
[----:B------:R-:W2:Y:S01]  /*0550*/  LDG.E R12, desc[UR6][R12.64] ;  /* 0x000000060c0c7981 */ /* 0x000ea2000c1e1900 */
        /* <DEDUP_REMOVED lines=8> */
[----:B------:R-:W-:Y:S01]  /*05e0*/  FADD R18, R19, R18 ;  /* 0x0000001213127221 */ /* 0x000fe20000000000 */
[----:B------:R-:W-:-:S03]  /*05f0*/  IADD3 R10, PT, PT, R10, 0x10, RZ ;  /* 0x000000100a0a7810 */ /* 0x000fc60007ffe0ff */
[----:B------:R-:W-:Y:S01]  /*0600*/  FADD R11, R18, R11 ;  /* 0x0000000b120b7221 */ /* 0x000fe20000000000 */
[----:B------:R-:W-:Y:S02]  /*0610*/  ISETP.NE.AND P0, PT, R10, RZ, PT ;  /* 0x000000ff0a00720c */ /* 0x000fe40003f05270 */
[----:B------:R-:W-:Y:S02]  /*0620*/  IADD3 R9, PT, PT, R9, 0x2000, RZ ;  /* 0x0000200009097810 */ /* 0x000fe40007ffe0ff */
[----:B------:R-:W-:Y:S01]  /*0630*/  IADD3 R4, PT, PT, R4, 0x2000, RZ ;  /* 0x0000200004047810 */ /* 0x000fe20007ffe0ff */
[----:B--2---:R-:W-:-:S04]  /*0640*/  FADD R11, R11, R14 ;  /* 0x0000000e0b0b7221 */ /* 0x004fc80000000000 */
[----:B------:R-:W-:-:S04]  /*0650*/  FADD R11, R11, R16 ;  /* 0x000000100b0b7221 */ /* 0x000fc80000000000 */
[----:B------:R-:W-:-:S04]  /*0660*/  FADD R11, R11, R20 ;  /* 0x000000140b0b7221 */ /* 0x000fc80000000000 */
[----:B------:R-:W-:-:S04]  /*0670*/  FADD R11, R11, R22 ;  /* 0x000000160b0b7221 */ /* 0x000fc80000000000 */
[----:B------:R-:W-:Y:S01]  /*0680*/  FADD R15, R11, R12 ;  /* 0x0000000c0b0f7221 */ /* 0x000fe20000000000 */
[----:B------:R-:W-:Y:S06]  /*0690*/  @P0 BRA `(.L_x_182) ;  /* 0xfffffff800ec0947 */ /* 0x000fec000383ffff */
[----:B------:R-:W-:Y:S05]  /*06a0*/  BSYNC.RECONVERGENT B3 ;  /* 0x0000000000037941 */ /* 0x000fea0003800200 */
.L_x_181:
[----:B------:R-:W-:-:S07]  /*06b0*/  IADD3 R4, PT, PT, R9, -0x1000, RZ ;  /* 0xfffff00009047810 */ /* 0x000fce0007ffe0ff */
.L_x_180:
[----:B------:R-:W-:Y:S05]  /*06c0*/  BSYNC.RECONVERGENT B2 ;  /* 0x0000000000027941 */ /* 0x000fea0003800200 */
.L_x_179:
[----:B------:R-:W-:-:S13]  /*06d0*/  ISETP.NE.AND P0, PT, R6, RZ, PT ;  /* 0x000000ff0600720c */ /* 0x000fda0003f05270 */
[----:B------:R-:W-:Y:S05]  /*06e0*/  @!P0 BRA `(.L_x_178) ;  /* 0x0000000400308947 */ /* 0x000fea0003800000 */
[----:B------:R-:W-:Y:S01]  /*06f0*/  ISETP.GE.U32.AND P0, PT, R6, 0x8, PT ;  /* 0x000000080600780c */ /* 0x000fe20003f06070 */
[----:B------:R-:W-:Y:S01]  /*0700*/  BSSY.RECONVERGENT B2, `(.L_x_183) ;  /* 0x0000026000027945 */ /* 0x000fe20003800200 */
[----:B------:R-:W-:-:S04]  /*0710*/  LOP3.LUT R22, R5, 0x7, RZ, 0xc0, !PT ;  /* 0x0000000705167812 */ /* 0x000fc800078ec0ff */
[----:B------:R-:W-:-:S07]  /*0720*/  ISETP.NE.AND P1, PT, R22, RZ, PT ;  /* 0x000000ff1600720c */ /* 0x000fce0003f25270 */
[----:B------:R-:W-:Y:S06]  /*0730*/  @!P0 BRA `(.L_x_184) ;  /* 0x0000000000888947 */ /* 0x000fec0003800000 */
[----:B------:R-:W1:Y:S01]  /*0740*/  LDC.64 R6, c[0x0][0x380] ;  /* 0x0000e000ff067b82 */ /* 0x000e620000000a00 */
[----:B------:R-:W-:-:S04]  /*0750*/  LEA R19, R3, R4, 0xd ;  /* 0x0000000403137211 */ /* 0x000fc800078e68ff */
[C---:B------:R-:W-:Y:S02]  /*0760*/  IADD3 R17, PT, PT, R19.reuse, 0x200, RZ ;  /* 0x0000020013117810 */ /* 0x040fe40007ffe0ff */
[C---:B------:R-:W-:Y:S02]  /*0770*/  IADD3 R21, PT, PT, R19.reuse, 0x400, RZ ;  /* 0x0000040013157810 */ /* 0x040fe40007ffe0ff */
[C---:B------:R-:W-:Y:S02]  /*0780*/  IADD3 R13, PT, PT, R19.reuse, 0x600, RZ ;  /* 0x00000600130d7810 */ /* 0x040fe40007ffe0ff */
[C---:B0-----:R-:W-:Y:S01]  /*0790*/  IADD3 R9, PT, PT, R19.reuse, 0x800, RZ ;  /* 0x0000080013097810 */ /* 0x041fe20007ffe0ff */
[----:B-1----:R-:W-:-:S04]  /*07a0*/  IMAD.WIDE.U32 R10, R19, 0x4, R6 ;  /* 0x00000004130a7825 */ /* 0x002fc800078e0006 */
[--C-:B------:R-:W-:Y:S01]  /*07b0*/  IMAD.WIDE.U32 R16, R17, 0x4, R6.reuse ;  /* 0x0000000411107825 */ /* 0x100fe200078e0006 */
[----:B------:R0:W2:Y:S03]  /*07c0*/  LDG.E R14, desc[UR6][R10.64] ;  /* 0x000000060a0e7981 */ /* 0x0000a6000c1e1900 */
[--C-:B------:R-:W-:Y:S01]  /*07d0*/  IMAD.WIDE.U32 R20, R21, 0x4, R6.reuse ;  /* 0x0000000415147825 */ /* 0x100fe200078e0006 */
[----:B------:R1:W3:Y:S03]  /*07e0*/  LDG.E R18, desc[UR6][R16.64] ;  /* 0x0000000610127981 */ /* 0x0002e6000c1e1900 */
[--C-:B------:R-:W-:Y:S01]  /*07f0*/  IMAD.WIDE.U32 R12, R13, 0x4, R6.reuse ;  /* 0x000000040d0c7825 */ /* 0x100fe200078e0006 */
[----:B------:R-:W-:Y:S01]  /*0800*/  IADD3 R23, PT, PT, R19, 0xa00, RZ ;  /* 0x00000a0013177810 */ /* 0x000fe20007ffe0ff */
[----:B------:R-:W4:Y:S02]  /*0810*/  LDG.E R20, desc[UR6][R20.64] ;  /* 0x0000000614147981 */ /* 0x000f24000c1e1900 */
[--C-:B------:R-:W-:Y:S01]  /*0820*/  IMAD.WIDE.U32 R8, R9, 0x4, R6.reuse ;  /* 0x0000000409087825 */ /* 0x100fe200078e0006 */
[----:B------:R-:W-:Y:S01]  /*0830*/  IADD3 R25, PT, PT, R19, 0xc00, RZ ;  /* 0x00000c0013197810 */ /* 0x000fe20007ffe0ff */
[----:B------:R-:W4:Y:S02]  /*0840*/  LDG.E R12, desc[UR6][R12.64] ;  /* 0x000000060c0c7981 */ /* 0x000f24000c1e1900 */
[--C-:B0-----:R-:W-:Y:S01]  /*0850*/  IMAD.WIDE.U32 R10, R23, 0x4, R6.reuse ;  /* 0x00000004170a7825 */ /* 0x101fe200078e0006 */
[----:B------:R-:W-:Y:S01]  /*0860*/  IADD3 R19, PT, PT, R19, 0xe00, RZ ;  /* 0x00000e0013137810 */ /* 0x000fe20007ffe0ff */
[----:B------:R-:W4:Y:S02]  /*0870*/  LDG.E R8, desc[UR6][R8.64] ;  /* 0x0000000608087981 */ /* 0x000f24000c1e1900 */
[----:B-1----:R-:W-:-:S02]  /*0880*/  IMAD.WIDE.U32 R16, R25, 0x4, R6 ;  /* 0x0000000419107825 */ /* 0x002fc400078e0006 */
[----:B------:R-:W4:Y:S02]  /*0890*/  LDG.E R11, desc[UR6][R10.64] ;  /* 0x000000060a0b7981 */ /* 0x000f24000c1e1900 */
[----:B------:R-:W-:Y:S02]  /*08a0*/  IMAD.WIDE.U32 R6, R19, 0x4, R6 ;  /* 0x0000000413067825 */ /* 0x000fe400078e0006 */
[----:B------:R-:W4:Y:S04]  /*08b0*/  LDG.E R17, desc[UR6][R16.64] ;  /* 0x0000000610117981 */ /* 0x000f28000c1e1900 */
[----:B------:R-:W4:Y:S01]  /*08c0*/  LDG.E R7, desc[UR6][R6.64] ;  /* 0x0000000606077981 */ /* 0x000f22000c1e1900 */
        /* <DEDUP_REMOVED lines=9> */
.L_x_184:
[----:B------:R-:W-:Y:S05]  /*0960*/  BSYNC.RECONVERGENT B2 ;  /* 0x0000000000027941 */ /* 0x000fea0003800200 */
.L_x_183:
[----:B------:R-:W-:Y:S05]  /*0970*/  @!P1 BRA `(.L_x_178) ;  /* 0x00000000008c9947 */ /* 0x000fea0003800000 */
[----:B------:R-:W-:Y:S01]  /*0980*/  ISETP.GE.U32.AND P0, PT, R22, 0x4, PT ;  /* 0x000000041600780c */ /* 0x000fe20003f06070 */
[----:B------:R-:W-:Y:S01]  /*0990*/  BSSY.RECONVERGENT B2, `(.L_x_185) ;  /* 0x0000016000027945 */ /* 0x000fe20003800200 */
[----:B------:R-:W-:-:S04]  /*09a0*/  LOP3.LUT R5, R5, 0x3, RZ, 0xc0, !PT ;  /* 0x0000000305057812 */ /* 0x000fc800078ec0ff */
[----:B------:R-:W-:-:S07]  /*09b0*/  ISETP.NE.AND P1, PT, R5, RZ, PT ;  /* 0x000000ff0500720c */ /* 0x000fce0003f25270 */
[----:B------:R-:W-:Y:S06]  /*09c0*/  @!P0 BRA `(.L_x_186) ;  /* 0x0000000000488947 */ /* 0x000fec0003800000 */
[----:B------:R-:W0:Y:S01]  /*09d0*/  LDC.64 R6, c[0x0][0x380] ;  /* 0x0000e000ff067b82 */ /* 0x000e220000000a00 */
[----:B------:R-:W-:-:S04]  /*09e0*/  LEA R13, R3, R4, 0xd ;  /* 0x00000004030d7211 */ /* 0x000fc800078e68ff */
[C---:B------:R-:W-:Y:S02]  /*09f0*/  IADD3 R11, PT, PT, R13.reuse, 0x200, RZ ;  /* 0x000002000d0b7810 */ /* 0x040fe40007ffe0ff */
[C---:B------:R-:W-:Y:S02]  /*0a00*/  IADD3 R17, PT, PT, R13.reuse, 0x400, RZ ;  /* 0x000004000d117810 */ /* 0x040fe40007ffe0ff */
[C---:B------:R-:W-:Y:S01]  /*0a10*/  IADD3 R19, PT, PT, R13.reuse, 0x600, RZ ;  /* 0x000006000d137810 */ /* 0x040fe20007ffe0ff */
[----:B0-----:R-:W-:-:S04]  /*0a20*/  IMAD.WIDE.U32 R8, R13, 0x4, R6 ;  /* 0x000000040d087825 */ /* 0x001fc800078e0006 */
[--C-:B------:R-:W-:Y:S02]  /*0a30*/  IMAD.WIDE.U32 R10, R11, 0x4, R6.reuse ;  /* 0x000000040b0a7825 */ /* 0x100fe400078e0006 */
[----:B------:R-:W2:Y:S02]  /*0a40*/  LDG.E R8, desc[UR6][R8.64] ;  /* 0x0000000608087981 */ /* 0x000ea4000c1e1900 */
[--C-:B------:R-:W-:Y:S02]  /*0a50*/  IMAD.WIDE.U32 R12, R17, 0x4, R6.reuse ;  /* 0x00000004110c7825 */ /* 0x100fe400078e0006 */
[----:B------:R-:W3:Y:S02]  /*0a60*/  LDG.E R10, desc[UR6][R10.64] ;  /* 0x000000060a0a7981 */ /* 0x000ee4000c1e1900 */
[----:B------:R-:W-:Y:S02]  /*0a70*/  IMAD.WIDE.U32 R6, R19, 0x4, R6 ;  /* 0x0000000413067825 */ /* 0x000fe400078e0006 */
[----:B------:R-:W4:Y:S04]  /*0a80*/  LDG.E R12, desc[UR6][R12.64] ;  /* 0x000000060c0c7981 */ /* 0x000f28000c1e1900 */
[----:B------:R-:W4:Y:S01]  /*0a90*/  LDG.E R6, desc[UR6][R6.64] ;  /* 0x0000000606067981 */ /* 0x000f22000c1e1900 */
[----:B------:R-:W-:Y:S01]  /*0aa0*/  IADD3 R4, PT, PT, R4, 0x800, RZ ;  /* 0x0000080004047810 */ /* 0x000fe20007ffe0ff */
[----:B--2--5:R-:W-:-:S04]  /*0ab0*/  FADD R15, R15, R8 ;  /* 0x000000080f0f7221 */ /* 0x024fc80000000000 */
[----:B---3--:R-:W-:-:S04]  /*0ac0*/  FADD R15, R15, R10 ;  /* 0x0000000a0f0f7221 */ /* 0x008fc80000000000 */
[----:B----4-:R-:W-:-:S04]  /*0ad0*/  FADD R15, R15, R12 ;  /* 0x0000000c0f0f7221 */ /* 0x010fc80000000000 */
[----:B------:R-:W-:-:S07]  /*0ae0*/  FADD R15, R15, R6 ;  /* 0x000000060f0f7221 */ /* 0x000fce0000000000 */
.L_x_186:
[----:B------:R-:W-:Y:S05]  /*0af0*/  BSYNC.RECONVERGENT B2 ;  /* 0x0000000000027941 */ /* 0x000fea0003800200 */
.L_x_185:
[----:B------:R-:W-:Y:S05]  /*0b00*/  @!P1 BRA `(.L_x_178) ;  /* 0x0000000000289947 */ /* 0x000fea0003800000 */
[----:B------:R-:W1:Y:S01]  /*0b10*/  LDC.64 R6, c[0x0][0x380] ;  /* 0x0000e000ff067b82 */ /* 0x000e620000000a00 */
[----:B0-----:R-:W-:Y:S02]  /*0b20*/  LEA R9, R3, R4, 0xd ;  /* 0x0000000403097211 */ /* 0x001fe400078e68ff */
[----:B------:R-:W-:-:S07]  /*0b30*/  IADD3 R8, PT, PT, -R5, RZ, RZ ;  /* 0x000000ff05087210 */ /* 0x000fce0007ffe1ff */
.L_x_187:
[----:B-1----:R-:W-:-:S06]  /*0b40*/  IMAD.WIDE.U32 R4, R9, 0x4, R6 ;  /* 0x0000000409047825 */ /* 0x002fcc00078e0006 */
[----:B------:R-:W2:Y:S01]  /*0b50*/  LDG.E R4, desc[UR6][R4.64] ;  /* 0x0000000604047981 */ /* 0x000ea2000c1e1900 */
[----:B------:R-:W-:Y:S02]  /*0b60*/  IADD3 R8, PT, PT, R8, 0x1, RZ ;  /* 0x0000000108087810 */ /* 0x000fe40007ffe0ff */
[----:B------:R-:W-:Y:S02]  /*0b70*/  IADD3 R9, PT, PT, R9, 0x200, RZ ;  /* 0x0000020009097810 */ /* 0x000fe40007ffe0ff */
[----:B------:R-:W-:Y:S01]  /*0b80*/  ISETP.NE.AND P0, PT, R8, RZ, PT ;  /* 0x000000ff0800720c */ /* 0x000fe20003f05270 */
[----:B--2--5:R-:W-:-:S12]  /*0b90*/  FADD R15, R4, R15 ;  /* 0x0000000f040f7221 */ /* 0x024fd80000000000 */
[----:B------:R-:W-:Y:S05]  /*0ba0*/  @P0 BRA `(.L_x_187) ;  /* 0xfffffffc00e40947 */ /* 0x000fea000383ffff */
.L_x_178:
[----:B------:R-:W-:Y:S05]  /*0bb0*/  BSYNC.RECONVERGENT B1 ;  /* 0x0000000000017941 */ /* 0x000fea0003800200 */
.L_x_177:
[----:B------:R-:W-:-:S13]  /*0bc0*/  ISETP.GE.U32.AND P0, PT, R0, 0x200, PT ;  /* 0x000002000000780c */ /* 0x000fda0003f06070 */
[----:B------:R-:W-:Y:S05]  /*0bd0*/  @!P0 BRA `(.L_x_188) ;  /* 0x0000000000d08947 */ /* 0x000fea0003800000 */
[----:B0-----:R-:W0:Y:S01]  /*0be0*/  S2R R8, SR_LANEID ;  /* 0x0000000000087919 */ /* 0x001e220000000000 */
[----:B-----5:R-:W1:Y:S02]  /*0bf0*/  SHFL.DOWN PT, R0, R15, 0x1, 0x1f ;  /* 0x08201f000f007f89 */ /* 0x020e6400000e0000 */
[----:B-1----:R-:W-:Y:S01]  /*0c00*/  FADD R0, R0, R15 ;  /* 0x0000000f00007221 */ /* 0x002fe20000000000 */
[C---:B0-----:R-:W-:Y:S02]  /*0c10*/  ISETP.GT.AND P0, PT, R8.reuse, 0x1e, PT ;  /* 0x0000001e0800780c */ /* 0x041fe40003f04270 */
[C---:B------:R-:W-:Y:S02]  /*0c20*/  ISETP.NE.AND P1, PT, R8.reuse, RZ, PT ;  /* 0x000000ff0800720c */ /* 0x040fe40003f25270 */
        /* <DEDUP_REMOVED lines=27> */
[----:B------:R-:W0:Y:S04]  /*0de0*/  LDS.128 R12, [UR4+0x10] ;  /* 0x00001004ff0c7984 */ /* 0x000e280008000c00 */
[----:B------:R-:W2:Y:S04]  /*0df0*/  LDS.128 R8, [UR4+0x20] ;  /* 0x00002004ff087984 */ /* 0x000ea80008000c00 */
[----:B-1----:R-:W1:Y:S04]  /*0e00*/  LDS.128 R4, [UR4+0x30] ;  /* 0x00003004ff047984 */ /* 0x002e680008000c00 */
[----:B------:R-:W3:Y:S01]  /*0e10*/  LDS.128 R16, [UR4+0x40] ;  /* 0x00004004ff107984 */ /* 0x000ee20008000c00 */
[----:B0-----:R-:W-:-:S04]  /*0e20*/  FADD R13, R20, R13 ;  /* 0x0000000d140d7221 */ /* 0x001fc80000000000 */
[----:B------:R-:W-:-:S04]  /*0e30*/  FADD R14, R13, R14 ;  /* 0x0000000e0d0e7221 */ /* 0x000fc80000000000 */
[----:B------:R-:W-:-:S04]  /*0e40*/  FADD R15, R14, R15 ;  /* 0x0000000f0e0f7221 */ /* 0x000fc80000000000 */
[----:B--2---:R-:W-:-:S04]  /*0e50*/  FADD R8, R15, R8 ;  /* 0x000000080f087221 */ /* 0x004fc80000000000 */
[----:B------:R-:W-:-:S04]  /*0e60*/  FADD R9, R8, R9 ;  /* 0x0000000908097221 */ /* 0x000fc80000000000 */
[----:B------:R-:W-:-:S04]  /*0e70*/  FADD R10, R9, R10 ;  /* 0x0000000a090a7221 */ /* 0x000fc80000000000 */
[----:B------:R-:W-:-:S04]  /*0e80*/  FADD R11, R10, R11 ;  /* 0x0000000b0a0b7221 */ /* 0x000fc80000000000 */
[----:B-1----:R-:W-:-:S04]  /*0e90*/  FADD R4, R11, R4 ;  /* 0x000000040b047221 */ /* 0x002fc80000000000 */
        /* <DEDUP_REMOVED lines=8> */
.L_x_188:
[----:B0-----:R-:W0:Y:S01]  /*0f20*/  S2R R8, SR_LANEID ;  /* 0x0000000000087919 */ /* 0x001e220000000000 */
[----:B------:R-:W-:-:S04]  /*0f30*/  LOP3.LUT R4, R2, 0x3e0, RZ, 0xc0, !PT ;  /* 0x000003e002047812 */ /* 0x000fc800078ec0ff */
[----:B------:R-:W-:Y:S02]  /*0f40*/  IADD3 R5, PT, PT, R4, 0x20, RZ ;  /* 0x0000002004057810 */ /* 0x000fe40007ffe0ff */
[----:B------:R-:W-:Y:S02]  /*0f50*/  LOP3.LUT R7, RZ, R4, RZ, 0x33, !PT ;  /* 0x00000004ff077212 */ /* 0x000fe400078e33ff */
[----:B------:R-:W-:Y:S02]  /*0f60*/  ISETP.GT.U32.AND P0, PT, R5, R0, PT ;  /* 0x000000000500720c */ /* 0x000fe40003f04070 */
[----:B------:R-:W-:-:S04]  /*0f70*/  IADD3 R7, PT, PT, R0, R7, RZ ;  /* 0x0000000700077210 */ /* 0x000fc80007ffe0ff */
[----:B------:R-:W-:-:S05]  /*0f80*/  SEL R7, R7, 0x1f, P0 ;  /* 0x0000001f07077807 */ /* 0x000fca0000000000 */
[----:B-----5:R-:W1:Y:S01]  /*0f90*/  SHFL.DOWN PT, R4, R15, 0x1, R7 ;  /* 0x082000000f047989 */ /* 0x020e6200000e0007 */
[C---:B0-----:R-:W-:Y:S02]  /*0fa0*/  ISETP.GE.AND P0, PT, R8.reuse, R7, PT ;  /* 0x000000070800720c */ /* 0x041fe40003f06270 */
[C---:B------:R-:W-:Y:S02]  /*0fb0*/  IADD3 R6, PT, PT, R8.reuse, 0x2, RZ ;  /* 0x0000000208067810 */ /* 0x040fe40007ffe0ff */
[----:B------:R-:W-:-:S09]  /*0fc0*/  ISETP.NE.AND P1, PT, R8, RZ, PT ;  /* 0x000000ff0800720c */ /* 0x000fd20003f25270 */
[----:B-1----:R-:W-:Y:S01]  /*0fd0*/  @!P0 FADD R15, R4, R15 ;  /* 0x0000000f040f8221 */ /* 0x002fe20000000000 */
[----:B------:R-:W-:Y:S02]  /*0fe0*/  ISETP.GT.AND P0, PT, R6, R7, PT ;  /* 0x000000070600720c */ /* 0x000fe40003f04270 */
[----:B------:R-:W-:Y:S01]  /*0ff0*/  IADD3 R6, PT, PT, R8, 0x4, RZ ;  /* 0x0000000408067810 */ /* 0x000fe20007ffe0ff */
        /* <DEDUP_REMOVED lines=24> */
[----:B------:R-:W1:Y:S01]  /*1180*/  S2UR UR5, SR_CgaCtaId ;  /* 0x00000000000579c3 */ /* 0x000e620000008800 */
[----:B------:R-:W-:Y:S01]  /*1190*/  UMOV UR4, 0x400 ;  /* 0x0000040000047882 */ /* 0x000fe20000000000 */
[C---:B------:R-:W-:Y:S02]  /*11a0*/  ISETP.GT.U32.AND P2, PT, R0.reuse, 0x20, PT ;  /* 0x000000200000780c */ /* 0x040fe40003f44070 */
[C---:B------:R-:W-:Y:S02]  /*11b0*/  ISETP.GT.U32.AND P3, PT, R0.reuse, 0x40, PT ;  /* 0x000000400000780c */ /* 0x040fe40003f64070 */
[C---:B------:R-:W-:Y:S02]  /*11c0*/  ISETP.GT.U32.AND P1, PT, R0.reuse, 0x60, PT ;  /* 0x000000600000780c */ /* 0x040fe40003f24070 */
[----:B------:R-:W-:Y:S01]  /*11d0*/  ISETP.GT.U32.AND P4, PT, R0, 0xc0, PT ;  /* 0x000000c00000780c */ /* 0x000fe20003f84070 */
[----:B-1----:R-:W-:-:S09]  /*11e0*/  ULEA UR4, UR5, UR4, 0x18 ;  /* 0x0000000405047291 */ /* 0x002fd2000f8ec0ff */
[----:B0-----:R-:W0:Y:S04]  /*11f0*/  LDS.128 R4, [UR4+0x10] ;  /* 0x00001004ff047984 */ /* 0x001e280008000c00 */
[----:B------:R-:W1:Y:S04]  /*1200*/  LDS.128 R8, [UR4+0x20] ;  /* 0x00002004ff087984 */ /* 0x000e680008000c00 */
[----:B------:R-:W2:Y:S04]  /*1210*/  LDS.128 R12, [UR4+0x30] ;  /* 0x00003004ff0c7984 */ /* 0x000ea80008000c00 */
[----:B------:R-:W3:Y:S01]  /*1220*/  LDS.128 R16, [UR4+0x40] ;  /* 0x00004004ff107984 */ /* 0x000ee20008000c00 */
[----:B0-----:R-:W-:Y:S01]  /*1230*/  @P2 FADD R20, R20, R5 ;  /* 0x0000000514142221 */ /* 0x001fe20000000000 */
[----:B------:R-:W-:-:S03]  /*1240*/  ISETP.GT.U32.AND P2, PT, R0, 0x80, PT ;  /* 0x000000800000780c */ /* 0x000fc60003f44070 */
[----:B------:R-:W-:Y:S01]  /*1250*/  @P3 FADD R20, R20, R6 ;  /* 0x0000000614143221 */ /* 0x000fe20000000000 */
[----:B------:R-:W-:-:S03]  /*1260*/  ISETP.GT.U32.AND P3, PT, R0, 0xa0, PT ;  /* 0x000000a00000780c */ /* 0x000fc60003f64070 */
[----:B------:R-:W-:Y:S01]  /*1270*/  @P1 FADD R20, R20, R7 ;  /* 0x0000000714141221 */ /* 0x000fe20000000000 */
[----:B------:R-:W-:-:S05]  /*1280*/  ISETP.GT.U32.AND P1, PT, R0, 0xe0, PT ;  /* 0x000000e00000780c */ /* 0x000fca0003f24070 */
[----:B-1----:R-:W-:Y:S01]  /*1290*/  @P2 FADD R20, R20, R8 ;  /* 0x0000000814142221 */ /* 0x002fe20000000000 */
[----:B------:R-:W-:-:S03]  /*12a0*/  ISETP.GT.U32.AND P2, PT, R0, 0x100, PT ;  /* 0x000001000000780c */ /* 0x000fc60003f44070 */
[----:B------:R-:W-:Y:S01]  /*12b0*/  @P3 FADD R20, R20, R9 ;  /* 0x0000000914143221 */ /* 0x000fe20000000000 */
[----:B------:R-:W-:-:S03]  /*12c0*/  ISETP.GT.U32.AND P3, PT, R0, 0x120, PT ;  /* 0x000001200000780c */ /* 0x000fc60003f64070 */
[----:B------:R-:W-:Y:S01]  /*12d0*/  @P4 FADD R20, R20, R10 ;  /* 0x0000000a14144221 */ /* 0x000fe20000000000 */
[----:B------:R-:W-:-:S03]  /*12e0*/  ISETP.GT.U32.AND P4, PT, R0, 0x140, PT ;  /* 0x000001400000780c */ /* 0x000fc60003f84070 */
[----:B------:R-:W-:Y:S01]  /*12f0*/  @P1 FADD R20, R20, R11 ;  /* 0x0000000b14141221 */ /* 0x000fe20000000000 */
[----:B------:R-:W-:-:S03]  /*1300*/  ISETP.GT.U32.AND P1, PT, R0, 0x160, PT ;  /* 0x000001600000780c */ /* 0x000fc60003f24070 */
[----:B--2---:R-:W-:Y:S01]  /*1310*/  @P2 FADD R20, R20, R12 ;  /* 0x0000000c14142221 */ /* 0x004fe20000000000 */
[----:B------:R-:W-:-:S03]  /*1320*/  ISETP.GT.U32.AND P2, PT, R0, 0x180, PT ;  /* 0x000001800000780c */ /* 0x000fc60003f44070 */
[----:B------:R-:W-:Y:S01]  /*1330*/  @P3 FADD R20, R20, R13 ;  /* 0x0000000d14143221 */ /* 0x000fe20000000000 */
[----:B------:R-:W-:-:S03]  /*1340*/  ISETP.GT.U32.AND P3, PT, R0, 0x1a0, PT ;  /* 0x000001a00000780c */ /* 0x000fc60003f64070 */
[----:B------:R-:W-:Y:S01]  /*1350*/  @P4 FADD R20, R20, R14 ;  /* 0x0000000e14144221 */ /* 0x000fe20000000000 */
[----:B------:R-:W-:-:S03]  /*1360*/  ISETP.GT.U32.AND P4, PT, R0, 0x1c0, PT ;  /* 0x000001c00000780c */ /* 0x000fc60003f84070 */
[----:B------:R-:W-:Y:S01]  /*1370*/  @P1 FADD R20, R20, R15 ;  /* 0x0000000f14141221 */ /* 0x000fe20000000000 */
[----:B------:R-:W-:-:S03]  /*1380*/  ISETP.GT.U32.AND P1, PT, R0, 0x1e0, PT ;  /* 0x000001e00000780c */ /* 0x000fc60003f24070 */
[----:B---3--:R-:W-:-:S04]  /*1390*/  @P2 FADD R20, R20, R16 ;  /* 0x0000001014142221 */ /* 0x008fc80000000000 */
[----:B------:R-:W-:-:S04]  /*13a0*/  @P3 FADD R20, R20, R17 ;  /* 0x0000001114143221 */ /* 0x000fc80000000000 */
[----:B------:R-:W-:-:S04]  /*13b0*/  @P4 FADD R20, R20, R18 ;  /* 0x0000001214144221 */ /* 0x000fc80000000000 */
[----:B------:R-:W-:Y:S01]  /*13c0*/  @P1 FADD R20, R20, R19 ;  /* 0x0000001314141221 */ /* 0x000fe20000000000 */
[----:B------:R-:W-:Y:S06]  /*13d0*/  BRA `(.L_x_189) ;  /* 0x0000001400007947 */ /* 0x000fec0003800000 */
.L_x_174:
[----:B------:R-:W0:Y:S01]  /*13e0*/  S2R R2, SR_TID.X ;  /* 0x0000000000027919 */ /* 0x000e220000002100 */
[----:B------:R-:W1:Y:S02]  /*13f0*/  LDCU.64 UR4, c[0x0][0x380] ;  /* 0x00007000ff0477ac */ /* 0x000e640008000a00 */
[----:B-1----:R-:W-:Y:S02]  /*1400*/  MOV R4, UR4 ;  /* 0x0000000400047c02 */ /* 0x002fe40008000f00 */
[----:B------:R-:W-:Y:S02]  /*1410*/  MOV R5, UR5 ;  /* 0x0000000500057c02 */ /* 0x000fe40008000f00 */
[----:B0-----:R-:W-:-:S05]  /*1420*/  LEA R9, R3, R2, 0xd ;  /* 0x0000000203097211 */ /* 0x001fca00078e68ff */
[----:B------:R-:W-:-:S05]  /*1430*/  IMAD.WIDE.U32 R8, R9, 0x4, R4 ;  /* 0x0000000409087825 */ /* 0x000fca00078e0004 */
        /* <DEDUP_REMOVED lines=16> */
[----:B------:R-:W-:Y:S01]  /*1540*/  ISETP.GE.U32.AND P0, PT, R0, R13, PT ;  /* 0x0000000d0000720c */ /* 0x000fe20003f06070 */
        /* <DEDUP_REMOVED lines=16> */
[----:B------:R-:W-:Y:S01]  /*1650*/  LEA R9, R3, R13, 0xd ;  /* 0x0000000d03097211 */ /* 0x000fe200078e68ff */
[----:B------:R-:W-:Y:S01]  /*1660*/  UMOV UR4, URZ ;  /* 0x000000ff00047c82 */ /* 0x000fe20008000000 */
[----:B------:R-:W-:Y:S02]  /*1670*/  IADD3 R8, PT, PT, R6, -0x2000, RZ ;  /* 0xffffe00006087810 */ /* 0x000fe40007ffe0ff */
[----:B------:R-:W-:Y:S02]  /*1680*/  LOP3.LUT R0, RZ, R2, RZ, 0x33, !PT ;  /* 0x00000002ff007212 */ /* 0x000fe400078e33ff */
[----:B------:R-:W-:Y:S02]  /*1690*/  ISETP.GT.U32.AND P0, PT, R9, R8, PT ;  /* 0x000000080900720c */ /* 0x000fe40003f04070 */
[----:B------:R-:W-:Y:S02]  /*16a0*/  IADD3 R10, PT, PT, -R13, R6, R0 ;  /* 0x000000060d0a7210 */ /* 0x000fe40007ffe100 */
[----:B------:R-:W-:-:S02]  /*16b0*/  IADD3 R7, PT, PT, R9, 0x1000, R2 ;  /* 0x0000100009077810 */ /* 0x000fc40007ffe002 */
[----:B------:R-:W-:Y:S01]  /*16c0*/  MOV R0, R9 ;  /* 0x0000000900007202 */ /* 0x000fe20000000f00 */
[----:B------:R-:W-:-:S06]  /*16d0*/  IMAD R2, R3, -0x2000, R10 ;  /* 0xffffe00003027824 */ /* 0x000fcc00078e020a */
[----:B------:R-:W-:Y:S05]  /*16e0*/  @P0 BRA `(.L_x_191) ;  /* 0x0000000000bc0947 */ /* 0x000fea0003800000 */
[----:B------:R-:W0:Y:S08]  /*16f0*/  LDC R6, c[0x0][0x3a8] ;  /* 0x0000ea00ff067b82 */ /* 0x000e300000000800 */
[----:B------:R-:W1:Y:S02]  /*1700*/  LDC.64 R4, c[0x0][0x380] ;  /* 0x0000e000ff047b82 */ /* 0x000e640000000a00 */
.L_x_192:
[----:B------:R-:W2:Y:S02]  /*1710*/  S2R R10, SR_TID.X ;  /* 0x00000000000a7919 */ /* 0x000ea40000002100 */
[----:B--2---:R-:W-:-:S05]  /*1720*/  IADD3 R11, PT, PT, R10, R9, RZ ;  /* 0x000000090a0b7210 */ /* 0x004fca0007ffe0ff */
[----:B-1----:R-:W-:-:S05]  /*1730*/  IMAD.WIDE.U32 R10, R11, 0x4, R4 ;  /* 0x000000040b0a7825 */ /* 0x002fca00078e0004 */
        /* <DEDUP_REMOVED lines=13> */
[----:B---3--:R-:W-:-:S02]  /*1810*/  FADD R14, R14, R15 ;  /* 0x0000000f0e0e7221 */ /* 0x008fc40000000000 */
[----:B------:R-:W2:Y:S01]  /*1820*/  LDG.E R15, desc[UR6][R10.64+0x7000] ;  /* 0x007000060a0f7981 */ /* 0x000ea2000c1e1900 */
[----:B----4-:R-:W-:-:S03]  /*1830*/  FADD R12, R16, R17 ;  /* 0x00000011100c7221 */ /* 0x010fc60000000000 */
[----:B------:R-:W3:Y:S04]  /*1840*/  LDG.E R17, desc[UR6][R10.64+0x5800] ;  /* 0x005800060a117981 */ /* 0x000ee8000c1e1900 */
[----:B------:R-:W2:Y:S01]  /*1850*/  LDG.E R16, desc[UR6][R10.64+0x6800] ;  /* 0x006800060a107981 */ /* 0x000ea2000c1e1900 */
[----:B------:R-:W-:-:S03]  /*1860*/  FADD R14, R23, R14 ;  /* 0x0000000e170e7221 */ /* 0x000fc60000000000 */
[----:B------:R-:W4:Y:S01]  /*1870*/  LDG.E R23, desc[UR6][R10.64+0x7800] ;  /* 0x007800060a177981 */ /* 0x000f22000c1e1900 */
[----:B-----5:R-:W-:-:S04]  /*1880*/  FADD R19, R19, R20 ;  /* 0x0000001413137221 */ /* 0x020fc80000000000 */
[----:B------:R-:W-:Y:S01]  /*1890*/  FADD R19, R12, R19 ;  /* 0x000000130c137221 */ /* 0x000fe20000000000 */
[----:B0-----:R-:W-:Y:S01]  /*18a0*/  IADD3 R12, PT, PT, -R9, R6, RZ ;  /* 0x00000006090c7210 */ /* 0x001fe20007ffe1ff */
[----:B------:R-:W-:-:S03]  /*18b0*/  FADD R21, R21, R22 ;  /* 0x0000001615157221 */ /* 0x000fc60000000000 */
[----:B------:R-:W-:Y:S01]  /*18c0*/  ISETP.GE.U32.AND P0, PT, R12, R13, PT ;  /* 0x0000000d0c00720c */ /* 0x000fe20003f06070 */
[----:B------:R-:W-:-:S04]  /*18d0*/  FADD R24, R24, R25 ;  /* 0x0000001918187221 */ /* 0x000fc80000000000 */
[----:B------:R-:W-:Y:S01]  /*18e0*/  FADD R21, R21, R24 ;  /* 0x0000001815157221 */ /* 0x000fe20000000000 */
[----:B------:R-:W-:Y:S01]  /*18f0*/  FADD R14, R14, R19 ;  /* 0x000000130e0e7221 */ /* 0x000fe20000000000 */
[----:B---3--:R-:W-:Y:S01]  /*1900*/  FADD R17, R17, R18 ;  /* 0x0000001211117221 */ /* 0x008fe20000000000 */
[----:B--2---:R-:W-:-:S04]  /*1910*/  FADD R16, R16, R15 ;  /* 0x0000000f10107221 */ /* 0x004fc80000000000 */
[----:B------:R-:W-:-:S04]  /*1920*/  FADD R16, R17, R16 ;  /* 0x0000001011107221 */ /* 0x000fc80000000000 */
[----:B------:R-:W-:-:S04]  /*1930*/  FADD R21, R21, R16 ;  /* 0x0000001015157221 */ /* 0x000fc80000000000 */
[----:B------:R-:W-:-:S04]  /*1940*/  FADD R14, R14, R21 ;  /* 0x000000150e0e7221 */ /* 0x000fc80000000000 */
[----:B----4-:R-:W-:Y:S01]  /*1950*/  FADD R23, R23, R14 ;  /* 0x0000000e17177221 */ /* 0x010fe20000000000 */
[----:B------:R-:W-:Y:S06]  /*1960*/  @!P0 BRA `(.L_x_190) ;  /* 0x0000000800d08947 */ /* 0x000fec0003800000 */
[C---:B------:R-:W-:Y:S01]  /*1970*/  IADD3 R9, PT, PT, R13.reuse, R9, RZ ;  /* 0x000000090d097210 */ /* 0x040fe20007ffe0ff */
[----:B------:R-:W-:Y:S01]  /*1980*/  UIADD3 UR4, UPT, UPT, UR4, 0x1, URZ ;  /* 0x0000000104047890 */ /* 0x000fe2000fffe0ff */
[----:B------:R-:W-:Y:S02]  /*1990*/  IADD3 R0, PT, PT, R13, R0, RZ ;  /* 0x000000000d007210 */ /* 0x000fe40007ffe0ff */
[----:B------:R-:W-:Y:S02]  /*19a0*/  ISETP.GT.U32.AND P0, PT, R9, R8, PT ;  /* 0x000000080900720c */ /* 0x000fe40003f04070 */
[C---:B------:R-:W-:Y:S02]  /*19b0*/  IADD3 R2, PT, PT, -R13.reuse, R2, RZ ;  /* 0x000000020d027210 */ /* 0x040fe40007ffe1ff */
[----:B------:R-:W-:-:S09]  /*19c0*/  IADD3 R7, PT, PT, R13, R7, RZ ;  /* 0x000000070d077210 */ /* 0x000fd20007ffe0ff */
[----:B------:R-:W-:Y:S05]  /*19d0*/  @!P0 BRA `(.L_x_192) ;  /* 0xfffffffc004c8947 */ /* 0x000fea000383ffff */
.L_x_191:
[----:B------:R-:W0:Y:S01]  /*19e0*/  S2R R16, SR_TID.X ;  /* 0x0000000000107919 */ /* 0x000e220000002100 */
[----:B------:R-:W-:Y:S01]  /*19f0*/  IADD3 R8, PT, PT, -R9, R6, RZ ;  /* 0x0000000609087210 */ /* 0x000fe20007ffe1ff */
[----:B------:R-:W-:Y:S03]  /*1a00*/  BSSY.RECONVERGENT B1, `(.L_x_190) ;  /* 0x00000aa000017945 */ /* 0x000fe60003800200 */
[----:B0-----:R-:W-:-:S04]  /*1a10*/  ISETP.GE.AND P0, PT, R16, R8, PT ;  /* 0x000000081000720c */ /* 0x001fc80003f06270 */
[----:B------:R-:W-:-:S13]  /*1a20*/  ISETP.GE.U32.OR P0, PT, R9, R6, P0 ;  /* 0x000000060900720c */ /* 0x000fda0000706470 */
[----:B------:R-:W-:Y:S05]  /*1a30*/  @P0 BRA `(.L_x_193) ;  /* 0x0000000800980947 */ /* 0x000fea0003800000 */
[----:B------:R-:W0:Y:S01]  /*1a40*/  LDC R10, c[0x0][0x3ac] ;  /* 0x0000eb00ff0a7b82 */ /* 0x000e220000000800 */
[----:B------:R-:W-:Y:S01]  /*1a50*/  LOP3.LUT R11, RZ, R16, RZ, 0x33, !PT ;  /* 0x00000010ff0b7212 */ /* 0x000fe200078e33ff */
[----:B------:R-:W-:Y:S06]  /*1a60*/  BSSY.RECONVERGENT B2, `(.L_x_194) ;  /* 0x0000056000027945 */ /* 0x000fec0003800200 */
[----:B------:R-:W1:Y:S01]  /*1a70*/  LDC R8, c[0x0][0x3ac] ;  /* 0x0000eb00ff087b82 */ /* 0x000e620000000800 */
[----:B0-----:R-:W-:-:S04]  /*1a80*/  SHF.L.U32 R10, R10, 0xd, RZ ;  /* 0x0000000d0a0a7819 */ /* 0x001fc800000006ff */
[----:B------:R-:W-:-:S04]  /*1a90*/  LEA R10, R3, R10, 0xd ;  /* 0x0000000a030a7211 */ /* 0x000fc800078e68ff */
[----:B------:R-:W-:Y:S01]  /*1aa0*/  IADD3 R6, PT, PT, -R10, R6, R11 ;  /* 0x000000060a067210 */ /* 0x000fe20007ffe10b */
[----:B-1----:R-:W-:-:S04]  /*1ab0*/  IMAD R11, R8, UR4, RZ ;  /* 0x00000004080b7c24 */ /* 0x002fc8000f8e02ff */
[----:B------:R-:W-:-:S05]  /*1ac0*/  IMAD R6, R11, -0x2000, R6 ;  /* 0xffffe0000b067824 */ /* 0x000fca00078e0206 */
[C---:B------:R-:W-:Y:S02]  /*1ad0*/  ISETP.GE.U32.AND P0, PT, R6.reuse, 0x1e00, PT ;  /* 0x00001e000600780c */ /* 0x040fe40003f06070 */
[----:B------:R-:W-:-:S04]  /*1ae0*/  LEA.HI R6, R6, 0x1, RZ, 0x17 ;  /* 0x0000000106067811 */ /* 0x000fc800078fb8ff */
[----:B------:R-:W-:-:S07]  /*1af0*/  LOP3.LUT R8, R6, 0xf, RZ, 0xc0, !PT ;  /* 0x0000000f06087812 */ /* 0x000fce00078ec0ff */
[----:B------:R-:W-:Y:S05]  /*1b00*/  @!P0 BRA `(.L_x_195) ;  /* 0x00000004002c8947 */ /* 0x000fea0003800000 */
[----:B------:R-:W-:Y:S01]  /*1b10*/  LEA.HI R10, R2, 0x1, RZ, 0x17 ;  /* 0x00000001020a7811 */ /* 0x000fe200078fb8ff */
[----:B------:R-:W-:Y:S01]  /*1b20*/  BSSY.RECONVERGENT B3, `(.L_x_196) ;  /* 0x0000048000037945 */ /* 0x000fe20003800200 */
[----:B------:R-:W-:Y:S02]  /*1b30*/  LOP3.LUT R11, R16, 0x1000, RZ, 0xfc, !PT ;  /* 0x00001000100b7812 */ /* 0x000fe400078efcff */
[----:B------:R-:W-:-:S04]  /*1b40*/  LOP3.LUT R10, R10, 0xfffff0, RZ, 0xc0, !PT ;  /* 0x00fffff00a0a7812 */ /* 0x000fc800078ec0ff */
[----:B------:R-:W-:-:S07]  /*1b50*/  IADD3 R13, PT, PT, -R10, RZ, RZ ;  /* 0x000000ff0a0d7210 */ /* 0x000fce0007ffe1ff */
.L_x_197:
[C---:B------:R-:W-:Y:S02]  /*1b60*/  IADD3 R15, PT, PT, R7.reuse, -0x1000, RZ ;  /* 0xfffff000070f7810 */ /* 0x040fe40007ffe0ff */
[----:B------:R-:W-:-:S03]  /*1b70*/  IADD3 R25, PT, PT, R7, -0xe00, RZ ;  /* 0xfffff20007197810 */ /* 0x000fc60007ffe0ff */
[----:B------:R-:W-:Y:S01]  /*1b80*/  IMAD.WIDE.U32 R14, R15, 0x4, R4 ;  /* 0x000000040f0e7825 */ /* 0x000fe200078e0004 */
[----:B------:R-:W-:-:S04]  /*1b90*/  IADD3 R21, PT, PT, R7, -0xc00, RZ ;  /* 0xfffff40007157810 */ /* 0x000fc80007ffe0ff */
[----:B------:R0:W2:Y:S01]  /*1ba0*/  LDG.E R22, desc[UR6][R14.64] ;  /* 0x000000060e167981 */ /* 0x0000a2000c1e1900 */
[----:B------:R-:W-:-:S04]  /*1bb0*/  IMAD.WIDE.U32 R24, R25, 0x4, R4 ;  /* 0x0000000419187825 */ /* 0x000fc800078e0004 */
[--C-:B------:R-:W-:Y:S01]  /*1bc0*/  IMAD.WIDE.U32 R20, R21, 0x4, R4.reuse ;  /* 0x0000000415147825 */ /* 0x100fe200078e0004 */
[----:B------:R-:W3:Y:S04]  /*1bd0*/  LDG.E R16, desc[UR6][R24.64] ;  /* 0x0000000618107981 */ /* 0x000ee8000c1e1900 */
[----:B------:R1:W4:Y:S01]  /*1be0*/  LDG.E R17, desc[UR6][R20.64] ;  /* 0x0000000614117981 */ /* 0x000322000c1e1900 */
[C---:B------:R-:W-:Y:S02]  /*1bf0*/  IADD3 R19, PT, PT, R7.reuse, -0xa00, RZ ;  /* 0xfffff60007137810 */ /* 0x040fe40007ffe0ff */
[C---:B------:R-:W-:Y:S02]  /*1c00*/  IADD3 R29, PT, PT, R7.reuse, -0x800, RZ ;  /* 0xfffff800071d7810 */ /* 0x040fe40007ffe0ff */
[----:B------:R-:W-:Y:S01]  /*1c10*/  IADD3 R27, PT, PT, R7, -0x600, RZ ;  /* 0xfffffa00071b7810 */ /* 0x000fe20007ffe0ff */
[----:B------:R-:W-:Y:S01]  /*1c20*/  IMAD.WIDE.U32 R18, R19, 0x4, R4 ;  /* 0x0000000413127825 */ /* 0x000fe200078e0004 */
[----:B------:R-:W-:-:S03]  /*1c30*/  IADD3 R12, PT, PT, R7, -0x400, RZ ;  /* 0xfffffc00070c7810 */ /* 0x000fc60007ffe0ff */
[--C-:B------:R-:W-:Y:S01]  /*1c40*/  IMAD.WIDE.U32 R28, R29, 0x4, R4.reuse ;  /* 0x000000041d1c7825 */ /* 0x100fe200078e0004 */
[----:B------:R-:W5:Y:S03]  /*1c50*/  LDG.E R10, desc[UR6][R18.64] ;  /* 0x00000006120a7981 */ /* 0x000f66000c1e1900 */
[----:B0-----:R-:W-:Y:S01]  /*1c60*/  IMAD.WIDE.U32 R14, R27, 0x4, R4 ;  /* 0x000000041b0e7825 */ /* 0x001fe200078e0004 */
[----:B------:R-:W-:-:S03]  /*1c70*/  IADD3 R27, PT, PT, R7, -0x200, RZ ;  /* 0xfffffe00071b7810 */ /* 0x000fc60007ffe0ff */
[--C-:B-1----:R-:W-:Y:S02]  /*1c80*/  IMAD.WIDE.U32 R20, R12, 0x4, R4.reuse ;  /* 0x000000040c147825 */ /* 0x102fe400078e0004 */
[----:B------:R0:W5:Y:S04]  /*1c90*/  LDG.E R12, desc[UR6][R14.64] ;  /* 0x000000060e0c7981 */ /* 0x000168000c1e1900 */
[----:B------:R1:W5:Y:S01]  /*1ca0*/  LDG.E R18, desc[UR6][R28.64] ;  /* 0x000000061c127981 */ /* 0x000362000c1e1900 */
[----:B------:R-:W-:-:S04]  /*1cb0*/  IMAD.WIDE.U32 R24, R7, 0x4, R4 ;  /* 0x0000000407187825 */ /* 0x000fc800078e0004 */
[----:B0-----:R-:W-:Y:S01]  /*1cc0*/  IMAD.WIDE.U32 R14, R27, 0x4, R4 ;  /* 0x000000041b0e7825 */ /* 0x001fe200078e0004 */
[----:B------:R-:W5:Y:S04]  /*1cd0*/  LDG.E R19, desc[UR6][R24.64] ;  /* 0x0000000618137981 */ /* 0x000f68000c1e1900 */
[----:B------:R0:W5:Y:S01]  /*1ce0*/  LDG.E R27, desc[UR6][R20.64] ;  /* 0x00000006141b7981 */ /* 0x000162000c1e1900 */
[----:B-1----:R-:W-:-:S03]  /*1cf0*/  IADD3 R29, PT, PT, R7, 0x200, RZ ;  /* 0x00000200071d7810 */ /* 0x002fc60007ffe0ff */
[----:B------:R1:W5:Y:S01]  /*1d00*/  LDG.E R26, desc[UR6][R14.64] ;  /* 0x000000060e1a7981 */ /* 0x000362000c1e1900 */
[----:B0-----:R-:W-:Y:S01]  /*1d10*/  IADD3 R21, PT, PT, R7, 0x400, RZ ;  /* 0x0000040007157810 */ /* 0x001fe20007ffe0ff */
[----:B------:R-:W-:Y:S01]  /*1d20*/  IMAD.WIDE.U32 R28, R29, 0x4, R4 ;  /* 0x000000041d1c7825 */ /* 0x000fe200078e0004 */
[----:B-1----:R-:W-:-:S05]  /*1d30*/  IADD3 R15, PT, PT, R7, 0x800, RZ ;  /* 0x00000800070f7810 */ /* 0x002fca0007ffe0ff */
[----:B------:R-:W5:Y:S01]  /*1d40*/  LDG.E R28, desc[UR6][R28.64] ;  /* 0x000000061c1c7981 */ /* 0x000f62000c1e1900 */
[----:B------:R-:W-:-:S06]  /*1d50*/  IMAD.WIDE.U32 R14, R15, 0x4, R4 ;  /* 0x000000040f0e7825 */ /* 0x000fcc00078e0004 */
[----:B------:R-:W5:Y:S01]  /*1d60*/  LDG.E R14, desc[UR6][R14.64] ;  /* 0x000000060e0e7981 */ /* 0x000f62000c1e1900 */
[----:B--2---:R-:W-:Y:S01]  /*1d70*/  FADD R25, R22, R23 ;  /* 0x0000001716197221 */ /* 0x004fe20000000000 */
[----:B------:R-:W-:Y:S01]  /*1d80*/  IMAD.WIDE.U32 R22, R21, 0x4, R4 ;  /* 0x0000000415167825 */ /* 0x000fe200078e0004 */
[----:B------:R-:W-:-:S03]  /*1d90*/  IADD3 R21, PT, PT, R7, 0x600, RZ ;  /* 0x0000060007157810 */ /* 0x000fc60007ffe0ff */
[----:B---3--:R-:W-:Y:S02]  /*1da0*/  FADD R16, R25, R16 ;  /* 0x0000001019107221 */ /* 0x008fe40000000000 */
[----:B------:R-:W-:Y:S01]  /*1db0*/  IMAD.WIDE.U32 R20, R21, 0x4, R4 ;  /* 0x0000000415147825 */ /* 0x000fe200078e0004 */
[----:B------:R-:W-:Y:S01]  /*1dc0*/  IADD3 R25, PT, PT, R7, 0xa00, RZ ;  /* 0x00000a0007197810 */ /* 0x000fe20007ffe0ff */
[----:B------:R-:W2:Y:S04]  /*1dd0*/  LDG.E R29, desc[UR6][R22.64] ;  /* 0x00000006161d7981 */ /* 0x000ea8000c1e1900 */
[----:B------:R4:W3:Y:S02]  /*1de0*/  LDG.E R20, desc[UR6][R20.64] ;  /* 0x0000000614147981 */ /* 0x0008e4000c1e1900 */
[----:B----4-:R-:W-:Y:S01]  /*1df0*/  FADD R21, R16, R17 ;  /* 0x0000001110157221 */ /* 0x010fe20000000000 */
[----:B------:R-:W-:Y:S01]  /*1e00*/  IMAD.WIDE.U32 R16, R25, 0x4, R4 ;  /* 0x0000000419107825 */ /* 0x000fe200078e0004 */
[----:B------:R-:W-:-:S05]  /*1e10*/  IADD3 R25, PT, PT, R7, 0xc00, RZ ;  /* 0x00000c0007197810 */ /* 0x000fca0007ffe0ff */
[--C-:B------:R-:W-:Y:S01]  /*1e20*/  IMAD.WIDE.U32 R22, R25, 0x4, R4.reuse ;  /* 0x0000000419167825 */ /* 0x100fe200078e0004 */
[----:B------:R-:W-:Y:S01]  /*1e30*/  IADD3 R25, PT, PT, R7, 0xe00, RZ ;  /* 0x00000e0007197810 */ /* 0x000fe20007ffe0ff */
[----:B------:R-:W4:Y:S04]  /*1e40*/  LDG.E R16, desc[UR6][R16.64] ;  /* 0x0000000610107981 */ /* 0x000f28000c1e1900 */
[----:B------:R-:W-:Y:S01]  /*1e50*/  IMAD.WIDE.U32 R24, R25, 0x4, R4 ;  /* 0x0000000419187825 */ /* 0x000fe200078e0004 */
[----:B------:R-:W4:Y:S05]  /*1e60*/  LDG.E R22, desc[UR6][R22.64] ;  /* 0x0000000616167981 */ /* 0x000f2a000c1e1900 */
[----:B------:R-:W4:Y:S01]  /*1e70*/  LDG.E R24, desc[UR6][R24.64] ;  /* 0x0000000618187981 */ /* 0x000f22000c1e1900 */
[----:B-----5:R-:W-:-:S04]  /*1e80*/  FADD R21, R21, R10 ;  /* 0x0000000a15157221 */ /* 0x020fc80000000000 */
[----:B------:R-:W-:-:S04]  /*1e90*/  FADD R21, R21, R18 ;  /* 0x0000001215157221 */ /* 0x000fc80000000000 */
[----:B------:R-:W-:-:S04]  /*1ea0*/  FADD R12, R21, R12 ;  /* 0x0000000c150c7221 */ /* 0x000fc80000000000 */
[----:B------:R-:W-:-:S04]  /*1eb0*/  FADD R27, R12, R27 ;  /* 0x0000001b0c1b7221 */ /* 0x000fc80000000000 */
[----:B------:R-:W-:-:S04]  /*1ec0*/  FADD R26, R27, R26 ;  /* 0x0000001a1b1a7221 */ /* 0x000fc80000000000 */
[----:B------:R-:W-:-:S04]  /*1ed0*/  FADD R19, R26, R19 ;  /* 0x000000131a137221 */ /* 0x000fc80000000000 */
[----:B------:R-:W-:Y:S01]  /*1ee0*/  FADD R28, R19, R28 ;  /* 0x0000001c131c7221 */ /* 0x000fe20000000000 */
[----:B------:R-:W-:-:S04]  /*1ef0*/  IADD3 R13, PT, PT, R13, 0x10, RZ ;  /* 0x000000100d0d7810 */ /* 0x000fc80007ffe0ff */
[----:B------:R-:W-:Y:S02]  /*1f00*/  ISETP.NE.AND P0, PT, R13, RZ, PT ;  /* 0x000000ff0d00720c */ /* 0x000fe40003f05270 */
[----:B------:R-:W-:Y:S02]  /*1f10*/  IADD3 R11, PT, PT, R11, 0x2000, RZ ;  /* 0x000020000b0b7810 */ /* 0x000fe40007ffe0ff */
[----:B------:R-:W-:Y:S01]  /*1f20*/  IADD3 R7, PT, PT, R7, 0x2000, RZ ;  /* 0x0000200007077810 */ /* 0x000fe20007ffe0ff */
[----:B--2---:R-:W-:-:S04]  /*1f30*/  FADD R29, R28, R29 ;  /* 0x0000001d1c1d7221 */ /* 0x004fc80000000000 */
[----:B---3--:R-:W-:-:S04]  /*1f40*/  FADD R29, R29, R20 ;  /* 0x000000141d1d7221 */ /* 0x008fc80000000000 */
[----:B------:R-:W-:-:S04]  /*1f50*/  FADD R29, R29, R14 ;  /* 0x0000000e1d1d7221 */ /* 0x000fc80000000000 */
[----:B----4-:R-:W-:-:S04]  /*1f60*/  FADD R29, R29, R16 ;  /* 0x000000101d1d7221 */ /* 0x010fc80000000000 */
[----:B------:R-:W-:-:S04]  /*1f70*/  FADD R29, R29, R22 ;  /* 0x000000161d1d7221 */ /* 0x000fc80000000000 */
[----:B------:R-:W-:Y:S01]  /*1f80*/  FADD R23, R29, R24 ;  /* 0x000000181d177221 */ /* 0x000fe20000000000 */
[----:B------:R-:W-:Y:S06]  /*1f90*/  @P0 BRA `(.L_x_197) ;  /* 0xfffffff800f00947 */ /* 0x000fec000383ffff */
[----:B------:R-:W-:Y:S05]  /*1fa0*/  BSYNC.RECONVERGENT B3 ;  /* 0x0000000000037941 */ /* 0x000fea0003800200 */
.L_x_196:
[----:B------:R-:W-:-:S07]  /*1fb0*/  IADD3 R16, PT, PT, R11, -0x1000, RZ ;  /* 0xfffff0000b107810 */ /* 0x000fce0007ffe0ff */
.L_x_195:
[----:B------:R-:W-:Y:S05]  /*1fc0*/  BSYNC.RECONVERGENT B2 ;  /* 0x0000000000027941 */ /* 0x000fea0003800200 */
.L_x_194:
[----:B------:R-:W-:-:S13]  /*1fd0*/  ISETP.NE.AND P0, PT, R8, RZ, PT ;  /* 0x000000ff0800720c */ /* 0x000fda0003f05270 */
[----:B------:R-:W-:Y:S05]  /*1fe0*/  @!P0 BRA `(.L_x_193) ;  /* 0x00000004002c8947 */ /* 0x000fea0003800000 */
[----:B------:R-:W-:Y:S01]  /*1ff0*/  ISETP.GE.U32.AND P0, PT, R8, 0x8, PT ;  /* 0x000000080800780c */ /* 0x000fe20003f06070 */
[----:B------:R-:W-:Y:S01]  /*2000*/  BSSY.RECONVERGENT B2, `(.L_x_198) ;  /* 0x0000025000027945 */ /* 0x000fe20003800200 */
[----:B------:R-:W-:-:S04]  /*2010*/  LOP3.LUT R22, R6, 0x7, RZ, 0xc0, !PT ;  /* 0x0000000706167812 */ /* 0x000fc800078ec0ff */
[----:B------:R-:W-:-:S07]  /*2020*/  ISETP.NE.AND P1, PT, R22, RZ, PT ;  /* 0x000000ff1600720c */ /* 0x000fce0003f25270 */
[----:B------:R-:W-:Y:S06]  /*2030*/  @!P0 BRA `(.L_x_199) ;  /* 0x0000000000848947 */ /* 0x000fec0003800000 */
[----:B------:R-:W-:-:S04]  /*2040*/  IADD3 R7, PT, PT, R16, R9, RZ ;  /* 0x0000000910077210 */ /* 0x000fc80007ffe0ff */
[C---:B------:R-:W-:Y:S01]  /*2050*/  IADD3 R21, PT, PT, R7.reuse, 0x200, RZ ;  /* 0x0000020007157810 */ /* 0x040fe20007ffe0ff */
[C---:B------:R-:W-:Y:S01]  /*2060*/  IMAD.WIDE.U32 R14, R7.reuse, 0x4, R4 ;  /* 0x00000004070e7825 */ /* 0x040fe200078e0004 */
[----:B------:R-:W-:-:S03]  /*2070*/  IADD3 R19, PT, PT, R7, 0x400, RZ ;  /* 0x0000040007137810 */ /* 0x000fc60007ffe0ff */
[--C-:B------:R-:W-:Y:S01]  /*2080*/  IMAD.WIDE.U32 R20, R21, 0x4, R4.reuse ;  /* 0x0000000415147825 */ /* 0x100fe200078e0004 */
[----:B------:R0:W2:Y:S01]  /*2090*/  LDG.E R8, desc[UR6][R14.64] ;  /* 0x000000060e087981 */ /* 0x0000a2000c1e1900 */
[----:B------:R-:W-:Y:S02]  /*20a0*/  IADD3 R11, PT, PT, R7, 0x600, RZ ;  /* 0x00000600070b7810 */ /* 0x000fe40007ffe0ff */
[--C-:B------:R-:W-:Y:S01]  /*20b0*/  IMAD.WIDE.U32 R18, R19, 0x4, R4.reuse ;  /* 0x0000000413127825 */ /* 0x100fe200078e0004 */
[----:B------:R1:W3:Y:S01]  /*20c0*/  LDG.E R17, desc[UR6][R20.64] ;  /* 0x0000000614117981 */ /* 0x0002e2000c1e1900 */
[----:B------:R-:W-:Y:S02]  /*20d0*/  IADD3 R13, PT, PT, R7, 0x800, RZ ;  /* 0x00000800070d7810 */ /* 0x000fe40007ffe0ff */
[--C-:B------:R-:W-:Y:S01]  /*20e0*/  IMAD.WIDE.U32 R10, R11, 0x4, R4.reuse ;  /* 0x000000040b0a7825 */ /* 0x100fe200078e0004 */
[----:B------:R-:W-:Y:S01]  /*20f0*/  IADD3 R25, PT, PT, R7, 0xa00, RZ ;  /* 0x00000a0007197810 */ /* 0x000fe20007ffe0ff */
[----:B------:R-:W4:Y:S02]  /*2100*/  LDG.E R18, desc[UR6][R18.64] ;  /* 0x0000000612127981 */ /* 0x000f24000c1e1900 */
[--C-:B------:R-:W-:Y:S01]  /*2110*/  IMAD.WIDE.U32 R12, R13, 0x4, R4.reuse ;  /* 0x000000040d0c7825 */ /* 0x100fe200078e0004 */
[----:B------:R-:W-:Y:S01]  /*2120*/  IADD3 R27, PT, PT, R7, 0xc00, RZ ;  /* 0x00000c00071b7810 */ /* 0x000fe20007ffe0ff */
[----:B------:R-:W5:Y:S02]  /*2130*/  LDG.E R10, desc[UR6][R10.64] ;  /* 0x000000060a0a7981 */ /* 0x000f64000c1e1900 */
[--C-:B0-----:R-:W-:Y:S01]  /*2140*/  IMAD.WIDE.U32 R14, R25, 0x4, R4.reuse ;  /* 0x00000004190e7825 */ /* 0x101fe200078e0004 */
[----:B------:R-:W-:Y:S01]  /*2150*/  IADD3 R25, PT, PT, R7, 0xe00, RZ ;  /* 0x00000e0007197810 */ /* 0x000fe20007ffe0ff */
[----:B------:R-:W5:Y:S02]  /*2160*/  LDG.E R12, desc[UR6][R12.64] ;  /* 0x000000060c0c7981 */ /* 0x000f64000c1e1900 */
[----:B-1----:R-:W-:-:S02]  /*2170*/  IMAD.WIDE.U32 R20, R27, 0x4, R4 ;  /* 0x000000041b147825 */ /* 0x002fc400078e0004 */
[----:B------:R-:W5:Y:S02]  /*2180*/  LDG.E R15, desc[UR6][R14.64] ;  /* 0x000000060e0f7981 */ /* 0x000f64000c1e1900 */
[----:B------:R-:W-:Y:S02]  /*2190*/  IMAD.WIDE.U32 R24, R25, 0x4, R4 ;  /* 0x0000000419187825 */ /* 0x000fe400078e0004 */
        /* <DEDUP_REMOVED lines=11> */
.L_x_199:
[----:B------:R-:W-:Y:S05]  /*2250*/  BSYNC.RECONVERGENT B2 ;  /* 0x0000000000027941 */ /* 0x000fea0003800200 */
.L_x_198:
[----:B------:R-:W-:Y:S05]  /*2260*/  @!P1 BRA `(.L_x_193) ;  /* 0x00000000008c9947 */ /* 0x000fea0003800000 */
[----:B------:R-:W-:Y:S01]  /*2270*/  ISETP.GE.U32.AND P0, PT, R22, 0x4, PT ;  /* 0x000000041600780c */ /* 0x000fe20003f06070 */
[----:B------:R-:W-:Y:S01]  /*2280*/  BSSY.RECONVERGENT B2, `(.L_x_200) ;  /* 0x0000014000027945 */ /* 0x000fe20003800200 */
[----:B------:R-:W-:-:S11]  /*2290*/  LOP3.LUT P1, RZ, R6, 0x3, RZ, 0xc0, !PT ;  /* 0x0000000306ff7812 */ /* 0x000fd6000782c0ff */
[----:B------:R-:W-:Y:S05]  /*22a0*/  @!P0 BRA `(.L_x_201) ;  /* 0x0000000000448947 */ /* 0x000fea0003800000 */
[----:B------:R-:W-:-:S04]  /*22b0*/  IADD3 R11, PT, PT, R16, R9, RZ ;  /* 0x00000009100b7210 */ /* 0x000fc80007ffe0ff */
[C---:B------:R-:W-:Y:S01]  /*22c0*/  IADD3 R9, PT, PT, R11.reuse, 0x200, RZ ;  /* 0x000002000b097810 */ /* 0x040fe20007ffe0ff */
[C---:B------:R-:W-:Y:S01]  /*22d0*/  IMAD.WIDE.U32 R6, R11.reuse, 0x4, R4 ;  /* 0x000000040b067825 */ /* 0x040fe200078e0004 */
[----:B------:R-:W-:-:S03]  /*22e0*/  IADD3 R13, PT, PT, R11, 0x400, RZ ;  /* 0x000004000b0d7810 */ /* 0x000fc60007ffe0ff */
[--C-:B------:R-:W-:Y:S01]  /*22f0*/  IMAD.WIDE.U32 R8, R9, 0x4, R4.reuse ;  /* 0x0000000409087825 */ /* 0x100fe200078e0004 */
[----:B------:R-:W-:Y:S01]  /*2300*/  IADD3 R15, PT, PT, R11, 0x600, RZ ;  /* 0x000006000b0f7810 */ /* 0x000fe20007ffe0ff */
[----:B------:R-:W2:Y:S02]  /*2310*/  LDG.E R6, desc[UR6][R6.64] ;  /* 0x0000000606067981 */ /* 0x000ea4000c1e1900 */
[--C-:B------:R-:W-:Y:S02]  /*2320*/  IMAD.WIDE.U32 R10, R13, 0x4, R4.reuse ;  /* 0x000000040d0a7825 */ /* 0x100fe400078e0004 */
[----:B------:R-:W3:Y:S02]  /*2330*/  LDG.E R8, desc[UR6][R8.64] ;  /* 0x0000000608087981 */ /* 0x000ee4000c1e1900 */
[----:B------:R-:W-:Y:S02]  /*2340*/  IMAD.WIDE.U32 R12, R15, 0x4, R4 ;  /* 0x000000040f0c7825 */ /* 0x000fe400078e0004 */
[----:B------:R-:W4:Y:S04]  /*2350*/  LDG.E R10, desc[UR6][R10.64] ;  /* 0x000000060a0a7981 */ /* 0x000f28000c1e1900 */
[----:B------:R-:W5:Y:S01]  /*2360*/  LDG.E R12, desc[UR6][R12.64] ;  /* 0x000000060c0c7981 */ /* 0x000f62000c1e1900 */
[----:B------:R-:W-:Y:S01]  /*2370*/  IADD3 R16, PT, PT, R16, 0x800, RZ ;  /* 0x0000080010107810 */ /* 0x000fe20007ffe0ff */
[----:B--2---:R-:W-:-:S04]  /*2380*/  FADD R23, R23, R6 ;  /* 0x0000000617177221 */ /* 0x004fc80000000000 */
[----:B---3--:R-:W-:-:S04]  /*2390*/  FADD R23, R23, R8 ;  /* 0x0000000817177221 */ /* 0x008fc80000000000 */
[----:B----4-:R-:W-:-:S04]  /*23a0*/  FADD R23, R23, R10 ;  /* 0x0000000a17177221 */ /* 0x010fc80000000000 */
[----:B-----5:R-:W-:-:S07]  /*23b0*/  FADD R23, R23, R12 ;  /* 0x0000000c17177221 */ /* 0x020fce0000000000 */
.L_x_201:
[----:B------:R-:W-:Y:S05]  /*23c0*/  BSYNC.RECONVERGENT B2 ;  /* 0x0000000000027941 */ /* 0x000fea0003800200 */
.L_x_200:
[----:B------:R-:W-:Y:S05]  /*23d0*/  @!P1 BRA `(.L_x_193) ;  /* 0x0000000000309947 */ /* 0x000fea0003800000 */
[----:B------:R-:W-:Y:S02]  /*23e0*/  LOP3.LUT R2, R2, 0xffff, RZ, 0xc0, !PT ;  /* 0x0000ffff02027812 */ /* 0x000fe400078ec0ff */
[----:B------:R-:W-:Y:S02]  /*23f0*/  IADD3 R9, PT, PT, R16, R0, RZ ;  /* 0x0000000010097210 */ /* 0x000fe40007ffe0ff */
[----:B------:R-:W-:-:S04]  /*2400*/  LEA.HI R2, R2, 0x1, RZ, 0x17 ;  /* 0x0000000102027811 */ /* 0x000fc800078fb8ff */
[----:B------:R-:W-:-:S04]  /*2410*/  LOP3.LUT R2, R2, 0x3, RZ, 0xc0, !PT ;  /* 0x0000000302027812 */ /* 0x000fc800078ec0ff */
[----:B------:R-:W-:-:S07]  /*2420*/  IADD3 R2, PT, PT, -R2, RZ, RZ ;  /* 0x000000ff02027210 */ /* 0x000fce0007ffe1ff */
.L_x_202:
[----:B------:R-:W-:-:S06]  /*2430*/  IMAD.WIDE.U32 R6, R9, 0x4, R4 ;  /* 0x0000000409067825 */ /* 0x000fcc00078e0004 */
[----:B------:R-:W2:Y:S01]  /*2440*/  LDG.E R6, desc[UR6][R6.64] ;  /* 0x0000000606067981 */ /* 0x000ea2000c1e1900 */
[----:B------:R-:W-:Y:S02]  /*2450*/  IADD3 R2, PT, PT, R2, 0x1, RZ ;  /* 0x0000000102027810 */ /* 0x000fe40007ffe0ff */
[----:B------:R-:W-:Y:S02]  /*2460*/  IADD3 R9, PT, PT, R9, 0x200, RZ ;  /* 0x0000020009097810 */ /* 0x000fe40007ffe0ff */
[----:B------:R-:W-:Y:S01]  /*2470*/  ISETP.NE.AND P0, PT, R2, RZ, PT ;  /* 0x000000ff0200720c */ /* 0x000fe20003f05270 */
[----:B--2---:R-:W-:-:S12]  /*2480*/  FADD R23, R6, R23 ;  /* 0x0000001706177221 */ /* 0x004fd80000000000 */
[----:B------:R-:W-:Y:S05]  /*2490*/  @P0 BRA `(.L_x_202) ;  /* 0xfffffffc00e40947 */ /* 0x000fea000383ffff */
.L_x_193:
[----:B------:R-:W-:Y:S05]  /*24a0*/  BSYNC.RECONVERGENT B1 ;  /* 0x0000000000017941 */ /* 0x000fea0003800200 */
.L_x_190:
        /* <DEDUP_REMOVED lines=33> */
[----:B------:R-:W1:Y:S04]  /*26c0*/  LDS.128 R8, [UR4+0x20] ;  /* 0x00002004ff087984 */ /* 0x000e680008000c00 */
[----:B--2---:R-:W2:Y:S04]  /*26d0*/  LDS.128 R4, [UR4+0x30] ;  /* 0x00003004ff047984 */ /* 0x004ea80008000c00 */
        /* <DEDUP_REMOVED lines=16> */
.L_x_189:
[----:B------:R-:W-:Y:S05]  /*27e0*/  BSYNC.RECONVERGENT B0 ;  /* 0x0000000000007941 */ /* 0x000fea0003800200 */
.L_x_173:
[----:B------:R-:W-:Y:S05]  /*27f0*/  @P0 EXIT ;  /* 0x000000000000094d */ /* 0x000fea0003800000 */
[----:B012---:R-:W0:Y:S02]  /*2800*/  LDC.64 R4, c[0x0][0x388] ;  /* 0x0000e200ff047b82 */ /* 0x007e240000000a00 */
[----:B0-----:R-:W-:-:S05]  /*2810*/  IMAD.WIDE.U32 R2, R3, 0x4, R4 ;  /* 0x0000000403027825 */ /* 0x001fca00078e0004 */
[----:B------:R-:W-:Y:S01]  /*2820*/  STG.E desc[UR6][R2.64], R20 ;  /* 0x0000001402007986 */ /* 0x000fe2000c101906 */
[----:B------:R-:W-:Y:S05]  /*2830*/  EXIT ;  /* 0x000000000000794d */ /* 0x000fea0003800000 */
.L_x_203:
        /* <DEDUP_REMOVED lines=12> */
.L_x_250:


//--------------------- .text._ZN3cub18CUB_300001_SM_10006detail6reduce28DeviceReduceSingleTileKernelINS2_10policy_hubIfjN4cuda3std3__44plusIfEEE10Policy1000EN6thrust24THRUST_300001_SM_1000_NS6detail15normal_iteratorINSD_10device_ptrIfEEEEPdjS9_dfNS7_10__identityEEEvT0_T1_T2_T3_T4_T6_ --------------------------
	.section	.text._ZN3cub18CUB_300001_SM_10006detail6reduce28DeviceReduceSingleTileKernelINS2_10policy_hubIfjN4cuda3std3__44plusIfEEE10Policy1000EN6thrust24THRUST_300001_SM_1000_NS6detail15normal_iteratorINSD_10device_ptrIfEEEEPdjS9_dfNS7_10__identityEEEvT0_T1_T2_T3_T4_T6_,"ax",@progbits
	.align	128
        .global         _ZN3cub18CUB_300001_SM_10006detail6reduce28DeviceReduceSingleTileKernelINS2_10policy_hubIfjN4cuda3std3__44plusIfEEE10Policy1000EN6thrust24THRUST_300001_SM_1000_NS6detail15normal_iteratorINSD_10device_ptrIfEEEEPdjS9_dfNS7_10__identityEEEvT0_T1_T2_T3_T4_T6_
        .type           _ZN3cub18CUB_300001_SM_10006detail6reduce28DeviceReduceSingleTileKernelINS2_10policy_hubIfjN4cuda3std3__44plusIfEEE10Policy1000EN6thrust24THRUST_300001_SM_1000_NS6detail15normal_iteratorINSD_10device_ptrIfEEEEPdjS9_dfNS7_10__identityEEEvT0_T1_T2_T3_T4_T6_,@function
        .size           _ZN3cub18CUB_300001_SM_10006detail6reduce28DeviceReduceSingleTileKernelINS2_10policy_hubIfjN4cuda3std3__44plusIfEEE10Policy1000EN6thrust24THRUST_300001_SM_1000_NS6detail15normal_iteratorINSD_10device_ptrIfEEEEPdjS9_dfNS7_10__identityEEEvT0_T1_T2_T3_T4_T6_,(.L_x_251 - _ZN3cub18CUB_300001_SM_10006detail6reduce28DeviceReduceSingleTileKernelINS2_10policy_hubIfjN4cuda3std3__44plusIfEEE10Policy1000EN6thrust24THRUST_300001_SM_1000_NS6detail15normal_iteratorINSD_10device_ptrIfEEEEPdjS9_dfNS7_10__identityEEEvT0_T1_T2_T3_T4_T6_)
        .other          _ZN3cub18CUB_300001_SM_10006detail6reduce28DeviceReduceSingleTileKernelINS2_10policy_hubIfjN4cuda3std3__44plusIfEEE10Policy1000EN6thrust24THRUST_300001_SM_1000_NS6detail15normal_iteratorINSD_10device_ptrIfEEEEPdjS9_dfNS7_10__identityEEEvT0_T1_T2_T3_T4_T6_,@"STO_CUDA_ENTRY STV_DEFAULT"
_ZN3cub18CUB_300001_SM_10006detail6reduce28DeviceReduceSingleTileKernelINS2_10policy_hubIfjN4cuda3std3__44plusIfEEE10Policy1000EN6thrust24THRUST_300001_SM_1000_NS6detail15normal_iteratorINSD_10device_ptrIfEEEEPdjS9_dfNS7_10__identityEEEvT0_T1_T2_T3_T4_T6_:
.text._ZN3cub18CUB_300001_SM_10006detail6reduce28DeviceReduceSingleTileKernelINS2_10policy_hubIfjN4cuda3std3__44plusIfEEE10Policy1000EN6thrust24THRUST_300001_SM_1000_NS6detail15normal_iteratorINSD_10device_ptrIfEEEEPdjS9_dfNS7_10__identityEEEvT0_T1_T2_T3_T4_T6_:
        /* <DEDUP_REMOVED lines=13> */
.L_x_204:
[----:B------:R-:W-:Y:S01]  /*00d0*/  ISETP.GT.U32.AND P0, PT, R4, 0x1fff, PT ;  /* 0x00001fff0400780c */ /* 0x000fe20003f04070 */
[----:B------:R-:W-:-:S12]  /*00e0*/  BSSY.RECONVERGENT B0, `(.L_x_205) ;  /* 0x000022c000007945 */ /* 0x000fd80003800200 */
[----:B------:R-:W-:Y:S05]  /*00f0*/  @P0 BRA `(.L_x_206) ;  /* 0x0000001000000947 */ /* 0x000fea0003800000 */
[----:B------:R-:W0:Y:S01]  /*0100*/  S2R R5, SR_TID.X ;  /* 0x0000000000057919 */ /* 0x000e220000002100 */
[----:B------:R-:W-:Y:S01]  /*0110*/  BSSY.RECONVERGENT B1, `(.L_x_207) ;  /* 0x0000009000017945 */ /* 0x000fe20003800200 */
[----:B------:R-:W-:Y:S01]  /*0120*/  HFMA2 R0, -RZ, RZ, 0, 0 ;  /* 0x00000000ff007431 */ /* 0x000fe200000001ff */
[----:B0-----:R-:W-:Y:S02]  /*0130*/  ISETP.GE.U32.AND P0, PT, R5, R4, PT ;  /* 0x000000040500720c */ /* 0x001fe40003f06070 */
[----:B------:R-:W-:-:S11]  /*0140*/  MOV R7, R5 ;  /* 0x0000000500077202 */ /* 0x000fd60000000f00 */
[----:B------:R-:W-:Y:S05]  /*0150*/  @P0 BRA `(.L_x_208) ;  /* 0x0000000000100947 */ /* 0x000fea0003800000 */
[----:B------:R-:W0:Y:S02]  /*0160*/  LDC.64 R2, c[0x0][0x380] ;  /* 0x0000e000ff027b82 */ /* 0x000e240000000a00 */
[----:B0-----:R-:W-:-:S05]  /*0170*/  IMAD.WIDE.U32 R2, R5, 0x4, R2 ;  /* 0x0000000405027825 */ /* 0x001fca00078e0002 */
[----:B------:R0:W5:Y:S01]  /*0180*/  LDG.E R0, desc[UR6][R2.64] ;  /* 0x0000000602007981 */ /* 0x000162000c1e1900 */
[----:B------:R-:W-:-:S07]  /*0190*/  IADD3 R7, PT, PT, R5, 0x200, RZ ;  /* 0x0000020005077810 */ /* 0x000fce0007ffe0ff */
.L_x_208:
[----:B------:R-:W-:Y:S05]  /*01a0*/  BSYNC.RECONVERGENT B1 ;  /* 0x0000000000017941 */ /* 0x000fea0003800200 */
.L_x_207:
[----:B------:R-:W-:Y:S01]  /*01b0*/  ISETP.GE.U32.AND P0, PT, R7, R4, PT ;  /* 0x000000040700720c */ /* 0x000fe20003f06070 */
[----:B------:R-:W-:-:S12]  /*01c0*/  BSSY.RECONVERGENT B1, `(.L_x_209) ;  /* 0x0000070000017945 */ /* 0x000fd80003800200 */
[----:B------:R-:W-:Y:S05]  /*01d0*/  @P0 BRA `(.L_x_210) ;  /* 0x0000000400b80947 */ /* 0x000fea0003800000 */
[----:B0-----:R-:W-:Y:S01]  /*01e0*/  LOP3.LUT R3, RZ, R7, RZ, 0x33, !PT ;  /* 0x00000007ff037212 */ /* 0x001fe200078e33ff */
[----:B------:R-:W-:Y:S03]  /*01f0*/  BSSY.RECONVERGENT B2, `(.L_x_211) ;  /* 0x0000033000027945 */ /* 0x000fe60003800200 */
[----:B------:R-:W-:-:S04]  /*0200*/  IADD3 R3, PT, PT, R3, R4, RZ ;  /* 0x0000000403037210 */ /* 0x000fc80007ffe0ff */
        /* <DEDUP_REMOVED lines=9> */
[----:B------:R-:W-:-:S04]  /*02a0*/  IADD3 R2, P0, PT, R2, 0x4000, RZ ;  /* 0x0000400002027810 */ /* 0x000fc80007f1e0ff */
[----:B------:R-:W-:-:S09]  /*02b0*/  IADD3.X R3, PT, PT, RZ, R3, RZ, P0, !PT ;  /* 0x00000003ff037210 */ /* 0x000fd200007fe4ff */
.L_x_213:
        /* <DEDUP_REMOVED lines=19> */
[----:B0-----:R-:W-:-:S04]  /*03f0*/  IADD3 R2, P2, PT, R2, 0x8000, RZ ;  /* 0x0000800002027810 */ /* 0x001fc80007f5e0ff */
[----:B------:R-:W-:Y:S01]  /*0400*/  IADD3.X R3, PT, PT, RZ, R3, RZ, P2, !PT ;  /* 0x00000003ff037210 */ /* 0x000fe200017fe4ff */
        /* <DEDUP_REMOVED lines=17> */
.L_x_212:
[----:B------:R-:W-:Y:S05]  /*0520*/  BSYNC.RECONVERGENT B2 ;  /* 0x0000000000027941 */ /* 0x000fea0003800200 */
.L_x_211:
[----:B------:R-:W-:Y:S05]  /*0530*/  @!P1 BRA `(.L_x_210) ;  /* 0x0000000000e09947 */ /* 0x000fea0003800000 */
[----:B------:R-:W-:Y:S01]  /*0540*/  ISETP.GE.U32.AND P0, PT, R22, 0x8, PT ;  /* 0x000000081600780c */ /* 0x000fe20003f06070 */
[----:B------:R-:W-:Y:S01]  /*0550*/  BSSY.RECONVERGENT B2, `(.L_x_214) ;  /* 0x0000017000027945 */ /* 0x000fe20003800200 */
[----:B------:R-:W-:-:S04]  /*0560*/  LOP3.LUT R10, R6, 0x7, RZ, 0xc0, !PT ;  /* 0x00000007060a7812 */ /* 0x000fc800078ec0ff */
[----:B------:R-:W-:-:S07]  /*0570*/  ISETP.NE.AND P1, PT, R10, RZ, PT ;  /* 0x000000ff0a00720c */ /* 0x000fce0003f25270 */
[----:B------:R-:W-:Y:S06]  /*0580*/  @!P0 BRA `(.L_x_215) ;  /* 0x00000000004c8947 */ /* 0x000fec0003800000 */
[----:B------:R-:W0:Y:S02]  /*0590*/  LDC.64 R2, c[0x0][0x380] ;  /* 0x0000e000ff027b82 */ /* 0x000e240000000a00 */
[----:B0-----:R-:W-:-:S05]  /*05a0*/  IMAD.WIDE.U32 R2, R7, 0x4, R2 ;  /* 0x0000000407027825 */ /* 0x001fca00078e0002 */
        /* <DEDUP_REMOVED lines=17> */
.L_x_215:
[----:B------:R-:W-:Y:S05]  /*06c0*/  BSYNC.RECONVERGENT B2 ;  /* 0x0000000000027941 */ /* 0x000fea0003800200 */
.L_x_214:
        /* <DEDUP_REMOVED lines=17> */
.L_x_217:
[----:B------:R-:W-:Y:S05]  /*07e0*/  BSYNC.RECONVERGENT B2 ;  /* 0x0000000000027941 */ /* 0x000fea0003800200 */
.L_x_216:
[----:B------:R-:W-:Y:S05]  /*07f0*/  @!P1 BRA `(.L_x_210) ;  /* 0x0000000000309947 */ /* 0x000fea0003800000 */
[----:B------:R-:W0:Y:S01]  /*0800*/  LDC.64 R2, c[0x0][0x380] ;  /* 0x0000e000ff027b82 */ /* 0x000e220000000a00 */
[----:B------:R-:W-:Y:S01]  /*0810*/  IADD3 R6, PT, PT, -R6, RZ, RZ ;  /* 0x000000ff06067210 */ /* 0x000fe20007ffe1ff */
[----:B0-----:R-:W-:-:S05]  /*0820*/  IMAD.WIDE.U32 R2, R7, 0x4, R2 ;  /* 0x0000000407027825 */ /* 0x001fca00078e0002 */
[----:B------:R-:W-:-:S07]  /*0830*/  MOV R7, R3 ;  /* 0x0000000300077202 */ /* 0x000fce0000000f00 */
.L_x_218:
[----:B------:R-:W-:-:S06]  /*0840*/  MOV R3, R7 ;  /* 0x0000000700037202 */ /* 0x000fcc0000000f00 */
[----:B------:R0:W2:Y:S01]  /*0850*/  LDG.E R3, desc[UR6][R2.64] ;  /* 0x0000000602037981 */ /* 0x0000a2000c1e1900 */
[----:B------:R-:W-:-:S04]  /*0860*/  IADD3 R6, PT, PT, R6, 0x1, RZ ;  /* 0x0000000106067810 */ /* 0x000fc80007ffe0ff */
[----:B------:R-:W-:Y:S02]  /*0870*/  ISETP.NE.AND P0, PT, R6, RZ, PT ;  /* 0x000000ff0600720c */ /* 0x000fe40003f05270 */
[----:B0-----:R-:W-:-:S04]  /*0880*/  IADD3 R2, P1, PT, R2, 0x800, RZ ;  /* 0x0000080002027810 */ /* 0x001fc80007f3e0ff */
[----:B------:R-:W-:Y:S01]  /*0890*/  IADD3.X R7, PT, PT, RZ, R7, RZ, P1, !PT ;  /* 0x00000007ff077210 */ /* 0x000fe20000ffe4ff */
[----:B--2--5:R-:W-:-:S06]  /*08a0*/  FADD R0, R3, R0 ;  /* 0x0000000003007221 */ /* 0x024fcc0000000000 */
[----:B------:R-:W-:Y:S05]  /*08b0*/  @P0 BRA `(.L_x_218) ;  /* 0xfffffffc00e00947 */ /* 0x000fea000383ffff */
.L_x_210:
[----:B------:R-:W-:Y:S05]  /*08c0*/  BSYNC.RECONVERGENT B1 ;  /* 0x0000000000017941 */ /* 0x000fea0003800200 */
.L_x_209:
[----:B------:R-:W-:Y:S02]  /*08d0*/  ISETP.GE.U32.AND P0, PT, R4, 0x200, PT ;  /* 0x000002000400780c */ /* 0x000fe40003f06070 */
        /* <DEDUP_REMOVED lines=36> */
[----:B------:R-:W3:Y:S04]  /*0b20*/  LDS.128 R8, [UR4+0x30] ;  /* 0x00003004ff087984 */ /* 0x000ee80008000c00 */
[----:B------:R-:W4:Y:S01]  /*0b30*/  LDS.128 R16, [UR4+0x40] ;  /* 0x00004004ff107984 */ /* 0x000f220008000c00 */
[----:B0-----:R-:W-:-:S04]  /*0b40*/  FADD R5, R0, R5 ;  /* 0x0000000500057221 */ /* 0x001fc80000000000 */
        /* <DEDUP_REMOVED lines=9> */
[----:B------:R-:W-:-:S04]  /*0be0*/  FADD R11, R10, R11 ;  /* 0x0000000b0a0b7221 */ /* 0x000fc80000000000 */
[----:B----4-:R-:W-:-:S04]  /*0bf0*/  FADD R16, R11, R16 ;  /* 0x000000100b107221 */ /* 0x010fc80000000000 */
[----:B------:R-:W-:-:S04]  /*0c00*/  FADD R17, R16, R17 ;  /* 0x0000001110117221 */ /* 0x000fc80000000000 */
[----:B------:R-:W-:-:S04]  /*0c10*/  FADD R18, R17, R18 ;  /* 0x0000001211127221 */ /* 0x000fc80000000000 */
[----:B------:R-:W-:Y:S01]  /*0c20*/  FADD R0, R18, R19 ;  /* 0x0000001312007221 */ /* 0x000fe20000000000 */
[----:B------:R-:W-:Y:S06]  /*0c30*/  BRA `(.L_x_220) ;  /* 0x0000001400d87947 */ /* 0x000fec0003800000 */
.L_x_219:
[----:B------:R-:W1:Y:S01]  /*0c40*/  S2R R6, SR_LANEID ;  /* 0x0000000000067919 */ /* 0x000e620000000000 */
[----:B------:R-:W-:-:S04]  /*0c50*/  LOP3.LUT R0, R5, 0x3e0, RZ, 0xc0, !PT ;  /* 0x000003e005007812 */ /* 0x000fc800078ec0ff */
[----:B0-----:R-:W-:Y:S02]  /*0c60*/  IADD3 R3, PT, PT, R0, 0x20, RZ ;  /* 0x0000002000037810 */ /* 0x001fe40007ffe0ff */
[----:B------:R-:W-:Y:S02]  /*0c70*/  LOP3.LUT R7, RZ, R0, RZ, 0x33, !PT ;  /* 0x00000000ff077212 */ /* 0x000fe400078e33ff */
[-C--:B------:R-:W-:Y:S02]  /*0c80*/  ISETP.GT.U32.AND P0, PT, R3, R4.reuse, PT ;  /* 0x000000040300720c */ /* 0x080fe40003f04070 */
        /* <DEDUP_REMOVED lines=40> */
[----:B------:R-:W0:Y:S04]  /*0f10*/  LDS.128 R20, [UR4+0x10] ;  /* 0x00001004ff147984 */ /* 0x000e280008000c00 */
        /* <DEDUP_REMOVED lines=30> */
.L_x_206:
[----:B------:R-:W0:Y:S01]  /*1100*/  S2R R0, SR_TID.X ;  /* 0x0000000000007919 */ /* 0x000e220000002100 */
[----:B------:R-:W1:Y:S02]  /*1110*/  LDCU.64 UR4, c[0x0][0x380] ;  /* 0x00007000ff0477ac */ /* 0x000e640008000a00 */
[----:B-1----:R-:W-:Y:S02]  /*1120*/  MOV R12, UR4 ;  /* 0x00000004000c7c02 */ /* 0x002fe40008000f00 */
[----:B------:R-:W-:-:S03]  /*1130*/  MOV R13, UR5 ;  /* 0x00000005000d7c02 */ /* 0x000fc60008000f00 */
        /* <DEDUP_REMOVED lines=17> */
[----:B------:R-:W-:Y:S01]  /*1250*/  UMOV UR4, 0x2000 ;  /* 0x0000200000047882 */ /* 0x000fe20000000000 */
[----:B--2---:R-:W-:Y:S01]  /*1260*/  FADD R20, R20, R21 ;  /* 0x0000001514147221 */ /* 0x004fe20000000000 */
[----:B------:R-:W-:-:S04]  /*1270*/  IADD3 R21, PT, PT, R4, -0x2000, RZ ;  /* 0xffffe00004157810 */ /* 0x000fc80007ffe0ff */
[----:B------:R-:W-:Y:S01]  /*1280*/  ISETP.GE.U32.AND P0, PT, R21, 0x2000, PT ;  /* 0x000020001500780c */ /* 0x000fe20003f06070 */
[----:B---3--:R-:W-:Y:S01]  /*1290*/  FADD R6, R6, R7 ;  /* 0x0000000706067221 */ /* 0x008fe20000000000 */
[----:B----4-:R-:W-:-:S04]  /*12a0*/  FADD R9, R8, R9 ;  /* 0x0000000908097221 */ /* 0x010fc80000000000 */
[----:B------:R-:W-:Y:S01]  /*12b0*/  FADD R6, R6, R9 ;  /* 0x0000000906067221 */ /* 0x000fe20000000000 */
[----:B-----5:R-:W-:Y:S01]  /*12c0*/  FADD R10, R10, R11 ;  /* 0x0000000b0a0a7221 */ /* 0x020fe20000000000 */
[----:B------:R-:W-:-:S04]  /*12d0*/  FADD R15, R14, R15 ;  /* 0x0000000f0e0f7221 */ /* 0x000fc80000000000 */
[----:B------:R-:W-:Y:S01]  /*12e0*/  FADD R15, R10, R15 ;  /* 0x0000000f0a0f7221 */ /* 0x000fe20000000000 */
[----:B------:R-:W-:Y:S01]  /*12f0*/  FADD R16, R16, R17 ;  /* 0x0000001110107221 */ /* 0x000fe20000000000 */
[----:B------:R-:W-:-:S04]  /*1300*/  FADD R19, R18, R19 ;  /* 0x0000001312137221 */ /* 0x000fc80000000000 */
[----:B------:R-:W-:Y:S01]  /*1310*/  FADD R16, R16, R19 ;  /* 0x0000001310107221 */ /* 0x000fe20000000000 */
[----:B------:R-:W-:-:S04]  /*1320*/  FADD R5, R5, R22 ;  /* 0x0000001605057221 */ /* 0x000fc80000000000 */
[----:B------:R-:W-:Y:S01]  /*1330*/  FADD R5, R20, R5 ;  /* 0x0000000514057221 */ /* 0x000fe20000000000 */
[----:B------:R-:W-:-:S03]  /*1340*/  FADD R6, R6, R15 ;  /* 0x0000000f06067221 */ /* 0x000fc60000000000 */
[----:B------:R-:W-:-:S04]  /*1350*/  FADD R5, R16, R5 ;  /* 0x0000000510057221 */ /* 0x000fc80000000000 */
[----:B------:R-:W-:Y:S01]  /*1360*/  FADD R5, R6, R5 ;  /* 0x0000000506057221 */ /* 0x000fe20000000000 */
[----:B------:R-:W-:Y:S06]  /*1370*/  @!P0 BRA `(.L_x_221) ;  /* 0x0000000000ac8947 */ /* 0x000fec0003800000 */
[----:B------:R-:W0:Y:S01]  /*1380*/  LDC R4, c[0x0][0x390] ;  /* 0x0000e400ff047b82 */ /* 0x000e220000000800 */
[----:B------:R-:W-:-:S07]  /*1390*/  UMOV UR4, 0x2000 ;  /* 0x0000200000047882 */ /* 0x000fce0000000000 */
[----:B------:R-:W1:Y:S02]  /*13a0*/  LDC.64 R12, c[0x0][0x380] ;  /* 0x0000e000ff0c7b82 */ /* 0x000e640000000a00 */
.L_x_223:
[----:B------:R-:W-:-:S05]  /*13b0*/  IADD3 R3, PT, PT, R0, UR4, RZ ;  /* 0x0000000400037c10 */ /* 0x000fca000fffe0ff */
        /* <DEDUP_REMOVED lines=17> */
[----:B0-----:R-:W-:-:S04]  /*14d0*/  IADD3 R2, PT, PT, R4, -UR4, RZ ;  /* 0x8000000404027c10 */ /* 0x001fc8000fffe0ff */
        /* <DEDUP_REMOVED lines=18> */
[----:B------:R-:W-:-:S06]  /*1600*/  UIADD3 UR4, UPT, UPT, UR4, 0x2000, URZ ;  /* 0x0000200004047890 */ /* 0x000fcc000fffe0ff */
[----:B------:R-:W-:-:S13]  /*1610*/  ISETP.LT.U32.AND P0, PT, R21, UR4, PT ;  /* 0x0000000415007c0c */ /* 0x000fda000bf01070 */
[----:B------:R-:W-:Y:S05]  /*1620*/  @!P0 BRA `(.L_x_223) ;  /* 0xfffffffc00608947 */ /* 0x000fea000383ffff */
.L_x_221:
[----:B------:R-:W-:Y:S01]  /*1630*/  IADD3 R3, PT, PT, R4, -UR4, RZ ;  /* 0x8000000404037c10 */ /* 0x000fe2000fffe0ff */
[----:B------:R-:W-:Y:S03]  /*1640*/  BSSY.RECONVERGENT B1, `(.L_x_222) ;  /* 0x00000a3000017945 */ /* 0x000fe60003800200 */
[----:B------:R-:W-:-:S04]  /*1650*/  ISETP.GE.AND P0, PT, R0, R3, PT ;  /* 0x000000030000720c */ /* 0x000fc80003f06270 */
[----:B------:R-:W-:-:S13]  /*1660*/  ISETP.LE.U32.OR P0, PT, R4, UR4, P0 ;  /* 0x0000000404007c0c */ /* 0x000fda0008703470 */
[----:B------:R-:W-:Y:S05]  /*1670*/  @P0 BRA `(.L_x_224) ;  /* 0x00000008007c0947 */ /* 0x000fea0003800000 */
[-C--:B------:R-:W-:Y:S01]  /*1680*/  LOP3.LUT R3, RZ, R0.reuse, RZ, 0x33, !PT ;  /* 0x00000000ff037212 */ /* 0x080fe200078e33ff */
[----:B------:R-:W-:Y:S01]  /*1690*/  BSSY.RECONVERGENT B2, `(.L_x_225) ;  /* 0x0000052000027945 */ /* 0x000fe20003800200 */
[----:B------:R-:W-:Y:S02]  /*16a0*/  MOV R6, R0 ;  /* 0x0000000000067202 */ /* 0x000fe40000000f00 */
[----:B------:R-:W-:-:S04]  /*16b0*/  IADD3 R3, PT, PT, R4, -UR4, R3 ;  /* 0x8000000404037c10 */ /* 0x000fc8000fffe003 */
[C---:B------:R-:W-:Y:S02]  /*16c0*/  ISETP.GE.U32.AND P0, PT, R3.reuse, 0x1e00, PT ;  /* 0x00001e000300780c */ /* 0x040fe40003f06070 */
[----:B------:R-:W-:-:S04]  /*16d0*/  LEA.HI R3, R3, 0x1, RZ, 0x17 ;  /* 0x0000000103037811 */ /* 0x000fc800078fb8ff */
[----:B------:R-:W-:-:S07]  /*16e0*/  LOP3.LUT R4, R3, 0xf, RZ, 0xc0, !PT ;  /* 0x0000000f03047812 */ /* 0x000fce00078ec0ff */
[----:B------:R-:W-:Y:S05]  /*16f0*/  @!P0 BRA `(.L_x_226) ;  /* 0x00000004002c8947 */ /* 0x000fea0003800000 */
[----:B------:R-:W-:Y:S01]  /*1700*/  LOP3.LUT R7, R3, 0xfffff0, RZ, 0xc0, !PT ;  /* 0x00fffff003077812 */ /* 0x000fe200078ec0ff */
[----:B------:R-:W-:Y:S01]  /*1710*/  BSSY.RECONVERGENT B3, `(.L_x_227) ;  /* 0x0000048000037945 */ /* 0x000fe20003800200 */
[C---:B------:R-:W-:Y:S02]  /*1720*/  LOP3.LUT R6, R0.reuse, 0x1000, RZ, 0xfc, !PT ;  /* 0x0000100000067812 */ /* 0x040fe400078efcff */
[----:B------:R-:W-:Y:S02]  /*1730*/  IADD3 R2, PT, PT, R0, UR4, RZ ;  /* 0x0000000400027c10 */ /* 0x000fe4000fffe0ff */
[----:B------:R-:W-:-:S07]  /*1740*/  IADD3 R7, PT, PT, -R7, RZ, RZ ;  /* 0x000000ff07077210 */ /* 0x000fce0007ffe1ff */
.L_x_228:
[C---:B------:R-:W-:Y:S01]  /*1750*/  IADD3 R19, PT, PT, R2.reuse, 0x200, RZ ;  /* 0x0000020002137810 */ /* 0x040fe20007ffe0ff */
[C---:B------:R-:W-:Y:S01]  /*1760*/  IMAD.WIDE.U32 R14, R2.reuse, 0x4, R12 ;  /* 0x00000004020e7825 */ /* 0x040fe200078e000c */
[----:B------:R-:W-:-:S03]  /*1770*/  IADD3 R11, PT, PT, R2, 0x400, RZ ;  /* 0x00000400020b7810 */ /* 0x000fc60007ffe0ff */
[--C-:B------:R-:W-:Y:S01]  /*1780*/  IMAD.WIDE.U32 R18, R19, 0x4, R12.reuse ;  /* 0x0000000413127825 */ /* 0x100fe200078e000c */
[----:B------:R0:W2:Y:S01]  /*1790*/  LDG.E R8, desc[UR6][R14.64] ;  /* 0x000000060e087981 */ /* 0x0000a2000c1e1900 */
[C---:B------:R-:W-:Y:S02]  /*17a0*/  IADD3 R21, PT, PT, R2.reuse, 0x600, RZ ;  /* 0x0000060002157810 */ /* 0x040fe40007ffe0ff */
[--C-:B------:R-:W-:Y:S01]  /*17b0*/  IMAD.WIDE.U32 R10, R11, 0x4, R12.reuse ;  /* 0x000000040b0a7825 */ /* 0x100fe200078e000c */
[----:B------:R1:W3:Y:S01]  /*17c0*/  LDG.E R9, desc[UR6][R18.64] ;  /* 0x0000000612097981 */ /* 0x0002e2000c1e1900 */
[C---:B------:R-:W-:Y:S02]  /*17d0*/  IADD3 R17, PT, PT, R2.reuse, 0x800, RZ ;  /* 0x0000080002117810 */ /* 0x040fe40007ffe0ff */
[--C-:B------:R-:W-:Y:S02]  /*17e0*/  IMAD.WIDE.U32 R20, R21, 0x4, R12.reuse ;  /* 0x0000000415147825 */ /* 0x100fe400078e000c */
[----:B------:R4:W5:Y:S01]  /*17f0*/  LDG.E R10, desc[UR6][R10.64] ;  /* 0x000000060a0a7981 */ /* 0x000962000c1e1900 */
[----:B------:R-:W-:Y:S01]  /*1800*/  IADD3 R29, PT, PT, R2, 0xa00, RZ ;  /* 0x00000a00021d7810 */ /* 0x000fe20007ffe0ff */
[----:B------:R-:W-:-:S02]  /*1810*/  IMAD.WIDE.U32 R16, R17, 0x4, R12 ;  /* 0x0000000411107825 */ /* 0x000fc400078e000c */
[----:B------:R4:W5:Y:S01]  /*1820*/  LDG.E R27, desc[UR6][R20.64] ;  /* 0x00000006141b7981 */ /* 0x000962000c1e1900 */
[C---:B------:R-:W-:Y:S01]  /*1830*/  IADD3 R23, PT, PT, R2.reuse, 0xc00, RZ ;  /* 0x00000c0002177810 */ /* 0x040fe20007ffe0ff */
[--C-:B------:R-:W-:Y:S02]  /*1840*/  IMAD.WIDE.U32 R28, R29, 0x4, R12.reuse ;  /* 0x000000041d1c7825 */ /* 0x100fe400078e000c */
[----:B------:R-:W5:Y:S01]  /*1850*/  LDG.E R26, desc[UR6][R16.64] ;  /* 0x00000006101a7981 */ /* 0x000f62000c1e1900 */
[C---:B------:R-:W-:Y:S01]  /*1860*/  IADD3 R22, PT, PT, R2.reuse, 0xe00, RZ ;  /* 0x00000e0002167810 */ /* 0x040fe20007ffe0ff */
[--C-:B0-----:R-:W-:Y:S02]  /*1870*/  IMAD.WIDE.U32 R14, R23, 0x4, R12.reuse ;  /* 0x00000004170e7825 */ /* 0x101fe400078e000c */
[----:B------:R0:W5:Y:S01]  /*1880*/  LDG.E R25, desc[UR6][R28.64] ;  /* 0x000000061c197981 */ /* 0x000162000c1e1900 */
[----:B------:R-:W-:Y:S01]  /*1890*/  IADD3 R23, PT, PT, R2, 0x1000, RZ ;  /* 0x0000100002177810 */ /* 0x000fe20007ffe0ff */
[----:B-1----:R-:W-:-:S02]  /*18a0*/  IMAD.WIDE.U32 R18, R22, 0x4, R12 ;  /* 0x0000000416127825 */ /* 0x002fc400078e000c */
[----:B------:R1:W5:Y:S01]  /*18b0*/  LDG.E R24, desc[UR6][R14.64] ;  /* 0x000000060e187981 */ /* 0x000362000c1e1900 */
[C---:B----4-:R-:W-:Y:S01]  /*18c0*/  IADD3 R11, PT, PT, R2.reuse, 0x1200, RZ ;  /* 0x00001200020b7810 */ /* 0x050fe20007ffe0ff */
[--C-:B------:R-:W-:Y:S02]  /*18d0*/  IMAD.WIDE.U32 R20, R23, 0x4, R12.reuse ;  /* 0x0000000417147825 */ /* 0x100fe400078e000c */
[----:B------:R4:W5:Y:S01]  /*18e0*/  LDG.E R23, desc[UR6][R18.64] ;  /* 0x0000000612177981 */ /* 0x000962000c1e1900 */
[C---:B0-----:R-:W-:Y:S01]  /*18f0*/  IADD3 R29, PT, PT, R2.reuse, 0x1400, RZ ;  /* 0x00001400021d7810 */ /* 0x041fe20007ffe0ff */
[--C-:B------:R-:W-:Y:S02]  /*1900*/  IMAD.WIDE.U32 R16, R11, 0x4, R12.reuse ;  /* 0x000000040b107825 */ /* 0x100fe400078e000c */
[----:B------:R-:W5:Y:S01]  /*1910*/  LDG.E R22, desc[UR6][R20.64] ;  /* 0x0000000614167981 */ /* 0x000f62000c1e1900 */
[----:B-1----:R-:W-:Y:S01]  /*1920*/  IADD3 R15, PT, PT, R2, 0x1600, RZ ;  /* 0x00001600020f7810 */ /* 0x002fe20007ffe0ff */
[----:B------:R-:W-:-:S02]  /*1930*/  IMAD.WIDE.U32 R28, R29, 0x4, R12 ;  /* 0x000000041d1c7825 */ /* 0x000fc400078e000c */
[----:B------:R0:W5:Y:S01]  /*1940*/  LDG.E R11, desc[UR6][R16.64] ;  /* 0x00000006100b7981 */ /* 0x000162000c1e1900 */
[C---:B----4-:R-:W-:Y:S01]  /*1950*/  IADD3 R19, PT, PT, R2.reuse, 0x1800, RZ ;  /* 0x0000180002137810 */ /* 0x050fe20007ffe0ff */
[--C-:B------:R-:W-:Y:S02]  /*1960*/  IMAD.WIDE.U32 R14, R15, 0x4, R12.reuse ;  /* 0x000000040f0e7825 */ /* 0x100fe400078e000c */
[----:B------:R-:W4:Y:S02]  /*1970*/  LDG.E R28, desc[UR6][R28.64] ;  /* 0x000000061c1c7981 */ /* 0x000f24000c1e1900 */
[----:B------:R-:W-:Y:S01]  /*1980*/  IMAD.WIDE.U32 R18, R19, 0x4, R12 ;  /* 0x0000000413127825 */ /* 0x000fe200078e000c */
[C---:B0-----:R-:W-:Y:S02]  /*1990*/  IADD3 R17, PT, PT, R2.reuse, 0x1a00, RZ ;  /* 0x00001a0002117810 */ /* 0x041fe40007ffe0ff */
[----:B------:R-:W-:-:S03]  /*19a0*/  IADD3 R21, PT, PT, R2, 0x1c00, RZ ;  /* 0x00001c0002157810 */ /* 0x000fc60007ffe0ff */
[----:B------:R-:W4:Y:S04]  /*19b0*/  LDG.E R18, desc[UR6][R18.64] ;  /* 0x0000000612127981 */ /* 0x000f28000c1e1900 */
[----:B------:R0:W4:Y:S01]  /*19c0*/  LDG.E R29, desc[UR6][R14.64] ;  /* 0x000000060e1d7981 */ /* 0x000122000c1e1900 */
[----:B------:R-:W-:Y:S01]  /*19d0*/  IADD3 R20, PT, PT, R2, 0x1e00, RZ ;  /* 0x00001e0002147810 */ /* 0x000fe20007ffe0ff */
[----:B0-----:R-:W-:-:S04]  /*19e0*/  IMAD.WIDE.U32 R14, R17, 0x4, R12 ;  /* 0x00000004110e7825 */ /* 0x001fc800078e000c */
[--C-:B------:R-:W-:Y:S02]  /*19f0*/  IMAD.WIDE.U32 R16, R21, 0x4, R12.reuse ;  /* 0x0000000415107825 */ /* 0x100fe400078e000c */
[----:B------:R-:W4:Y:S02]  /*1a00*/  LDG.E R14, desc[UR6][R14.64] ;  /* 0x000000060e0e7981 */ /* 0x000f24000c1e1900 */
[----:B------:R-:W-:Y:S02]  /*1a10*/  IMAD.WIDE.U32 R20, R20, 0x4, R12 ;  /* 0x0000000414147825 */ /* 0x000fe400078e000c */
[----:B------:R-:W4:Y:S04]  /*1a20*/  LDG.E R16, desc[UR6][R16.64] ;  /* 0x0000000610107981 */ /* 0x000f28000c1e1900 */
[----:B------:R-:W4:Y:S01]  /*1a30*/  LDG.E R20, desc[UR6][R20.64] ;  /* 0x0000000614147981 */ /* 0x000f22000c1e1900 */
[----:B------:R-:W-:-:S04]  /*1a40*/  IADD3 R7, PT, PT, R7, 0x10, RZ ;  /* 0x0000001007077810 */ /* 0x000fc80007ffe0ff */
[----:B------:R-:W-:Y:S02]  /*1a50*/  ISETP.NE.AND P0, PT, R7, RZ, PT ;  /* 0x000000ff0700720c */ /* 0x000fe40003f05270 */
[----:B------:R-:W-:Y:S02]  /*1a60*/  IADD3 R6, PT, PT, R6, 0x2000, RZ ;  /* 0x0000200006067810 */ /* 0x000fe40007ffe0ff */
[----:B------:R-:W-:Y:S01]  /*1a70*/  IADD3 R2, PT, PT, R2, 0x2000, RZ ;  /* 0x0000200002027810 */ /* 0x000fe20007ffe0ff */
[----:B--2---:R-:W-:-:S04]  /*1a80*/  FADD R8, R8, R5 ;  /* 0x0000000508087221 */ /* 0x004fc80000000000 */
[----:B---3--:R-:W-:-:S04]  /*1a90*/  FADD R9, R8, R9 ;  /* 0x0000000908097221 */ /* 0x008fc80000000000 */
        /* <DEDUP_REMOVED lines=8> */
[----:B----4-:R-:W-:-:S04]  /*1b20*/  FADD R28, R11, R28 ;  /* 0x0000001c0b1c7221 */ /* 0x010fc80000000000 */
[----:B------:R-:W-:-:S04]  /*1b30*/  FADD R29, R28, R29 ;  /* 0x0000001d1c1d7221 */ /* 0x000fc80000000000 */
[----:B------:R-:W-:-:S04]  /*1b40*/  FADD R29, R29, R18 ;  /* 0x000000121d1d7221 */ /* 0x000fc80000000000 */
[----:B------:R-:W-:-:S04]  /*1b50*/  FADD R29, R29, R14 ;  /* 0x0000000e1d1d7221 */ /* 0x000fc80000000000 */
[----:B------:R-:W-:-:S04]  /*1b60*/  FADD R29, R29, R16 ;  /* 0x000000101d1d7221 */ /* 0x000fc80000000000 */
[----:B------:R-:W-:Y:S01]  /*1b70*/  FADD R5, R29, R20 ;  /* 0x000000141d057221 */ /* 0x000fe20000000000 */
[----:B------:R-:W-:Y:S06]  /*1b80*/  @P0 BRA `(.L_x_228) ;  /* 0xfffffff800f00947 */ /* 0x000fec000383ffff */
[----:B------:R-:W-:Y:S05]  /*1b90*/  BSYNC.RECONVERGENT B3 ;  /* 0x0000000000037941 */ /* 0x000fea0003800200 */
.L_x_227:
[----:B------:R-:W-:-:S07]  /*1ba0*/  IADD3 R6, PT, PT, R6, -0x1000, RZ ;  /* 0xfffff00006067810 */ /* 0x000fce0007ffe0ff */
.L_x_226:
[----:B------:R-:W-:Y:S05]  /*1bb0*/  BSYNC.RECONVERGENT B2 ;  /* 0x0000000000027941 */ /* 0x000fea0003800200 */
.L_x_225:
[----:B------:R-:W-:-:S13]  /*1bc0*/  ISETP.NE.AND P0, PT, R4, RZ, PT ;  /* 0x000000ff0400720c */ /* 0x000fda0003f05270 */
[----:B------:R-:W-:Y:S05]  /*1bd0*/  @!P0 BRA `(.L_x_224) ;  /* 0x0000000400248947 */ /* 0x000fea0003800000 */
[----:B------:R-:W-:Y:S01]  /*1be0*/  ISETP.GE.U32.AND P0, PT, R4, 0x8, PT ;  /* 0x000000080400780c */ /* 0x000fe20003f06070 */
[----:B------:R-:W-:Y:S01]  /*1bf0*/  BSSY.RECONVERGENT B2, `(.L_x_229) ;  /* 0x0000025000027945 */ /* 0x000fe20003800200 */
[----:B------:R-:W-:-:S04]  /*1c00*/  LOP3.LUT R22, R3, 0x7, RZ, 0xc0, !PT ;  /* 0x0000000703167812 */ /* 0x000fc800078ec0ff */
[----:B------:R-:W-:-:S07]  /*1c10*/  ISETP.NE.AND P1, PT, R22, RZ, PT ;  /* 0x000000ff1600720c */ /* 0x000fce0003f25270 */
[----:B------:R-:W-:Y:S06]  /*1c20*/  @!P0 BRA `(.L_x_230) ;  /* 0x0000000000848947 */ /* 0x000fec0003800000 */
[----:B------:R-:W-:-:S04]  /*1c30*/  IADD3 R7, PT, PT, R6, UR4, RZ ;  /* 0x0000000406077c10 */ /* 0x000fc8000fffe0ff */
        /* <DEDUP_REMOVED lines=32> */
.L_x_230:
[----:B------:R-:W-:Y:S05]  /*1e40*/  BSYNC.RECONVERGENT B2 ;  /* 0x0000000000027941 */ /* 0x000fea0003800200 */
.L_x_229:
        /* <DEDUP_REMOVED lines=23> */
.L_x_232:
[----:B------:R-:W-:Y:S05]  /*1fc0*/  BSYNC.RECONVERGENT B2 ;  /* 0x0000000000027941 */ /* 0x000fea0003800200 */
.L_x_231:
[----:B------:R-:W-:Y:S05]  /*1fd0*/  @!P1 BRA `(.L_x_224) ;  /* 0x0000000000249947 */ /* 0x000fea0003800000 */
[----:B------:R-:W-:Y:S02]  /*1fe0*/  IADD3 R7, PT, PT, R6, UR4, RZ ;  /* 0x0000000406077c10 */ /* 0x000fe4000fffe0ff */
[----:B------:R-:W-:-:S07]  /*1ff0*/  IADD3 R4, PT, PT, -R4, RZ, RZ ;  /* 0x000000ff04047210 */ /* 0x000fce0007ffe1ff */
.L_x_233:
[----:B------:R-:W-:-:S06]  /*2000*/  IMAD.WIDE.U32 R2, R7, 0x4, R12 ;  /* 0x0000000407027825 */ /* 0x000fcc00078e000c */
[----:B------:R-:W2:Y:S01]  /*2010*/  LDG.E R2, desc[UR6][R2.64] ;  /* 0x0000000602027981 */ /* 0x000ea2000c1e1900 */
[----:B------:R-:W-:Y:S02]  /*2020*/  IADD3 R4, PT, PT, R4, 0x1, RZ ;  /* 0x0000000104047810 */ /* 0x000fe40007ffe0ff */
[----:B------:R-:W-:Y:S02]  /*2030*/  IADD3 R7, PT, PT, R7, 0x200, RZ ;  /* 0x0000020007077810 */ /* 0x000fe40007ffe0ff */
[----:B------:R-:W-:Y:S01]  /*2040*/  ISETP.NE.AND P0, PT, R4, RZ, PT ;  /* 0x000000ff0400720c */ /* 0x000fe20003f05270 */
[----:B--2---:R-:W-:-:S12]  /*2050*/  FADD R5, R2, R5 ;  /* 0x0000000502057221 */ /* 0x004fd80000000000 */
[----:B------:R-:W-:Y:S05]  /*2060*/  @P0 BRA `(.L_x_233) ;  /* 0xfffffffc00e40947 */ /* 0x000fea000383ffff */
.L_x_224:
[----:B------:R-:W-:Y:S05]  /*2070*/  BSYNC.RECONVERGENT B1 ;  /* 0x0000000000017941 */ /* 0x000fea0003800200 */
.L_x_222:
        /* <DEDUP_REMOVED lines=33> */
[----:B------:R-:W3:Y:S04]  /*2290*/  LDS.128 R8, [UR4+0x30] ;  /* 0x00003004ff087984 */ /* 0x000ee80008000c00 */
[----:B------:R-:W4:Y:S01]  /*22a0*/  LDS.128 R16, [UR4+0x40] ;  /* 0x00004004ff107984 */ /* 0x000f220008000c00 */
[----:B0-----:R-:W-:-:S04]  /*22b0*/  FADD R5, R0, R5 ;  /* 0x0000000500057221 */ /* 0x001fc80000000000 */
        /* <DEDUP_REMOVED lines=13> */
[----:B------:R-:W-:-:S07]  /*2390*/  FADD R0, R18, R19 ;  /* 0x0000001312007221 */ /* 0x000fce0000000000 */
.L_x_220:
[----:B------:R-:W-:Y:S05]  /*23a0*/  BSYNC.RECONVERGENT B0 ;  /* 0x0000000000007941 */ /* 0x000fea0003800200 */
.L_x_205:
[----:B------:R-:W-:Y:S05]  /*23b0*/  @P0 EXIT ;  /* 0x000000000000094d */ /* 0x000fea0003800000 */
[----:B------:R-:W0:Y:S01]  /*23c0*/  LDCU.64 UR4, c[0x0][0x398] ;  /* 0x00007300ff0477ac */ /* 0x000e220008000a00 */
[----:B------:R-:W3:Y:S01]  /*23d0*/  LDC.64 R4, c[0x0][0x388] ;  /* 0x0000e200ff047b82 */ /* 0x000ee20000000a00 */
[----:B012---:R-:W0:Y:S02]  /*23e0*/  F2F.F32.F64 R3, UR4 ;  /* 0x0000000400037d10 */ /* 0x007e240008301000 */
[----:B0-----:R-:W-:-:S06]  /*23f0*/  FADD R3, R3, R0 ;  /* 0x0000000003037221 */ /* 0x001fcc0000000000 */
[----:B------:R-:W3:Y:S02]  /*2400*/  F2F.F64.F32 R2, R3 ;  /* 0x0000000300027310 */ /* 0x000ee40000201800 */
[----:B---3--:R-:W-:Y:S01]  /*2410*/  STG.E.64 desc[UR6][R4.64], R2 ;  /* 0x0000000204007986 */ /* 0x008fe2000c101b06 */
[----:B------:R-:W-:Y:S05]  /*2420*/  EXIT ;  /* 0x000000000000794d */ /* 0x000fea0003800000 */
.L_x_234:
        /* <DEDUP_REMOVED lines=13> */
.L_x_251:


//--------------------- .text._ZN3cub18CUB_300001_SM_10006detail11EmptyKernelIvEEvv --------------------------
	.section	.text._ZN3cub18CUB_300001_SM_10006detail11EmptyKernelIvEEvv,"ax",@progbits
	.align	128
        .global         _ZN3cub18CUB_300001_SM_10006detail11EmptyKernelIvEEvv
        .type           _ZN3cub18CUB_300001_SM_10006detail11EmptyKernelIvEEvv,@function
        .size           _ZN3cub18CUB_300001_SM_10006detail11EmptyKernelIvEEvv,(.L_x_252 - _ZN3cub18CUB_300001_SM_10006detail11EmptyKernelIvEEvv)
        .other          _ZN3cub18CUB_300001_SM_10006detail11EmptyKernelIvEEvv,@"STO_CUDA_ENTRY STV_DEFAULT"
_ZN3cub18CUB_300001_SM_10006detail11EmptyKernelIvEEvv:
.text._ZN3cub18CUB_300001_SM_10006detail11EmptyKernelIvEEvv:
[----:B------:R-:W-:Y:S01]  /*0000*/  LDC R1, c[0x0][0x37c] ;  /* 0x0000df00ff017b82 */ /* 0x000fe20000000800 */
[----:B------:R-:W-:Y:S05]  /*0010*/  EXIT ;  /* 0x000000000000794d */ /* 0x000fea0003800000 */
.L_x_235:
        /* <DEDUP_REMOVED lines=14> */
.L_x_252:


//--------------------- .text._Z14cuda_integratePfS_iff --------------------------
	.section	.text._Z14cuda_integratePfS_iff,"ax",@progbits
	.align	128
        .global         _Z14cuda_integratePfS_iff
        .type           _Z14cuda_integratePfS_iff,@function
        .size           _Z14cuda_integratePfS_iff,(.L_x_253 - _Z14cuda_integratePfS_iff)
        .other          _Z14cuda_integratePfS_iff,@"STO_CUDA_ENTRY STV_DEFAULT"
_Z14cuda_integratePfS_iff:
.text._Z14cuda_integratePfS_iff:
[----:B------:R-:W-:Y:S01]  /*0000*/  LDC R1, c[0x0][0x37c] ;  /* 0x0000df00ff017b82 */ /* 0x000fe20000000800 */
[----:B------:R-:W0:Y:S07]  /*0010*/  S2R R3, SR_TID.X ;  /* 0x0000000000037919 */ /* 0x000e2e0000002100 */
[----:B------:R-:W1:Y:S01]  /*0020*/  S2UR UR4, SR_CTAID.Y ;  /* 0x00000000000479c3 */ /* 0x000e620000002600 */
[----:B------:R-:W2:Y:S01]  /*0030*/  LDCU UR9, c[0x0][0x390] ;  /* 0x00007200ff0977ac */ /* 0x000ea20008000800 */
[----:B------:R-:W3:Y:S06]  /*0040*/  S2R R0, SR_TID.Y ;  /* 0x0000000000007919 */ /* 0x000eec0000002200 */
[----:B------:R-:W0:Y:S08]  /*0050*/  S2UR UR6, SR_CTAID.X ;  /* 0x00000000000679c3 */ /* 0x000e300000002500 */
[----:B------:R-:W0:Y:S01]  /*0060*/  LDC R20, c[0x0][0x360] ;  /* 0x0000d800ff147b82 */ /* 0x000e220000000800 */
[----:B------:R-:W1:Y:S02]  /*0070*/  LDCU UR5, c[0x0][0x364] ;  /* 0x00006c80ff0577ac */ /* 0x000e640008000800 */
[----:B-1----:R-:W-:Y:S01]  /*0080*/  UIMAD UR4, UR4, UR5, URZ ;  /* 0x00000005040472a4 */ /* 0x002fe2000f8e02ff */
[----:B0-----:R-:W-:-:S05]  /*0090*/  IMAD R20, R20, UR6, R3 ;  /* 0x0000000614147c24 */ /* 0x001fca000f8e0203 */
[----:B---3--:R-:W-:-:S04]  /*00a0*/  LOP3.LUT P0, RZ, R0, UR4, RZ, 0xfc, !PT ;  /* 0x0000000400ff7c12 */ /* 0x008fc8000f80fcff */
[----:B--2---:R-:W-:-:S13]  /*00b0*/  ISETP.GE.OR P0, PT, R20, UR9, P0 ;  /* 0x0000000914007c0c */ /* 0x004fda0008706670 */
[----:B------:R-:W-:Y:S05]  /*00c0*/  @P0 EXIT ;  /* 0x000000000000094d */ /* 0x000fea0003800000 */
[----:B------:R-:W-:Y:S01]  /*00d0*/  UISETP.GE.AND UP0, UPT, UR9, 0x1, UPT ;  /* 0x000000010900788c */ /* 0x000fe2000bf06270 */
[----:B------:R-:W-:Y:S01]  /*00e0*/  IMAD.MOV.U32 R21, RZ, RZ, RZ ;  /* 0x000000ffff157224 */ /* 0x000fe200078e00ff */
[----:B------:R-:W0:Y:S07]  /*00f0*/  LDCU.64 UR10, c[0x0][0x358] ;  /* 0x00006b00ff0a77ac */ /* 0x000e2e0008000a00 */
[----:B------:R-:W-:Y:S05]  /*0100*/  BRA.U !UP0, `(.L_x_236) ;  /* 0x0000000d08287547 */ /* 0x000fea000b800000 */
[----:B------:R-:W1:Y:S01]  /*0110*/  LDC R18, c[0x0][0x394] ;  /* 0x0000e500ff127b82 */ /* 0x000e620000000800 */
[----:B------:R-:W1:Y:S01]  /*0120*/  LDCU UR4, c[0x0][0x398] ;  /* 0x00007300ff0477ac */ /* 0x000e620008000800 */
[----:B------:R-:W-:Y:S01]  /*0130*/  IMAD R19, R20, UR9, RZ ;  /* 0x0000000914137c24 */ /* 0x000fe2000f8e02ff */
[----:B------:R-:W-:Y:S01]  /*0140*/  CS2R R2, SRZ ;  /* 0x0000000000027805 */ /* 0x000fe2000001ff00 */
[----:B------:R-:W-:Y:S01]  /*0150*/  UISETP.NE.AND UP0, UPT, UR9, 0x1, UPT ;  /* 0x000000010900788c */ /* 0x000fe2000bf05270 */
[----:B-1----:R-:W-:Y:S01]  /*0160*/  FADD R18, -R18, UR4 ;  /* 0x0000000412127e21 */ /* 0x002fe20008000100 */
[----:B------:R-:W-:-:S07]  /*0170*/  UMOV UR4, URZ ;  /* 0x000000ff00047c82 */ /* 0x000fce0008000000 */
[----:B------:R-:W-:Y:S05]  /*0180*/  BRA.U !UP0, `(.L_x_237) ;  /* 0x0000000508e47547 */ /* 0x000fea000b800000 */
[----:B------:R-:W1:Y:S01]  /*0190*/  LDCU.64 UR6, c[0x0][0x380] ;  /* 0x00007000ff0677ac */ /* 0x000e620008000a00 */
[----:B------:R-:W-:Y:S02]  /*01a0*/  IMAD.MOV.U32 R21, RZ, RZ, RZ ;  /* 0x000000ffff157224 */ /* 0x000fe400078e00ff */
[----:B------:R-:W-:Y:S01]  /*01b0*/  IMAD.MOV.U32 R0, RZ, RZ, R19 ;  /* 0x000000ffff007224 */ /* 0x000fe200078e0013 */
[----:B------:R-:W-:-:S04]  /*01c0*/  ULOP3.LUT UR4, UR9, 0x7ffffffe, URZ, 0xc0, !UPT ;  /* 0x7ffffffe09047892 */ /* 0x000fc8000f8ec0ff */
[----:B------:R-:W-:Y:S02]  /*01d0*/  UIADD3 UR8, UPT, UPT, -UR4, URZ, URZ ;  /* 0x000000ff04087290 */ /* 0x000fe4000fffe1ff */
[----:B-1----:R-:W-:-:S04]  /*01e0*/  UIADD3 UR5, UP0, UPT, UR6, 0x4, URZ ;  /* 0x0000000406057890 */ /* 0x002fc8000ff1e0ff */
[----:B------:R-:W-:-:S12]  /*01f0*/  UIADD3.X UR6, UPT, UPT, URZ, UR7, URZ, UP0, !UPT ;  /* 0x00000007ff067290 */ /* 0x000fd800087fe4ff */
.L_x_242:
[----:B------:R-:W-:Y:S01]  /*0200*/  MOV R2, UR5 ;  /* 0x0000000500027c02 */ /* 0x000fe20008000f00 */
[----:B------:R-:W-:-:S04]  /*0210*/  IMAD.U32 R3, RZ, RZ, UR6 ;  /* 0x00000006ff037e24 */ /* 0x000fc8000f8e00ff */
[----:B0-----:R-:W-:-:S05]  /*0220*/  IMAD.WIDE R10, R0, 0x4, R2 ;  /* 0x00000004000a7825 */ /* 0x001fca00078e0202 */
[----:B0-2---:R-:W2:Y:S04]  /*0230*/  LDG.E R3, desc[UR10][R10.64+-0x4] ;  /* 0xfffffc0a0a037981 */ /* 0x005ea8000c1e1900 */
[----:B-1----:R-:W3:Y:S01]  /*0240*/  LDG.E R5, desc[UR10][R10.64] ;  /* 0x0000000a0a057981 */ /* 0x002ee2000c1e1900 */
[----:B------:R-:W-:Y:S01]  /*0250*/  IMAD.MOV.U32 R8, RZ, RZ, 0x652b82fe ;  /* 0x652b82feff087424 */ /* 0x000fe200078e00ff */
[----:B------:R-:W-:Y:S01]  /*0260*/  UMOV UR12, 0xfefa39ef ;  /* 0xfefa39ef000c7882 */ /* 0x000fe20000000000 */
[----:B------:R-:W-:Y:S01]  /*0270*/  IMAD.MOV.U32 R9, RZ, RZ, 0x3ff71547 ;  /* 0x3ff71547ff097424 */ /* 0x000fe200078e00ff */
[----:B------:R-:W-:Y:S01]  /*0280*/  UMOV UR13, 0x3fe62e42 ;  /* 0x3fe62e42000d7882 */ /* 0x000fe20000000000 */
        /* <DEDUP_REMOVED lines=20> */
[----:B------:R-:W-:Y:S01]  /*03d0*/  UIADD3 UR8, UPT, UPT, UR8, 0x2, URZ ;  /* 0x0000000208087890 */ /* 0x000fe2000fffe0ff */
[----:B------:R-:W-:Y:S03]  /*03e0*/  BSSY.RECONVERGENT B0, `(.L_x_238) ;  /* 0x0000038000007945 */ /* 0x000fe60003800200 */
[----:B------:R-:W-:Y:S01]  /*03f0*/  UISETP.NE.AND UP0, UPT, UR8, URZ, UPT ;  /* 0x000000ff0800728c */ /* 0x000fe2000bf05270 */
[----:B--2---:R-:W-:-:S04]  /*0400*/  FMUL R14, R18, R3 ;  /* 0x00000003120e7220 */ /* 0x004fc80000400000 */
[----:B------:R-:W0:Y:S01]  /*0410*/  F2F.F64.F32 R2, R14 ;  /* 0x0000000e00027310 */ /* 0x000e220000201800 */
[----:B---3--:R-:W-:-:S07]  /*0420*/  FMUL R15, R18, R5 ;  /* 0x00000005120f7220 */ /* 0x008fce0000400000 */
[----:B------:R-:W1:Y:S01]  /*0430*/  F2F.F64.F32 R6, R15 ;  /* 0x0000000f00067310 */ /* 0x000e620000201800 */
[----:B0-----:R-:W-:-:S08]  /*0440*/  DMUL R2, R2, -R2 ;  /* 0x8000000202027228 */ /* 0x001fd00000000000 */
[----:B------:R-:W-:Y:S02]  /*0450*/  DFMA R4, R2, R8, 6.75539944105574400000e+15 ;  /* 0x433800000204742b */ /* 0x000fe40000000008 */
[----:B-1----:R-:W-:Y:S01]  /*0460*/  DMUL R6, R6, -R6 ;  /* 0x8000000606067228 */ /* 0x002fe20000000000 */
[----:B------:R-:W-:-:S05]  /*0470*/  FSETP.GEU.AND P0, PT, |R3|, 4.1917929649353027344, PT ;  /* 0x4086232b0300780b */ /* 0x000fca0003f0e200 */
[----:B------:R-:W-:Y:S02]  /*0480*/  DADD R12, R4, -6.75539944105574400000e+15 ;  /* 0xc3380000040c7429 */ /* 0x000fe40000000000 */
[----:B------:R-:W-:-:S06]  /*0490*/  DFMA R8, R6, R8, 6.75539944105574400000e+15 ;  /* 0x433800000608742b */ /* 0x000fcc0000000008 */
[----:B------:R-:W-:Y:S02]  /*04a0*/  DFMA R10, R12, -UR12, R2 ;  /* 0x8000000c0c0a7c2b */ /* 0x000fe40008000002 */
[----:B------:R-:W-:-:S06]  /*04b0*/  DADD R16, R8, -6.75539944105574400000e+15 ;  /* 0xc338000008107429 */ /* 0x000fcc0000000000 */
[----:B------:R-:W-:Y:S01]  /*04c0*/  DFMA R12, R12, -UR14, R10 ;  /* 0x8000000e0c0c7c2b */ /* 0x000fe2000800000a */
[----:B------:R-:W-:Y:S01]  /*04d0*/  MOV R10, 0xfca213ea ;  /* 0xfca213ea000a7802 */ /* 0x000fe20000000f00 */
[----:B------:R-:W-:Y:S01]  /*04e0*/  IMAD.MOV.U32 R11, RZ, RZ, 0x3e928af3 ;  /* 0x3e928af3ff0b7424 */ /* 0x000fe200078e00ff */
[----:B------:R-:W-:-:S05]  /*04f0*/  DFMA R22, R16, -UR12, R6 ;  /* 0x8000000c10167c2b */ /* 0x000fca0008000006 */
[----:B------:R-:W-:-:S03]  /*0500*/  DFMA R14, R12, UR16, R10 ;  /* 0x000000100c0e7c2b */ /* 0x000fc6000800000a */
[----:B------:R-:W-:-:S05]  /*0510*/  DFMA R16, R16, -UR14, R22 ;  /* 0x8000000e10107c2b */ /* 0x000fca0008000016 */
[----:B------:R-:W-:-:S03]  /*0520*/  DFMA R14, R12, R14, UR18 ;  /* 0x000000120c0e7e2b */ /* 0x000fc6000800000e */
[----:B------:R-:W-:-:S05]  /*0530*/  DFMA R10, R16, UR16, R10 ;  /* 0x00000010100a7c2b */ /* 0x000fca000800000a */
[----:B------:R-:W-:-:S03]  /*0540*/  DFMA R14, R12, R14, UR20 ;  /* 0x000000140c0e7e2b */ /* 0x000fc6000800000e */
[----:B------:R-:W-:-:S05]  /*0550*/  DFMA R10, R16, R10, UR18 ;  /* 0x00000012100a7e2b */ /* 0x000fca000800000a */
        /* <DEDUP_REMOVED lines=12> */
[----:B------:R-:W-:-:S08]  /*0620*/  DFMA R14, R12, R14, 1 ;  /* 0x3ff000000c0e742b */ /* 0x000fd0000000000e */
[----:B------:R-:W-:Y:S02]  /*0630*/  DFMA R22, R12, R14, 1 ;  /* 0x3ff000000c16742b */ /* 0x000fe4000000000e */
[C---:B------:R-:W-:Y:S01]  /*0640*/  DFMA R12, R16.reuse, R10, UR32 ;  /* 0x00000020100c7e2b */ /* 0x040fe2000800000a */
[----:B------:R0:W1:Y:S07]  /*0650*/  F2F.F64.F32 R10, R21 ;  /* 0x00000015000a7310 */ /* 0x00006e0000201800 */
[----:B------:R-:W-:Y:S01]  /*0660*/  DFMA R12, R16, R12, 1 ;  /* 0x3ff00000100c742b */ /* 0x000fe2000000000c */
[----:B------:R-:W-:-:S02]  /*0670*/  IMAD R15, R4, 0x100000, R23 ;  /* 0x00100000040f7824 */ /* 0x000fc400078e0217 */
[----:B------:R-:W-:Y:S01]  /*0680*/  IMAD.MOV.U32 R14, RZ, RZ, R22 ;  /* 0x000000ffff0e7224 */ /* 0x000fe200078e0016 */
[----:B0-----:R-:W-:Y:S07]  /*0690*/  @!P0 BRA `(.L_x_239) ;  /* 0x0000000000308947 */ /* 0x001fee0003800000 */
[----:B------:R-:W-:Y:S01]  /*06a0*/  FSETP.GEU.AND P1, PT, |R3|, 4.2275390625, PT ;  /* 0x408748000300780b */ /* 0x000fe20003f2e200 */
[C---:B------:R-:W-:Y:S02]  /*06b0*/  DADD R14, R2.reuse, +INF ;  /* 0x7ff00000020e7429 */ /* 0x040fe40000000000 */
[----:B------:R-:W-:-:S08]  /*06c0*/  DSETP.GEU.AND P0, PT, R2, RZ, PT ;  /* 0x000000ff0200722a */ /* 0x000fd00003f0e000 */
[----:B------:R-:W-:Y:S02]  /*06d0*/  FSEL R14, R14, RZ, P0 ;  /* 0x000000ff0e0e7208 */ /* 0x000fe40000000000 */
[----:B------:R-:W-:Y:S02]  /*06e0*/  @!P1 LEA.HI R5, R4, R4, RZ, 0x1 ;  /* 0x0000000404059211 */ /* 0x000fe400078f08ff */
[----:B------:R-:W-:Y:S02]  /*06f0*/  FSEL R15, R15, RZ, P0 ;  /* 0x000000ff0f0f7208 */ /* 0x000fe40000000000 */
[----:B------:R-:W-:-:S04]  /*0700*/  @!P1 SHF.R.S32.HI R5, RZ, 0x1, R5 ;  /* 0x00000001ff059819 */ /* 0x000fc80000011405 */
[----:B------:R-:W-:Y:S01]  /*0710*/  @!P1 IADD3 R2, PT, PT, R4, -R5, RZ ;  /* 0x8000000504029210 */ /* 0x000fe20007ffe0ff */
[----:B------:R-:W-:-:S03]  /*0720*/  @!P1 IMAD R23, R5, 0x100000, R23 ;  /* 0x0010000005179824 */ /* 0x000fc600078e0217 */
[----:B------:R-:W-:Y:S01]  /*0730*/  @!P1 LEA R3, R2, 0x3ff00000, 0x14 ;  /* 0x3ff0000002039811 */ /* 0x000fe200078ea0ff */
[----:B------:R-:W-:-:S06]  /*0740*/  @!P1 IMAD.MOV.U32 R2, RZ, RZ, RZ ;  /* 0x000000ffff029224 */ /* 0x000fcc00078e00ff */
[----:B------:R-:W-:-:S11]  /*0750*/  @!P1 DMUL R14, R22, R2 ;  /* 0x00000002160e9228 */ /* 0x000fd60000000000 */
.L_x_239:
[----:B------:R-:W-:Y:S05]  /*0760*/  BSYNC.RECONVERGENT B0 ;  /* 0x0000000000007941 */ /* 0x000fea0003800200 */
.L_x_238:
[----:B-1----:R-:W-:Y:S01]  /*0770*/  DADD R10, R10, R14 ;  /* 0x000000000a0a7229 */ /* 0x002fe2000000000e */
[----:B------:R-:W-:Y:S01]  /*0780*/  FSETP.GEU.AND P0, PT, |R7|, 4.1917929649353027344, PT ;  /* 0x4086232b0700780b */ /* 0x000fe20003f0e200 */
[----:B------:R-:W-:Y:S01]  /*0790*/  DFMA R4, R16, R12, 1 ;  /* 0x3ff000001004742b */ /* 0x000fe2000000000c */
[----:B------:R-:W-:Y:S07]  /*07a0*/  BSSY.RECONVERGENT B0, `(.L_x_240) ;  /* 0x0000011000007945 */ /* 0x000fee0003800200 */
[----:B------:R0:W1:Y:S02]  /*07b0*/  F2F.F32.F64 R10, R10 ;  /* 0x0000000a000a7310 */ /* 0x0000640000301000 */
[----:B------:R-:W-:Y:S01]  /*07c0*/  LEA R3, R8, R5, 0x14 ;  /* 0x0000000508037211 */ /* 0x000fe200078ea0ff */
[----:B------:R-:W-:Y:S01]  /*07d0*/  IMAD.MOV.U32 R2, RZ, RZ, R4 ;  /* 0x000000ffff027224 */ /* 0x000fe200078e0004 */
[----:B------:R-:W-:Y:S06]  /*07e0*/  @!P0 BRA `(.L_x_241) ;  /* 0x0000000000308947 */ /* 0x000fec0003800000 */
[----:B------:R-:W-:Y:S01]  /*07f0*/  FSETP.GEU.AND P1, PT, |R7|, 4.2275390625, PT ;  /* 0x408748000700780b */ /* 0x000fe20003f2e200 */
[C---:B------:R-:W-:Y:S02]  /*0800*/  DADD R12, R6.reuse, +INF ;  /* 0x7ff00000060c7429 */ /* 0x040fe40000000000 */
[----:B------:R-:W-:-:S08]  /*0810*/  DSETP.GEU.AND P0, PT, R6, RZ, PT ;  /* 0x000000ff0600722a */ /* 0x000fd00003f0e000 */
[----:B------:R-:W-:Y:S02]  /*0820*/  FSEL R3, R13, RZ, P0 ;  /* 0x000000ff0d037208 */ /* 0x000fe40000000000 */
[----:B------:R-:W-:-:S04]  /*0830*/  @!P1 LEA.HI R2, R8, R8, RZ, 0x1 ;  /* 0x0000000808029211 */ /* 0x000fc800078f08ff */
[----:B------:R-:W-:Y:S02]  /*0840*/  @!P1 SHF.R.S32.HI R7, RZ, 0x1, R2 ;  /* 0x00000001ff079819 */ /* 0x000fe40000011402 */
[----:B------:R-:W-:Y:S02]  /*0850*/  FSEL R2, R12, RZ, P0 ;  /* 0x000000ff0c027208 */ /* 0x000fe40000000000 */
[----:B------:R-:W-:Y:S01]  /*0860*/  @!P1 LEA R5, R7, R5, 0x14 ;  /* 0x0000000507059211 */ /* 0x000fe200078ea0ff */
[----:B------:R-:W-:-:S05]  /*0870*/  @!P1 IMAD.IADD R6, R8, 0x1, -R7 ;  /* 0x0000000108069824 */ /* 0x000fca00078e0a07 */
[----:B------:R-:W-:Y:S01]  /*0880*/  @!P1 LEA R7, R6, 0x3ff00000, 0x14 ;  /* 0x3ff0000006079811 */ /* 0x000fe200078ea0ff */
[----:B------:R-:W-:-:S06]  /*0890*/  @!P1 IMAD.MOV.U32 R6, RZ, RZ, RZ ;  /* 0x000000ffff069224 */ /* 0x000fcc00078e00ff */
[----:B------:R-:W-:-:S11]  /*08a0*/  @!P1 DMUL R2, R4, R6 ;  /* 0x0000000604029228 */ /* 0x000fd60000000000 */
.L_x_241:
[----:B------:R-:W-:Y:S05]  /*08b0*/  BSYNC.RECONVERGENT B0 ;  /* 0x0000000000007941 */ /* 0x000fea0003800200 */
.L_x_240:
[----:B-1----:R-:W1:Y:S01]  /*08c0*/  F2F.F64.F32 R4, R10 ;  /* 0x0000000a00047310 */ /* 0x002e620000201800 */
[----:B------:R-:W-:Y:S01]  /*08d0*/  VIADD R0, R0, 0x2 ;  /* 0x0000000200007836 */ /* 0x000fe20000000000 */
[----:B-1----:R-:W-:-:S06]  /*08e0*/  DADD R4, R4, R2 ;  /* 0x0000000004047229 */ /* 0x002fcc0000000002 */
[----:B------:R1:W2:Y:S01]  /*08f0*/  F2F.F32.F64 R21, R4 ;  /* 0x0000000400157310 */ /* 0x0002a20000301000 */
[----:B------:R-:W-:Y:S05]  /*0900*/  BRA.U UP0, `(.L_x_242) ;  /* 0xfffffff9003c7547 */ /* 0x000fea000b83ffff */
[----:B--2---:R2:W3:Y:S02]  /*0910*/  F2F.F64.F32 R2, R21 ;  /* 0x0000001500027310 */ /* 0x0044e40000201800 */
.L_x_237:
[----:B------:R-:W4:Y:S02]  /*0920*/  LDCU UR5, c[0x0][0x390] ;  /* 0x00007200ff0577ac */ /* 0x000f240008000800 */
[----:B----4-:R-:W-:-:S04]  /*0930*/  ULOP3.LUT UR5, UR5, 0x1, URZ, 0xc0, !UPT ;  /* 0x0000000105057892 */ /* 0x010fc8000f8ec0ff */
[----:B------:R-:W-:-:S09]  /*0940*/  UISETP.NE.U32.AND UP0, UPT, UR5, 0x1, UPT ;  /* 0x000000010500788c */ /* 0x000fd2000bf05070 */
[----:B------:R-:W-:Y:S05]  /*0950*/  BRA.U UP0, `(.L_x_236) ;  /* 0x0000000500147547 */ /* 0x000fea000b800000 */
[----:B0-----:R-:W0:Y:S01]  /*0960*/  LDC.64 R10, c[0x0][0x380] ;  /* 0x0000e000ff0a7b82 */ /* 0x001e220000000a00 */
[----:B------:R-:W-:-:S05]  /*0970*/  IADD3 R19, PT, PT, R19, UR4, RZ ;  /* 0x0000000413137c10 */ /* 0x000fca000fffe0ff */
[----:B0-----:R-:W-:-:S06]  /*0980*/  IMAD.WIDE R10, R19, 0x4, R10 ;  /* 0x00000004130a7825 */ /* 0x001fcc00078e020a */
[----:B------:R0:W4:Y:S01]  /*0990*/  LDG.E R11, desc[UR10][R10.64] ;  /* 0x0000000a0a0b7981 */ /* 0x000122000c1e1900 */
[----:B------:R-:W-:Y:S01]  /*09a0*/  IMAD.MOV.U32 R6, RZ, RZ, 0x652b82fe ;  /* 0x652b82feff067424 */ /* 0x000fe200078e00ff */
[----:B------:R-:W-:Y:S01]  /*09b0*/  UMOV UR6, 0xfefa39ef ;  /* 0xfefa39ef00067882 */ /* 0x000fe20000000000 */
[----:B------:R-:W-:Y:S01]  /*09c0*/  IMAD.MOV.U32 R7, RZ, RZ, 0x3ff71547 ;  /* 0x3ff71547ff077424 */ /* 0x000fe200078e00ff */
[----:B------:R-:W-:Y:S01]  /*09d0*/  UMOV UR7, 0x3fe62e42 ;  /* 0x3fe62e4200077882 */ /* 0x000fe20000000000 */
[----:B------:R-:W-:Y:S01]  /*09e0*/  BSSY.RECONVERGENT B0, `(.L_x_243) ;  /* 0x000003a000007945 */ /* 0x000fe20003800200 */
[----:B0-----:R-:W-:Y:S01]  /*09f0*/  MOV R10, 0xfca213ea ;  /* 0xfca213ea000a7802 */ /* 0x001fe20000000f00 */
[----:B----4-:R-:W-:Y:S01]  /*0a00*/  FMUL R18, R18, R11 ;  /* 0x0000000b12127220 */ /* 0x010fe20000400000 */
[----:B------:R-:W-:-:S03]  /*0a10*/  IMAD.MOV.U32 R11, RZ, RZ, 0x3e928af3 ;  /* 0x3e928af3ff0b7424 */ /* 0x000fc600078e00ff */
[----:B-1----:R-:W0:Y:S02]  /*0a20*/  F2F.F64.F32 R4, R18 ;  /* 0x0000001200047310 */ /* 0x002e240000201800 */
[----:B0-----:R-:W-:-:S08]  /*0a30*/  DMUL R4, R4, -R4 ;  /* 0x8000000404047228 */ /* 0x001fd00000000000 */
[----:B------:R-:W-:Y:S02]  /*0a40*/  DFMA R6, R4, R6, 6.75539944105574400000e+15 ;  /* 0x433800000406742b */ /* 0x000fe40000000006 */
[----:B------:R-:W-:-:S06]  /*0a50*/  FSETP.GEU.AND P0, PT, |R5|, 4.1917929649353027344, PT ;  /* 0x4086232b0500780b */ /* 0x000fcc0003f0e200 */
[----:B------:R-:W-:-:S08]  /*0a60*/  DADD R8, R6, -6.75539944105574400000e+15 ;  /* 0xc338000006087429 */ /* 0x000fd00000000000 */
[----:B------:R-:W-:Y:S01]  /*0a70*/  DFMA R12, R8, -UR6, R4 ;  /* 0x80000006080c7c2b */ /* 0x000fe20008000004 */
[----:B------:R-:W-:Y:S01]  /*0a80*/  UMOV UR6, 0x3b39803f ;  /* 0x3b39803f00067882 */ /* 0x000fe20000000000 */
[----:B------:R-:W-:-:S06]  /*0a90*/  UMOV UR7, 0x3c7abc9e ;  /* 0x3c7abc9e00077882 */ /* 0x000fcc0000000000 */
[----:B------:R-:W-:Y:S01]  /*0aa0*/  DFMA R8, R8, -UR6, R12 ;  /* 0x8000000608087c2b */ /* 0x000fe2000800000c */
[----:B------:R-:W-:Y:S01]  /*0ab0*/  UMOV UR6, 0x69ce2bdf ;  /* 0x69ce2bdf00067882 */ /* 0x000fe20000000000 */
[----:B------:R-:W-:-:S06]  /*0ac0*/  UMOV UR7, 0x3e5ade15 ;  /* 0x3e5ade1500077882 */ /* 0x000fcc0000000000 */
[----:B------:R-:W-:Y:S01]  /*0ad0*/  DFMA R10, R8, UR6, R10 ;  /* 0x00000006080a7c2b */ /* 0x000fe2000800000a */
[----:B------:R-:W-:Y:S01]  /*0ae0*/  UMOV UR6, 0x62401315 ;  /* 0x6240131500067882 */ /* 0x000fe20000000000 */
[----:B------:R-:W-:-:S06]  /*0af0*/  UMOV UR7, 0x3ec71dee ;  /* 0x3ec71dee00077882 */ /* 0x000fcc0000000000 */
[----:B------:R-:W-:Y:S01]  /*0b00*/  DFMA R10, R8, R10, UR6 ;  /* 0x00000006080a7e2b */ /* 0x000fe2000800000a */
        /* <DEDUP_REMOVED lines=20> */
[----:B------:R-:W-:-:S08]  /*0c50*/  DFMA R10, R8, R10, UR6 ;  /* 0x00000006080a7e2b */ /* 0x000fd0000800000a */
[----:B------:R-:W-:-:S08]  /*0c60*/  DFMA R10, R8, R10, 1 ;  /* 0x3ff00000080a742b */ /* 0x000fd0000000000a */
[----:B------:R-:W-:-:S10]  /*0c70*/  DFMA R10, R8, R10, 1 ;  /* 0x3ff00000080a742b */ /* 0x000fd4000000000a */
[----:B------:R-:W-:Y:S01]  /*0c80*/  IMAD R9, R6, 0x100000, R11 ;  /* 0x0010000006097824 */ /* 0x000fe200078e020b */
[----:B------:R-:W-:Y:S01]  /*0c90*/  MOV R8, R10 ;  /* 0x0000000a00087202 */ /* 0x000fe20000000f00 */
[----:B------:R-:W-:Y:S06]  /*0ca0*/  @!P0 BRA `(.L_x_244) ;  /* 0x0000000000348947 */ /* 0x000fec0003800000 */
[----:B------:R-:W-:Y:S01]  /*0cb0*/  FSETP.GEU.AND P1, PT, |R5|, 4.2275390625, PT ;  /* 0x408748000500780b */ /* 0x000fe20003f2e200 */
[C---:B------:R-:W-:Y:S02]  /*0cc0*/  DADD R8, R4.reuse, +INF ;  /* 0x7ff0000004087429 */ /* 0x040fe40000000000 */
[----:B------:R-:W-:-:S08]  /*0cd0*/  DSETP.GEU.AND P0, PT, R4, RZ, PT ;  /* 0x000000ff0400722a */ /* 0x000fd00003f0e000 */
[----:B------:R-:W-:Y:S02]  /*0ce0*/  FSEL R8, R8, RZ, P0 ;  /* 0x000000ff08087208 */ /* 0x000fe40000000000 */
[----:B------:R-:W-:Y:S02]  /*0cf0*/  @!P1 LEA.HI R0, R6, R6, RZ, 0x1 ;  /* 0x0000000606009211 */ /* 0x000fe400078f08ff */
[----:B------:R-:W-:Y:S02]  /*0d00*/  @!P1 MOV R4, R10 ;  /* 0x0000000a00049202 */ /* 0x000fe40000000f00 */
[----:B------:R-:W-:Y:S02]  /*0d10*/  @!P1 SHF.R.S32.HI R5, RZ, 0x1, R0 ;  /* 0x00000001ff059819 */ /* 0x000fe40000011400 */
[----:B------:R-:W-:-:S03]  /*0d20*/  FSEL R9, R9, RZ, P0 ;  /* 0x000000ff09097208 */ /* 0x000fc60000000000 */
[----:B------:R-:W-:Y:S02]  /*0d30*/  @!P1 IMAD.IADD R6, R6, 0x1, -R5 ;  /* 0x0000000106069824 */ /* 0x000fe400078e0a05 */
[----:B------:R-:W-:-:S03]  /*0d40*/  @!P1 IMAD R5, R5, 0x100000, R11 ;  /* 0x0010000005059824 */ /* 0x000fc600078e020b */
[----:B------:R-:W-:Y:S01]  /*0d50*/  @!P1 LEA R7, R6, 0x3ff00000, 0x14 ;  /* 0x3ff0000006079811 */ /* 0x000fe200078ea0ff */
[----:B------:R-:W-:-:S06]  /*0d60*/  @!P1 IMAD.MOV.U32 R6, RZ, RZ, RZ ;  /* 0x000000ffff069224 */ /* 0x000fcc00078e00ff */
[----:B------:R-:W-:-:S11]  /*0d70*/  @!P1 DMUL R8, R4, R6 ;  /* 0x0000000604089228 */ /* 0x000fd60000000000 */
.L_x_244:
[----:B------:R-:W-:Y:S05]  /*0d80*/  BSYNC.RECONVERGENT B0 ;  /* 0x0000000000007941 */ /* 0x000fea0003800200 */
.L_x_243:
[----:B---3--:R-:W-:-:S06]  /*0d90*/  DADD R2, R8, R2 ;  /* 0x0000000008027229 */ /* 0x008fcc0000000002 */
[----:B--2---:R4:W0:Y:S05]  /*0da0*/  F2F.F32.F64 R21, R2 ;  /* 0x0000000200157310 */ /* 0x00482a0000301000 */
.L_x_236:
[----:B---34-:R-:W3:Y:S02]  /*0db0*/  LDC.64 R2, c[0x0][0x388] ;  /* 0x0000e200ff027b82 */ /* 0x018ee40000000a00 */
[----:B---3--:R-:W-:-:S05]  /*0dc0*/  IMAD.WIDE R2, R20, 0x4, R2 ;  /* 0x0000000414027825 */ /* 0x008fca00078e0202 */
[----:B0-----:R-:W-:Y:S01]  /*0dd0*/  STG.E desc[UR10][R2.64], R21 ;  /* 0x0000001502007986 */ /* 0x001fe2000c10190a */
[----:B------:R-:W-:Y:S05]  /*0de0*/  EXIT ;  /* 0x000000000000794d */ /* 0x000fea0003800000 */
.L_x_245:
        /* <DEDUP_REMOVED lines=9> */
.L_x_253:


//--------------------- .nv.shared._ZN3cub18CUB_300001_SM_10006detail6reduce28DeviceReduceSingleTileKernelINS2_10policy_hubIfyN4cuda3std3__44plusIfEEE10Policy1000EPfPdiS9_dfNS7_10__identityEEEvT0_T1_T2_T3_T4_T6_ --------------------------
	.section	.nv.shared._ZN3cub18CUB_300001_SM_10006detail6reduce28DeviceReduceSingleTileKernelINS2_10policy_hubIfyN4cuda3std3__44plusIfEEE10Policy1000EPfPdiS9_dfNS7_10__identityEEEvT0_T1_T2_T3_T4_T6_,"aw",@nobits
	.sectionflags	@""
	.align	4
.nv.shared._ZN3cub18CUB_300001_SM_10006detail6reduce28DeviceReduceSingleTileKernelINS2_10policy_hubIfyN4cuda3std3__44plusIfEEE10Policy1000EPfPdiS9_dfNS7_10__identityEEEvT0_T1_T2_T3_T4_T6_:
	.zero		1068


//--------------------- .nv.shared.reserved.0     --------------------------
	.section	.nv.shared.reserved.0,"aw",@nobits
	.weak		__nv_reservedSMEM_offset_0_alias
	.size		__nv_reservedSMEM_offset_0_alias, 0, 64
	.other		__nv_reservedSMEM_offset_0_alias,@"STO_CUDA_RESERVED_SHARED STV_DEFAULT"
__nv_reservedSMEM_offset_0_alias:
	.zero		0
	.zero		64


//--------------------- .nv.global                --------------------------
	.section	.nv.global,"aw",@nobits
.nv.global:
	.type		_ZN34_INTERNAL_684e96fe_4_k_cu_3ecd25bf6thrust24THRUST_300001_SM_1000_NS3seqE,@object
	.size		_ZN34_INTERNAL_684e96fe_4_k_cu_3ecd25bf6thrust24THRUST_300001_SM_1000_NS3seqE,(_ZN34_INTERNAL_684e96fe_4_k_cu_3ecd25bf4cuda3std3__48in_placeE - _ZN34_INTERNAL_684e96fe_4_k_cu_3ecd25bf6thrust24THRUST_300001_SM_1000_NS3seqE)
_ZN34_INTERNAL_684e96fe_4_k_cu_3ecd25bf6thrust24THRUST_300001_SM_1000_NS3seqE:
	.zero		1
	.type		_ZN34_INTERNAL_684e96fe_4_k_cu_3ecd25bf4cuda3std3__48in_placeE,@object
	.size		_ZN34_INTERNAL_684e96fe_4_k_cu_3ecd25bf4cuda3std3__48in_placeE,(_ZN34_INTERNAL_684e96fe_4_k_cu_3ecd25bf4cuda3std6ranges3__45__cpo4sizeE - _ZN34_INTERNAL_684e96fe_4_k_cu_3ecd25bf4cuda3std3__48in_placeE)
_ZN34_INTERNAL_684e96fe_4_k_cu_3ecd25bf4cuda3std3__48in_placeE:
	.zero		1
	.type		_ZN34_INTERNAL_684e96fe_4_k_cu_3ecd25bf4cuda3std6ranges3__45__cpo4sizeE,@object
	.size		_ZN34_INTERNAL_684e96fe_4_k_cu_3ecd25bf4cuda3std6ranges3__45__cpo4sizeE,(_ZN34_INTERNAL_684e96fe_4_k_cu_3ecd25bf6thrust24THRUST_300001_SM_1000_NS12placeholders2_3E - _ZN34_INTERNAL_684e96fe_4_k_cu_3ecd25bf4cuda3std6ranges3__45__cpo4sizeE)
_ZN34_INTERNAL_684e96fe_4_k_cu_3ecd25bf4cuda3std6ranges3__45__cpo4sizeE:
	.zero		1
	.type		_ZN34_INTERNAL_684e96fe_4_k_cu_3ecd25bf6thrust24THRUST_300001_SM_1000_NS12placeholders2_3E,@object
	.size		_ZN34_INTERNAL_684e96fe_4_k_cu_3ecd25bf6thrust24THRUST_300001_SM_1000_NS12placeholders2_3E,(_ZN34_INTERNAL_684e96fe_4_k_cu_3ecd25bf4cuda3std3__45__cpo6cbeginE - _ZN34_INTERNAL_684e96fe_4_k_cu_3ecd25bf6thrust24THRUST_300001_SM_1000_NS12placeholders2_3E)
_ZN34_INTERNAL_684e96fe_4_k_cu_3ecd25bf6thrust24THRUST_300001_SM_1000_NS12placeholders2_3E:
	.zero		1
	.type		_ZN34_INTERNAL_684e96fe_4_k_cu_3ecd25bf4cuda3std3__45__cpo6cbeginE,@object
	.size		_ZN34_INTERNAL_684e96fe_4_k_cu_3ecd25bf4cuda3std3__45__cpo6cbeginE,(_ZN34_INTERNAL_684e96fe_4_k_cu_3ecd25bf4cuda3std6ranges3__45__cpo6cbeginE - _ZN34_INTERNAL_684e96fe_4_k_cu_3ecd25bf4cuda3std3__45__cpo6cbeginE)
_ZN34_INTERNAL_684e96fe_4_k_cu_3ecd25bf4cuda3std3__45__cpo6cbeginE:
	.zero		1
	.type		_ZN34_INTERNAL_684e96fe_4_k_cu_3ecd25bf4cuda3std6ranges3__45__cpo6cbeginE,@object
	.size		_ZN34_INTERNAL_684e96fe_4_k_cu_3ecd25bf4cuda3std6ranges3__45__cpo6cbeginE,(_ZN34_INTERNAL_684e96fe_4_k_cu_3ecd25bf6thrust24THRUST_300001_SM_1000_NS12placeholders2_7E - _ZN34_INTERNAL_684e96fe_4_k_cu_3ecd25bf4cuda3std6ranges3__45__cpo6cbeginE)
_ZN34_INTERNAL_684e96fe_4_k_cu_3ecd25bf4cuda3std6ranges3__45__cpo6cbeginE:
	.zero		1
	.type		_ZN34_INTERNAL_684e96fe_4_k_cu_3ecd25bf6thrust24THRUST_300001_SM_1000_NS12placeholders2_7E,@object
	.size		_ZN34_INTERNAL_684e96fe_4_k_cu_3ecd25bf6thrust24THRUST_300001_SM_1000_NS12placeholders2_7E,(_ZN34_INTERNAL_684e96fe_4_k_cu_3ecd25bf4cuda3std3__45__cpo7crbeginE - _ZN34_INTERNAL_684e96fe_4_k_cu_3ecd25bf6thrust24THRUST_300001_SM_1000_NS12placeholders2_7E)
_ZN34_INTERNAL_684e96fe_4_k_cu_3ecd25bf6thrust24THRUST_300001_SM_1000_NS12placeholders2_7E:
	.zero		1
	.type		_ZN34_INTERNAL_684e96fe_4_k_cu_3ecd25bf4cuda3std3__45__cpo7crbeginE,@object
	.size		_ZN34_INTERNAL_684e96fe_4_k_cu_3ecd25bf4cuda3std3__45__cpo7crbeginE,(_ZN34_INTERNAL_684e96fe_4_k_cu_3ecd25bf4cuda3std6ranges3__45__cpo4nextE - _ZN34_INTERNAL_684e96fe_4_k_cu_3ecd25bf4cuda3std3__45__cpo7crbeginE)
_ZN34_INTERNAL_684e96fe_4_k_cu_3ecd25bf4cuda3std3__45__cpo7crbeginE:
	.zero		1
	.type		_ZN34_INTERNAL_684e96fe_4_k_cu_3ecd25bf4cuda3std6ranges3__45__cpo4nextE,@object
	.size		_ZN34_INTERNAL_684e96fe_4_k_cu_3ecd25bf4cuda3std6ranges3__45__cpo4nextE,(_ZN34_INTERNAL_684e96fe_4_k_cu_3ecd25bf4cuda3std6ranges3__45__cpo4swapE - _ZN34_INTERNAL_684e96fe_4_k_cu_3ecd25bf4cuda3std6ranges3__45__cpo4nextE)
_ZN34_INTERNAL_684e96fe_4_k_cu_3ecd25bf4cuda3std6ranges3__45__cpo4nextE:
	.zero		1
	.type		_ZN34_INTERNAL_684e96fe_4_k_cu_3ecd25bf4cuda3std6ranges3__45__cpo4swapE,@object
	.size		_ZN34_INTERNAL_684e96fe_4_k_cu_3ecd25bf4cuda3std6ranges3__45__cpo4swapE,(_ZN34_INTERNAL_684e96fe_4_k_cu_3ecd25bf6thrust24THRUST_300001_SM_1000_NS8cuda_cub10par_nosyncE - _ZN34_INTERNAL_684e96fe_4_k_cu_3ecd25bf4cuda3std6ranges3__45__cpo4swapE)
_ZN34_INTERNAL_684e96fe_4_k_cu_3ecd25bf4cuda3std6ranges3__45__cpo4swapE:
	.zero		1
	.type		_ZN34_INTERNAL_684e96fe_4_k_cu_3ecd25bf6thrust24THRUST_300001_SM_1000_NS8cuda_cub10par_nosyncE,@object
	.size		_ZN34_INTERNAL_684e96fe_4_k_cu_3ecd25bf6thrust24THRUST_300001_SM_1000_NS8cuda_cub10par_nosyncE,(_ZN34_INTERNAL_684e96fe_4_k_cu_3ecd25bf6thrust24THRUST_300001_SM_1000_NS12placeholders2_9E - _ZN34_INTERNAL_684e96fe_4_k_cu_3ecd25bf6thrust24THRUST_300001_SM_1000_NS8cuda_cub10par_nosyncE)
_ZN34_INTERNAL_684e96fe_4_k_cu_3ecd25bf6thrust24THRUST_300001_SM_1000_NS8cuda_cub10par_nosyncE:
	.zero		1
	.type		_ZN34_INTERNAL_684e96fe_4_k_cu_3ecd25bf6thrust24THRUST_300001_SM_1000_NS12placeholders2_9E,@object
	.size		_ZN34_INTERNAL_684e96fe_4_k_cu_3ecd25bf6thrust24THRUST_300001_SM_1000_NS12placeholders2_9E,(_ZN34_INTERNAL_684e96fe_4_k_cu_3ecd25bf4cuda3std3__436_GLOBAL__N__684e96fe_4_k_cu_3ecd25bf6ignoreE - _ZN34_INTERNAL_684e96fe_4_k_cu_3ecd25bf6thrust24THRUST_300001_SM_1000_NS12placeholders2_9E)
_ZN34_INTERNAL_684e96fe_4_k_cu_3ecd25bf6thrust24THRUST_300001_SM_1000_NS12placeholders2_9E:
	.zero		1
	.type		_ZN34_INTERNAL_684e96fe_4_k_cu_3ecd25bf4cuda3std3__436_GLOBAL__N__684e96fe_4_k_cu_3ecd25bf6ignoreE,@object
	.size		_ZN34_INTERNAL_684e96fe_4_k_cu_3ecd25bf4cuda3std3__436_GLOBAL__N__684e96fe_4_k_cu_3ecd25bf6ignoreE,(_ZN34_INTERNAL_684e96fe_4_k_cu_3ecd25bf4cuda3std6ranges3__45__cpo4dataE - _ZN34_INTERNAL_684e96fe_4_k_cu_3ecd25bf4cuda3std3__436_GLOBAL__N__684e96fe_4_k_cu_3ecd25bf6ignoreE)
_ZN34_INTERNAL_684e96fe_4_k_cu_3ecd25bf4cuda3std3__436_GLOBAL__N__684e96fe_4_k_cu_3ecd25bf6ignoreE:
	.zero		1
	.type		_ZN34_INTERNAL_684e96fe_4_k_cu_3ecd25bf4cuda3std6ranges3__45__cpo4dataE,@object
	.size		_ZN34_INTERNAL_684e96fe_4_k_cu_3ecd25bf4cuda3std6ranges3__45__cpo4dataE,(_ZN34_INTERNAL_684e96fe_4_k_cu_3ecd25bf6thrust24THRUST_300001_SM_1000_NS12placeholders2_1E - _ZN34_INTERNAL_684e96fe_4_k_cu_3ecd25bf4cuda3std6ranges3__45__cpo4dataE)
_ZN34_INTERNAL_684e96fe_4_k_cu_3ecd25bf4cuda3std6ranges3__45__cpo4dataE:
	.zero		1
	.type		_ZN34_INTERNAL_684e96fe_4_k_cu_3ecd25bf6thrust24THRUST_300001_SM_1000_NS12placeholders2_1E,@object
	.size		_ZN34_INTERNAL_684e96fe_4_k_cu_3ecd25bf6thrust24THRUST_300001_SM_1000_NS12placeholders2_1E,(_ZN34_INTERNAL_684e96fe_4_k_cu_3ecd25bf4cuda3std3__45__cpo5beginE - _ZN34_INTERNAL_684e96fe_4_k_cu_3ecd25bf6thrust24THRUST_300001_SM_1000_NS12placeholders2_1E)
_ZN34_INTERNAL_684e96fe_4_k_cu_3ecd25bf6thrust24THRUST_300001_SM_1000_NS12placeholders2_1E:
	.zero		1
	.type		_ZN34_INTERNAL_684e96fe_4_k_cu_3ecd25bf4cuda3std3__45__cpo5beginE,@object
	.size		_ZN34_INTERNAL_684e96fe_4_k_cu_3ecd25bf4cuda3std3__45__cpo5beginE,(_ZN34_INTERNAL_684e96fe_4_k_cu_3ecd25bf4cuda3std6ranges3__45__cpo5beginE - _ZN34_INTERNAL_684e96fe_4_k_cu_3ecd25bf4cuda3std3__45__cpo5beginE)
_ZN34_INTERNAL_684e96fe_4_k_cu_3ecd25bf4cuda3std3__45__cpo5beginE:
	.zero		1
	.type		_ZN34_INTERNAL_684e96fe_4_k_cu_3ecd25bf4cuda3std6ranges3__45__cpo5beginE,@object
	.size		_ZN34_INTERNAL_684e96fe_4_k_cu_3ecd25bf4cuda3std6ranges3__45__cpo5beginE,(_ZN34_INTERNAL_684e96fe_4_k_cu_3ecd25bf6thrust24THRUST_300001_SM_1000_NS12placeholders2_5E - _ZN34_INTERNAL_684e96fe_4_k_cu_3ecd25bf4cuda3std6ranges3__45__cpo5beginE)
_ZN34_INTERNAL_684e96fe_4_k_cu_3ecd25bf4cuda3std6ranges3__45__cpo5beginE:
	.zero		1
	.type		_ZN34_INTERNAL_684e96fe_4_k_cu_3ecd25bf6thrust24THRUST_300001_SM_1000_NS12placeholders2_5E,@object
	.size		_ZN34_INTERNAL_684e96fe_4_k_cu_3ecd25bf6thrust24THRUST_300001_SM_1000_NS12placeholders2_5E,(_ZN34_INTERNAL_684e96fe_4_k_cu_3ecd25bf4cuda3std3__45__cpo6rbeginE - _ZN34_INTERNAL_684e96fe_4_k_cu_3ecd25bf6thrust24THRUST_300001_SM_1000_NS12placeholders2_5E)
_ZN34_INTERNAL_684e96fe_4_k_cu_3ecd25bf6thrust24THRUST_300001_SM_1000_NS12placeholders2_5E:
	.zero		1
	.type		_ZN34_INTERNAL_684e96fe_4_k_cu_3ecd25bf4cuda3std3__45__cpo6rbeginE,@object
	.size		_ZN34_INTERNAL_684e96fe_4_k_cu_3ecd25bf4cuda3std3__45__cpo6rbeginE,(_ZN34_INTERNAL_684e96fe_4_k_cu_3ecd25bf4cuda3std6ranges3__45__cpo7advanceE - _ZN34_INTERNAL_684e96fe_4_k_cu_3ecd25bf4cuda3std3__45__cpo6rbeginE)
_ZN34_INTERNAL_684e96fe_4_k_cu_3ecd25bf4cuda3std3__45__cpo6rbeginE:
	.zero		1
	.type		_ZN34_INTERNAL_684e96fe_4_k_cu_3ecd25bf4cuda3std6ranges3__45__cpo7advanceE,@object
	.size		_ZN34_INTERNAL_684e96fe_4_k_cu_3ecd25bf4cuda3std6ranges3__45__cpo7advanceE,(_ZN34_INTERNAL_684e96fe_4_k_cu_3ecd25bf4cuda3std3__47nulloptE - _ZN34_INTERNAL_684e96fe_4_k_cu_3ecd25bf4cuda3std6ranges3__45__cpo7advanceE)
_ZN34_INTERNAL_684e96fe_4_k_cu_3ecd25bf4cuda3std6ranges3__45__cpo7advanceE:
	.zero		1
	.type		_ZN34_INTERNAL_684e96fe_4_k_cu_3ecd25bf4cuda3std3__47nulloptE,@object
	.size		_ZN34_INTERNAL_684e96fe_4_k_cu_3ecd25bf4cuda3std3__47nulloptE,(_ZN34_INTERNAL_684e96fe_4_k_cu_3ecd25bf4cuda3std6ranges3__45__cpo8distanceE - _ZN34_INTERNAL_684e96fe_4_k_cu_3ecd25bf4cuda3std3__47nulloptE)
_ZN34_INTERNAL_684e96fe_4_k_cu_3ecd25bf4cuda3std3__47nulloptE:
	.zero		1
	.type		_ZN34_INTERNAL_684e96fe_4_k_cu_3ecd25bf4cuda3std6ranges3__45__cpo8distanceE,@object
	.size		_ZN34_INTERNAL_684e96fe_4_k_cu_3ecd25bf4cuda3std6ranges3__45__cpo8distanceE,(_ZN34_INTERNAL_684e96fe_4_k_cu_3ecd25bf6thrust24THRUST_300001_SM_1000_NS12placeholders3_10E - _ZN34_INTERNAL_684e96fe_4_k_cu_3ecd25bf4cuda3std6ranges3__45__cpo8distanceE)
_ZN34_INTERNAL_684e96fe_4_k_cu_3ecd25bf4cuda3std6ranges3__45__cpo8distanceE:
	.zero		1
	.type		_ZN34_INTERNAL_684e96fe_4_k_cu_3ecd25bf6thrust24THRUST_300001_SM_1000_NS12placeholders3_10E,@object
	.size		_ZN34_INTERNAL_684e96fe_4_k_cu_3ecd25bf6thrust24THRUST_300001_SM_1000_NS12placeholders3_10E,(_ZN34_INTERNAL_684e96fe_4_k_cu_3ecd25bf4cuda3std3__419piecewise_constructE - _ZN34_INTERNAL_684e96fe_4_k_cu_3ecd25bf6thrust24THRUST_300001_SM_1000_NS12placeholders3_10E)
_ZN34_INTERNAL_684e96fe_4_k_cu_3ecd25bf6thrust24THRUST_300001_SM_1000_NS12placeholders3_10E:
	.zero		1
	.type		_ZN34_INTERNAL_684e96fe_4_k_cu_3ecd25bf4cuda3std3__419piecewise_constructE,@object
	.size		_ZN34_INTERNAL_684e96fe_4_k_cu_3ecd25bf4cuda3std3__419piecewise_constructE,(_ZN34_INTERNAL_684e96fe_4_k_cu_3ecd25bf4cuda3std6ranges3__45__cpo5cdataE - _ZN34_INTERNAL_684e96fe_4_k_cu_3ecd25bf4cuda3std3__419piecewise_constructE)
_ZN34_INTERNAL_684e96fe_4_k_cu_3ecd25bf4cuda3std3__419piecewise_constructE:
	.zero		1
	.type		_ZN34_INTERNAL_684e96fe_4_k_cu_3ecd25bf4cuda3std6ranges3__45__cpo5cdataE,@object
	.size		_ZN34_INTERNAL_684e96fe_4_k_cu_3ecd25bf4cuda3std6ranges3__45__cpo5cdataE,(_ZN34_INTERNAL_684e96fe_4_k_cu_3ecd25bf6thrust24THRUST_300001_SM_1000_NS12placeholders2_2E - _ZN34_INTERNAL_684e96fe_4_k_cu_3ecd25bf4cuda3std6ranges3__45__cpo5cdataE)
_ZN34_INTERNAL_684e96fe_4_k_cu_3ecd25bf4cuda3std6ranges3__45__cpo5cdataE:
	.zero		1
	.type		_ZN34_INTERNAL_684e96fe_4_k_cu_3ecd25bf6thrust24THRUST_300001_SM_1000_NS12placeholders2_2E,@object
	.size		_ZN34_INTERNAL_684e96fe_4_k_cu_3ecd25bf6thrust24THRUST_300001_SM_1000_NS12placeholders2_2E,(_ZN34_INTERNAL_684e96fe_4_k_cu_3ecd25bf4cuda3std3__45__cpo3endE - _ZN34_INTERNAL_684e96fe_4_k_cu_3ecd25bf6thrust24THRUST_300001_SM_1000_NS12placeholders2_2E)
_ZN34_INTERNAL_684e96fe_4_k_cu_3ecd25bf6thrust24THRUST_300001_SM_1000_NS12placeholders2_2E:
	.zero		1
	.type		_ZN34_INTERNAL_684e96fe_4_k_cu_3ecd25bf4cuda3std3__45__cpo3endE,@object
	.size		_ZN34_INTERNAL_684e96fe_4_k_cu_3ecd25bf4cuda3std3__45__cpo3endE,(_ZN34_INTERNAL_684e96fe_4_k_cu_3ecd25bf4cuda3std6ranges3__45__cpo3endE - _ZN34_INTERNAL_684e96fe_4_k_cu_3ecd25bf4cuda3std3__45__cpo3endE)
_ZN34_INTERNAL_684e96fe_4_k_cu_3ecd25bf4cuda3std3__45__cpo3endE:
	.zero		1
	.type		_ZN34_INTERNAL_684e96fe_4_k_cu_3ecd25bf4cuda3std6ranges3__45__cpo3endE,@object
	.size		_ZN34_INTERNAL_684e96fe_4_k_cu_3ecd25bf4cuda3std6ranges3__45__cpo3endE,(_ZN34_INTERNAL_684e96fe_4_k_cu_3ecd25bf6thrust24THRUST_300001_SM_1000_NS12placeholders2_6E - _ZN34_INTERNAL_684e96fe_4_k_cu_3ecd25bf4cuda3std6ranges3__45__cpo3endE)
_ZN34_INTERNAL_684e96fe_4_k_cu_3ecd25bf4cuda3std6ranges3__45__cpo3endE:
	.zero		1
	.type		_ZN34_INTERNAL_684e96fe_4_k_cu_3ecd25bf6thrust24THRUST_300001_SM_1000_NS12placeholders2_6E,@object
	.size		_ZN34_INTERNAL_684e96fe_4_k_cu_3ecd25bf6thrust24THRUST_300001_SM_1000_NS12placeholders2_6E,(_ZN34_INTERNAL_684e96fe_4_k_cu_3ecd25bf4cuda3std3__45__cpo4rendE - _ZN34_INTERNAL_684e96fe_4_k_cu_3ecd25bf6thrust24THRUST_300001_SM_1000_NS12placeholders2_6E)
_ZN34_INTERNAL_684e96fe_4_k_cu_3ecd25bf6thrust24THRUST_300001_SM_1000_NS12placeholders2_6E:
	.zero		1
	.type		_ZN34_INTERNAL_684e96fe_4_k_cu_3ecd25bf4cuda3std3__45__cpo4rendE,@object
	.size		_ZN34_INTERNAL_684e96fe_4_k_cu_3ecd25bf4cuda3std3__45__cpo4rendE,(_ZN34_INTERNAL_684e96fe_4_k_cu_3ecd25bf4cuda3std6ranges3__45__cpo9iter_swapE - _ZN34_INTERNAL_684e96fe_4_k_cu_3ecd25bf4cuda3std3__45__cpo4rendE)
_ZN34_INTERNAL_684e96fe_4_k_cu_3ecd25bf4cuda3std3__45__cpo4rendE:
	.zero		1
	.type		_ZN34_INTERNAL_684e96fe_4_k_cu_3ecd25bf4cuda3std6ranges3__45__cpo9iter_swapE,@object
	.size		_ZN34_INTERNAL_684e96fe_4_k_cu_3ecd25bf4cuda3std6ranges3__45__cpo9iter_swapE,(_ZN34_INTERNAL_684e96fe_4_k_cu_3ecd25bf4cuda3std3__48unexpectE - _ZN34_INTERNAL_684e96fe_4_k_cu_3ecd25bf4cuda3std6ranges3__45__cpo9iter_swapE)
_ZN34_INTERNAL_684e96fe_4_k_cu_3ecd25bf4cuda3std6ranges3__45__cpo9iter_swapE:
	.zero		1
	.type		_ZN34_INTERNAL_684e96fe_4_k_cu_3ecd25bf4cuda3std3__48unexpectE,@object
	.size		_ZN34_INTERNAL_684e96fe_4_k_cu_3ecd25bf4cuda3std3__48unexpectE,(_ZN34_INTERNAL_684e96fe_4_k_cu_3ecd25bf6thrust24THRUST_300001_SM_1000_NS8cuda_cub3parE - _ZN34_INTERNAL_684e96fe_4_k_cu_3ecd25bf4cuda3std3__48unexpectE)
_ZN34_INTERNAL_684e96fe_4_k_cu_3ecd25bf4cuda3std3__48unexpectE:
	.zero		1
	.type		_ZN34_INTERNAL_684e96fe_4_k_cu_3ecd25bf6thrust24THRUST_300001_SM_1000_NS8cuda_cub3parE,@object
	.size		_ZN34_INTERNAL_684e96fe_4_k_cu_3ecd25bf6thrust24THRUST_300001_SM_1000_NS8cuda_cub3parE,(_ZN34_INTERNAL_684e96fe_4_k_cu_3ecd25bf6thrust24THRUST_300001_SM_1000_NS12placeholders2_4E - _ZN34_INTERNAL_684e96fe_4_k_cu_3ecd25bf6thrust24THRUST_300001_SM_1000_NS8cuda_cub3parE)
_ZN34_INTERNAL_684e96fe_4_k_cu_3ecd25bf6thrust24THRUST_300001_SM_1000_NS8cuda_cub3parE:
	.zero		1
	.type		_ZN34_INTERNAL_684e96fe_4_k_cu_3ecd25bf6thrust24THRUST_300001_SM_1000_NS12placeholders2_4E,@object
	.size		_ZN34_INTERNAL_684e96fe_4_k_cu_3ecd25bf6thrust24THRUST_300001_SM_1000_NS12placeholders2_4E,(_ZN34_INTERNAL_684e96fe_4_k_cu_3ecd25bf4cuda3std3__45__cpo4cendE - _ZN34_INTERNAL_684e96fe_4_k_cu_3ecd25bf6thrust24THRUST_300001_SM_1000_NS12placeholders2_4E)
_ZN34_INTERNAL_684e96fe_4_k_cu_3ecd25bf6thrust24THRUST_300001_SM_1000_NS12placeholders2_4E:
	.zero		1
	.type		_ZN34_INTERNAL_684e96fe_4_k_cu_3ecd25bf4cuda3std3__45__cpo4cendE,@object
	.size		_ZN34_INTERNAL_684e96fe_4_k_cu_3ecd25bf4cuda3std3__45__cpo4cendE,(_ZN34_INTERNAL_684e96fe_4_k_cu_3ecd25bf4cuda3std6ranges3__45__cpo4cendE - _ZN34_INTERNAL_684e96fe_4_k_cu_3ecd25bf4cuda3std3__45__cpo4cendE)
_ZN34_INTERNAL_684e96fe_4_k_cu_3ecd25bf4cuda3std3__45__cpo4cendE:
	.zero		1
	.type		_ZN34_INTERNAL_684e96fe_4_k_cu_3ecd25bf4cuda3std6ranges3__45__cpo4cendE,@object
	.size		_ZN34_INTERNAL_684e96fe_4_k_cu_3ecd25bf4cuda3std6ranges3__45__cpo4cendE,(_ZN34_INTERNAL_684e96fe_4_k_cu_3ecd25bf4cuda3std3__420unreachable_sentinelE - _ZN34_INTERNAL_684e96fe_4_k_cu_3ecd25bf4cuda3std6ranges3__45__cpo4cendE)
_ZN34_INTERNAL_684e96fe_4_k_cu_3ecd25bf4cuda3std6ranges3__45__cpo4cendE:
	.zero		1
	.type		_ZN34_INTERNAL_684e96fe_4_k_cu_3ecd25bf4cuda3std3__420unreachable_sentinelE,@object
	.size		_ZN34_INTERNAL_684e96fe_4_k_cu_3ecd25bf4cuda3std3__420unreachable_sentinelE,(_ZN34_INTERNAL_684e96fe_4_k_cu_3ecd25bf4cuda3std6ranges3__45__cpo5ssizeE - _ZN34_INTERNAL_684e96fe_4_k_cu_3ecd25bf4cuda3std3__420unreachable_sentinelE)
_ZN34_INTERNAL_684e96fe_4_k_cu_3ecd25bf4cuda3std3__420unreachable_sentinelE:
	.zero		1
	.type		_ZN34_INTERNAL_684e96fe_4_k_cu_3ecd25bf4cuda3std6ranges3__45__cpo5ssizeE,@object
	.size		_ZN34_INTERNAL_684e96fe_4_k_cu_3ecd25bf4cuda3std6ranges3__45__cpo5ssizeE,(_ZN34_INTERNAL_684e96fe_4_k_cu_3ecd25bf6thrust24THRUST_300001_SM_1000_NS12placeholders2_8E - _ZN34_INTERNAL_684e96fe_4_k_cu_3ecd25bf4cuda3std6ranges3__45__cpo5ssizeE)
_ZN34_INTERNAL_684e96fe_4_k_cu_3ecd25bf4cuda3std6ranges3__45__cpo5ssizeE:
	.zero		1
	.type		_ZN34_INTERNAL_684e96fe_4_k_cu_3ecd25bf6thrust24THRUST_300001_SM_1000_NS12placeholders2_8E,@object
	.size		_ZN34_INTERNAL_684e96fe_4_k_cu_3ecd25bf6thrust24THRUST_300001_SM_1000_NS12placeholders2_8E,(_ZN34_INTERNAL_684e96fe_4_k_cu_3ecd25bf4cuda3std3__45__cpo5crendE - _ZN34_INTERNAL_684e96fe_4_k_cu_3ecd25bf6thrust24THRUST_300001_SM_1000_NS12placeholders2_8E)
_ZN34_INTERNAL_684e96fe_4_k_cu_3ecd25bf6thrust24THRUST_300001_SM_1000_NS12placeholders2_8E:
	.zero		1
	.type		_ZN34_INTERNAL_684e96fe_4_k_cu_3ecd25bf4cuda3std3__45__cpo5crendE,@object
	.size		_ZN34_INTERNAL_684e96fe_4_k_cu_3ecd25bf4cuda3std3__45__cpo5crendE,(_ZN34_INTERNAL_684e96fe_4_k_cu_3ecd25bf4cuda3std6ranges3__45__cpo4prevE - _ZN34_INTERNAL_684e96fe_4_k_cu_3ecd25bf4cuda3std3__45__cpo5crendE)
_ZN34_INTERNAL_684e96fe_4_k_cu_3ecd25bf4cuda3std3__45__cpo5crendE:
	.zero		1
	.type		_ZN34_INTERNAL_684e96fe_4_k_cu_3ecd25bf4cuda3std6ranges3__45__cpo4prevE,@object
	.size		_ZN34_INTERNAL_684e96fe_4_k_cu_3ecd25bf4cuda3std6ranges3__45__cpo4prevE,(_ZN34_INTERNAL_684e96fe_4_k_cu_3ecd25bf4cuda3std6ranges3__45__cpo9iter_moveE - _ZN34_INTERNAL_684e96fe_4_k_cu_3ecd25bf4cuda3std6ranges3__45__cpo4prevE)
_ZN34_INTERNAL_684e96fe_4_k_cu_3ecd25bf4cuda3std6ranges3__45__cpo4prevE:
	.zero		1
	.type		_ZN34_INTERNAL_684e96fe_4_k_cu_3ecd25bf4cuda3std6ranges3__45__cpo9iter_moveE,@object
	.size		_ZN34_INTERNAL_684e96fe_4_k_cu_3ecd25bf4cuda3std6ranges3__45__cpo9iter_moveE,(_ZN34_INTERNAL_684e96fe_4_k_cu_3ecd25bf6thrust24THRUST_300001_SM_1000_NS6system6detail10sequential3seqE - _ZN34_INTERNAL_684e96fe_4_k_cu_3ecd25bf4cuda3std6ranges3__45__cpo9iter_moveE)
_ZN34_INTERNAL_684e96fe_4_k_cu_3ecd25bf4cuda3std6ranges3__45__cpo9iter_moveE:
	.zero		1
	.type		_ZN34_INTERNAL_684e96fe_4_k_cu_3ecd25bf6thrust24THRUST_300001_SM_1000_NS6system6detail10sequential3seqE,@object
	.size		_ZN34_INTERNAL_684e96fe_4_k_cu_3ecd25bf6thrust24THRUST_300001_SM_1000_NS6system6detail10sequential3seqE,(.L_31 - _ZN34_INTERNAL_684e96fe_4_k_cu_3ecd25bf6thrust24THRUST_300001_SM_1000_NS6system6detail10sequential3seqE)
_ZN34_INTERNAL_684e96fe_4_k_cu_3ecd25bf6thrust24THRUST_300001_SM_1000_NS6system6detail10sequential3seqE:
	.zero		1
.L_31:


//--------------------- .nv.shared._ZN3cub18CUB_300001_SM_10006detail6reduce18DeviceReduceKernelINS2_10policy_hubIfyN4cuda3std3__44plusIfEEE10Policy1000EN6thrust24THRUST_300001_SM_1000_NS6detail15normal_iteratorINSD_10device_ptrIfEEEEyS9_fNS7_10__identityEEEvT0_PT3_T1_NS0_13GridEvenShareISN_EET2_T4_ --------------------------
	.section	.nv.shared._ZN3cub18CUB_300001_SM_10006detail6reduce18DeviceReduceKernelINS2_10policy_hubIfyN4cuda3std3__44plusIfEEE10Policy1000EN6thrust24THRUST_300001_SM_1000_NS6detail15normal_iteratorINSD_10device_ptrIfEEEEyS9_fNS7_10__identityEEEvT0_PT3_T1_NS0_13GridEvenShareISN_EET2_T4_,"aw",@nobits
	.sectionflags	@""
	.align	4
.nv.shared._ZN3cub18CUB_300001_SM_10006detail6reduce18DeviceReduceKernelINS2_10policy_hubIfyN4cuda3std3__44plusIfEEE10Policy1000EN6thrust24THRUST_300001_SM_1000_NS6detail15normal_iteratorINSD_10device_ptrIfEEEEyS9_fNS7_10__identityEEEvT0_PT3_T1_NS0_13GridEvenShareISN_EET2_T4_:
	.zero		1068


//--------------------- .nv.shared._ZN3cub18CUB_300001_SM_10006detail6reduce28DeviceReduceSingleTileKernelINS2_10policy_hubIfyN4cuda3std3__44plusIfEEE10Policy1000EN6thrust24THRUST_300001_SM_1000_NS6detail15normal_iteratorINSD_10device_ptrIfEEEEPdyS9_dfNS7_10__identityEEEvT0_T1_T2_T3_T4_T6_ --------------------------
	.section	.nv.shared._ZN3cub18CUB_300001_SM_10006detail6reduce28DeviceReduceSingleTileKernelINS2_10policy_hubIfyN4cuda3std3__44plusIfEEE10Policy1000EN6thrust24THRUST_300001_SM_1000_NS6detail15normal_iteratorINSD_10device_ptrIfEEEEPdyS9_dfNS7_10__identityEEEvT0_T1_T2_T3_T4_T6_,"aw",@nobits
	.sectionflags	@""
	.align	4
.nv.shared._ZN3cub18CUB_300001_SM_10006detail6reduce28DeviceReduceSingleTileKernelINS2_10policy_hubIfyN4cuda3std3__44plusIfEEE10Policy1000EN6thrust24THRUST_300001_SM_1000_NS6detail15normal_iteratorINSD_10device_ptrIfEEEEPdyS9_dfNS7_10__identityEEEvT0_T1_T2_T3_T4_T6_:
	.zero		1068


//--------------------- .nv.shared._ZN3cub18CUB_300001_SM_10006detail6reduce28DeviceReduceSingleTileKernelINS2_10policy_hubIfjN4cuda3std3__44plusIfEEE10Policy1000EPfPdiS9_dfNS7_10__identityEEEvT0_T1_T2_T3_T4_T6_ --------------------------
	.section	.nv.shared._ZN3cub18CUB_300001_SM_10006detail6reduce28DeviceReduceSingleTileKernelINS2_10policy_hubIfjN4cuda3std3__44plusIfEEE10Policy1000EPfPdiS9_dfNS7_10__identityEEEvT0_T1_T2_T3_T4_T6_,"aw",@nobits
	.sectionflags	@""
	.align	4
.nv.shared._ZN3cub18CUB_300001_SM_10006detail6reduce28DeviceReduceSingleTileKernelINS2_10policy_hubIfjN4cuda3std3__44plusIfEEE10Policy1000EPfPdiS9_dfNS7_10__identityEEEvT0_T1_T2_T3_T4_T6_:
	.zero		1108


//--------------------- .nv.shared._ZN3cub18CUB_300001_SM_10006detail6reduce18DeviceReduceKernelINS2_10policy_hubIfjN4cuda3std3__44plusIfEEE10Policy1000EN6thrust24THRUST_300001_SM_1000_NS6detail15normal_iteratorINSD_10device_ptrIfEEEEjS9_fNS7_10__identityEEEvT0_PT3_T1_NS0_13GridEvenShareISN_EET2_T4_ --------------------------
	.section	.nv.shared._ZN3cub18CUB_300001_SM_10006detail6reduce18DeviceReduceKernelINS2_10policy_hubIfjN4cuda3std3__44plusIfEEE10Policy1000EN6thrust24THRUST_300001_SM_1000_NS6detail15normal_iteratorINSD_10device_ptrIfEEEEjS9_fNS7_10__identityEEEvT0_PT3_T1_NS0_13GridEvenShareISN_EET2_T4_,"aw",@nobits
	.sectionflags	@""
	.align	4
.nv.shared._ZN3cub18CUB_300001_SM_10006detail6reduce18DeviceReduceKernelINS2_10policy_hubIfjN4cuda3std3__44plusIfEEE10Policy1000EN6thrust24THRUST_300001_SM_1000_NS6detail15normal_iteratorINSD_10device_ptrIfEEEEjS9_fNS7_10__identityEEEvT0_PT3_T1_NS0_13GridEvenShareISN_EET2_T4_:
	.zero		1108


//--------------------- .nv.shared._ZN3cub18CUB_300001_SM_10006detail6reduce28DeviceReduceSingleTileKernelINS2_10policy_hubIfjN4cuda3std3__44plusIfEEE10Policy1000EN6thrust24THRUST_300001_SM_1000_NS6detail15normal_iteratorINSD_10device_ptrIfEEEEPdjS9_dfNS7_10__identityEEEvT0_T1_T2_T3_T4_T6_ --------------------------
	.section	.nv.shared._ZN3cub18CUB_300001_SM_10006detail6reduce28DeviceReduceSingleTileKernelINS2_10policy_hubIfjN4cuda3std3__44plusIfEEE10Policy1000EN6thrust24THRUST_300001_SM_1000_NS6detail15normal_iteratorINSD_10device_ptrIfEEEEPdjS9_dfNS7_10__identityEEEvT0_T1_T2_T3_T4_T6_,"aw",@nobits
	.sectionflags	@""
	.align	4
.nv.shared._ZN3cub18CUB_300001_SM_10006detail6reduce28DeviceReduceSingleTileKernelINS2_10policy_hubIfjN4cuda3std3__44plusIfEEE10Policy1000EN6thrust24THRUST_300001_SM_1000_NS6detail15normal_iteratorINSD_10device_ptrIfEEEEPdjS9_dfNS7_10__identityEEEvT0_T1_T2_T3_T4_T6_:
	.zero		1108


//--------------------- .nv.constant0._ZN3cub18CUB_300001_SM_10006detail6reduce28DeviceReduceSingleTileKernelINS2_10policy_hubIfyN4cuda3std3__44plusIfEEE10Policy1000EPfPdiS9_dfNS7_10__identityEEEvT0_T1_T2_T3_T4_T6_ --------------------------
	.section	.nv.constant0._ZN3cub18CUB_300001_SM_10006detail6reduce28DeviceReduceSingleTileKernelINS2_10policy_hubIfyN4cuda3std3__44plusIfEEE10Policy1000EPfPdiS9_dfNS7_10__identityEEEvT0_T1_T2_T3_T4_T6_,"a",@progbits
	.sectionflags	@""
	.align	4
.nv.constant0._ZN3cub18CUB_300001_SM_10006detail6reduce28DeviceReduceSingleTileKernelINS2_10policy_hubIfyN4cuda3std3__44plusIfEEE10Policy1000EPfPdiS9_dfNS7_10__identityEEEvT0_T1_T2_T3_T4_T6_:
	.zero		929


//--------------------- .nv.constant0._ZN3cub18CUB_300001_SM_10006detail6reduce18DeviceReduceKernelINS2_10policy_hubIfyN4cuda3std3__44plusIfEEE10Policy1000EN6thrust24THRUST_300001_SM_1000_NS6detail15normal_iteratorINSD_10device_ptrIfEEEEyS9_fNS7_10__identityEEEvT0_PT3_T1_NS0_13GridEvenShareISN_EET2_T4_ --------------------------
	.section	.nv.constant0._ZN3cub18CUB_300001_SM_10006detail6reduce18DeviceReduceKernelINS2_10policy_hubIfyN4cuda3std3__44plusIfEEE10Policy1000EN6thrust24THRUST_300001_SM_1000_NS6detail15normal_iteratorINSD_10device_ptrIfEEEEyS9_fNS7_10__identityEEEvT0_PT3_T1_NS0_13GridEvenShareISN_EET2_T4_,"a",@progbits
	.sectionflags	@""
	.align	4
.nv.constant0._ZN3cub18CUB_300001_SM_10006detail6reduce18DeviceReduceKernelINS2_10policy_hubIfyN4cuda3std3__44plusIfEEE10Policy1000EN6thrust24THRUST_300001_SM_1000_NS6detail15normal_iteratorINSD_10device_ptrIfEEEEyS9_fNS7_10__identityEEEvT0_PT3_T1_NS0_13GridEvenShareISN_EET2_T4_:
	.zero		994


//--------------------- .nv.constant0._ZN3cub18CUB_300001_SM_10006detail6reduce28DeviceReduceSingleTileKernelINS2_10policy_hubIfyN4cuda3std3__44plusIfEEE10Policy1000EN6thrust24THRUST_300001_SM_1000_NS6detail15normal_iteratorINSD_10device_ptrIfEEEEPdyS9_dfNS7_10__identityEEEvT0_T1_T2_T3_T4_T6_ --------------------------
	.section	.nv.constant0._ZN3cub18CUB_300001_SM_10006detail6reduce28DeviceReduceSingleTileKernelINS2_10policy_hubIfyN4cuda3std3__44plusIfEEE10Policy1000EN6thrust24THRUST_300001_SM_1000_NS6detail15normal_iteratorINSD_10device_ptrIfEEEEPdyS9_dfNS7_10__identityEEEvT0_T1_T2_T3_T4_T6_,"a",@progbits
	.sectionflags	@""
	.align	4
.nv.constant0._ZN3cub18CUB_300001_SM_10006detail6reduce28DeviceReduceSingleTileKernelINS2_10policy_hubIfyN4cuda3std3__44plusIfEEE10Policy1000EN6thrust24THRUST_300001_SM_1000_NS6detail15normal_iteratorINSD_10device_ptrIfEEEEPdyS9_dfNS7_10__identityEEEvT0_T1_T2_T3_T4_T6_:
	.zero		937


//--------------------- .nv.constant0._ZN3cub18CUB_300001_SM_10006detail6reduce28DeviceReduceSingleTileKernelINS2_10policy_hubIfjN4cuda3std3__44plusIfEEE10Policy1000EPfPdiS9_dfNS7_10__identityEEEvT0_T1_T2_T3_T4_T6_ --------------------------
	.section	.nv.constant0._ZN3cub18CUB_300001_SM_10006detail6reduce28DeviceReduceSingleTileKernelINS2_10policy_hubIfjN4cuda3std3__44plusIfEEE10Policy1000EPfPdiS9_dfNS7_10__identityEEEvT0_T1_T2_T3_T4_T6_,"a",@progbits
	.sectionflags	@""
	.align	4
.nv.constant0._ZN3cub18CUB_300001_SM_10006detail6reduce28DeviceReduceSingleTileKernelINS2_10policy_hubIfjN4cuda3std3__44plusIfEEE10Policy1000EPfPdiS9_dfNS7_10__identityEEEvT0_T1_T2_T3_T4_T6_:
	.zero		929


//--------------------- .nv.constant0._ZN3cub18CUB_300001_SM_10006detail6reduce18DeviceReduceKernelINS2_10policy_hubIfjN4cuda3std3__44plusIfEEE10Policy1000EN6thrust24THRUST_300001_SM_1000_NS6detail15normal_iteratorINSD_10device_ptrIfEEEEjS9_fNS7_10__identityEEEvT0_PT3_T1_NS0_13GridEvenShareISN_EET2_T4_ --------------------------
	.section	.nv.constant0._ZN3cub18CUB_300001_SM_10006detail6reduce18DeviceReduceKernelINS2_10policy_hubIfjN4cuda3std3__44plusIfEEE10Policy1000EN6thrust24THRUST_300001_SM_1000_NS6detail15normal_iteratorINSD_10device_ptrIfEEEEjS9_fNS7_10__identityEEEvT0_PT3_T1_NS0_13GridEvenShareISN_EET2_T4_,"a",@progbits
	.sectionflags	@""
	.align	4
.nv.constant0._ZN3cub18CUB_300001_SM_10006detail6reduce18DeviceReduceKernelINS2_10policy_hubIfjN4cuda3std3__44plusIfEEE10Policy1000EN6thrust24THRUST_300001_SM_1000_NS6detail15normal_iteratorINSD_10device_ptrIfEEEEjS9_fNS7_10__identityEEEvT0_PT3_T1_NS0_13GridEvenShareISN_EET2_T4_:
	.zero		958


//--------------------- .nv.constant0._ZN3cub18CUB_300001_SM_10006detail6reduce28DeviceReduceSingleTileKernelINS2_10policy_hubIfjN4cuda3std3__44plusIfEEE10Policy1000EN6thrust24THRUST_300001_SM_1000_NS6detail15normal_iteratorINSD_10device_ptrIfEEEEPdjS9_dfNS7_10__identityEEEvT0_T1_T2_T3_T4_T6_ --------------------------
	.section	.nv.constant0._ZN3cub18CUB_300001_SM_10006detail6reduce28DeviceReduceSingleTileKernelINS2_10policy_hubIfjN4cuda3std3__44plusIfEEE10Policy1000EN6thrust24THRUST_300001_SM_1000_NS6detail15normal_iteratorINSD_10device_ptrIfEEEEPdjS9_dfNS7_10__identityEEEvT0_T1_T2_T3_T4_T6_,"a",@progbits
	.sectionflags	@""
	.align	4
.nv.constant0._ZN3cub18CUB_300001_SM_10006detail6reduce28DeviceReduceSingleTileKernelINS2_10policy_hubIfjN4cuda3std3__44plusIfEEE10Policy1000EN6thrust24THRUST_300001_SM_1000_NS6detail15normal_iteratorINSD_10device_ptrIfEEEEPdjS9_dfNS7_10__identityEEEvT0_T1_T2_T3_T4_T6_:
	.zero		929


//--------------------- .nv.constant0._ZN3cub18CUB_300001_SM_10006detail11EmptyKernelIvEEvv --------------------------
	.section	.nv.constant0._ZN3cub18CUB_300001_SM_10006detail11EmptyKernelIvEEvv,"a",@progbits
	.sectionflags	@""
	.align	4
.nv.constant0._ZN3cub18CUB_300001_SM_10006detail11EmptyKernelIvEEvv:
	.zero		896


//--------------------- .nv.constant0._Z14cuda_integratePfS_iff --------------------------
	.section	.nv.constant0._Z14cuda_integratePfS_iff,"a",@progbits
	.sectionflags	@""
	.align	4
.nv.constant0._Z14cuda_integratePfS_iff:
	.zero		924


//--------------------- SYMBOLS --------------------------

	.type		.nv.reservedSmem.offset0,@object
	.size		.nv.reservedSmem.offset0,0x4
	.type		.nv.reservedSmem.cap,@object
	.size		.nv.reservedSmem.cap,0x4
